def matmul_kernel(
    a_ptr,
    b_ptr,
    c_ptr,
    M,
    N,
    K,
    stride_am,
    stride_ak,
    stride_bk,
    stride_bn,
    stride_cm,
    stride_cn,
    BLOCK_M: tl.constexpr,
    BLOCK_N: tl.constexpr,
    BLOCK_K: tl.constexpr,
    GROUP_M: tl.constexpr,
):
    pid = tl.program_id(axis=0)
    num_pid_m = tl.cdiv(M, BLOCK_M)
    num_pid_n = tl.cdiv(N, BLOCK_N)
    num_pid_in_group = GROUP_M * num_pid_n
    group_id = pid // num_pid_in_group
    first_pid_m = group_id * GROUP_M
    group_size_m = min(num_pid_m - first_pid_m, GROUP_M)
    pid_m = first_pid_m + ((pid % num_pid_in_group) % group_size_m)
    pid_n = (pid % num_pid_in_group) // group_size_m

    offs_am = (pid_m * BLOCK_M + tl.arange(0, BLOCK_M)) % M
    offs_bn = (pid_n * BLOCK_N + tl.arange(0, BLOCK_N)) % N
    offs_k = tl.arange(0, BLOCK_K)
    a_ptrs = a_ptr + offs_am[:, None] * stride_am + offs_k[None, :] * stride_ak
    b_ptrs = b_ptr + offs_k[:, None] * stride_bk + offs_bn[None, :] * stride_bn

    acc = tl.zeros((BLOCK_M, BLOCK_N), dtype=tl.float32)
    for kk in range(0, tl.cdiv(K, BLOCK_K)):
        a = tl.load(a_ptrs, mask=offs_k[None, :] < K - kk * BLOCK_K, other=0.0)
        b = tl.load(b_ptrs, mask=offs_k[:, None] < K - kk * BLOCK_K, other=0.0)
        acc = tl.dot(a, b, acc)
        a_ptrs += BLOCK_K * stride_ak
        b_ptrs += BLOCK_K * stride_bk

    c = acc.to(c_ptr.dtype.element_ty)
    offs_cm = pid_m * BLOCK_M + tl.arange(0, BLOCK_M)
    offs_cn = pid_n * BLOCK_N + tl.arange(0, BLOCK_N)
    c_ptrs = c_ptr + offs_cm[:, None] * stride_cm + offs_cn[None, :] * stride_cn
    mask = (offs_cm[:, None] < M) & (offs_cn[None, :] < N)
    tl.store(c_ptrs, c, mask=mask)

# config = {"BLOCK_K": 128, "BLOCK_M": 64, "BLOCK_N": 512, "GROUP_M": 8, "arch": "sm_100", "dtype": "fp8e4m3", "num_ctas": 4, "num_stages": 3, "num_warps": 4}
# arch = sm_100


// ===== COMPILED SASS (sm_100a) =====

	.target	sm_100a

	.elftype	@"ET_EXEC"


//--------------------- .note.nv.tkinfo           --------------------------
	.section	.note.nv.tkinfo,"",@"SHT_NOTE"
	.sectionflags	@"SHF_NOTE_NV_TKINFO"
	.tkinfo
        /*0018*/ 	.word	0x00000081
        /*0030*/ 	.string	""
        /*0030*/ 	.string	"ptxas-blackwell"
        /*0030*/ 	.string	"Cuda compilation tools, release 12.9, V12.9.86"
        /*0030*/ 	.string	"Build cuda_12.9.r12.9/compiler.36037853_0"
        /*0030*/ 	.string	"-v  -suppress-debug-info  -lineinfo  -arch sm_100a "



//--------------------- .note.nv.cuver            --------------------------
	.section	.note.nv.cuver,"",@"SHT_NOTE"
	.sectionflags	@"SHF_NOTE_NV_CUVER"
        /*0018*/ 	.short	0x0001
        /*001a*/ 	.short	0x0064
        /*001c*/ 	.short	0x0001
        /*001e*/ 	.short	0x0000
        /*0020*/ 	.short	0x0001
        /*0022*/ 	.short	0x0000


//--------------------- .nv.info                  --------------------------
	.section	.nv.info,"",@"SHT_CUDA_INFO"
	.align	4


	//----- nvinfo : EIATTR_REGCOUNT
	.align		4
        /*0000*/ 	.byte	0x04, 0x2f
        /*0002*/ 	.short	(.L_4 - .L_3)
	.align		4
.L_3:
        /*0004*/ 	.word	index@(matmul_kernel)
        /*0008*/ 	.word	0x00000060


	//----- nvinfo : EIATTR_FRAME_SIZE
	.align		4
.L_4:
        /*000c*/ 	.byte	0x04, 0x11
        /*000e*/ 	.short	(.L_6 - .L_5)
	.align		4
.L_5:
        /*0010*/ 	.word	index@($__internal_2_$__cuda_sm10x_tcgen05_guardrail_trap_unallocated_columns_being_dealloced)
        /*0014*/ 	.word	0x000007e0


	//----- nvinfo : EIATTR_FRAME_SIZE
	.align		4
.L_6:
        /*0018*/ 	.byte	0x04, 0x11
        /*001a*/ 	.short	(.L_8 - .L_7)
	.align		4
.L_7:
        /*001c*/ 	.word	index@($__internal_1_$__cuda_sm10x_tcgen05_guardrail_trap_phase_invalid_during_alloc)
        /*0020*/ 	.word	0x000007e0


	//----- nvinfo : EIATTR_FRAME_SIZE
	.align		4
.L_8:
        /*0024*/ 	.byte	0x04, 0x11
        /*0026*/ 	.short	(.L_10 - .L_9)
	.align		4
.L_9:
        /*0028*/ 	.word	index@($__internal_0_$__cuda_sm10x_tcgen05_guardrail_trap_col_being_dealloced_not_returned_by_alloc)
        /*002c*/ 	.word	0x000007e0


	//----- nvinfo : EIATTR_FRAME_SIZE
	.align		4
.L_10:
        /*0030*/ 	.byte	0x04, 0x11
        /*0032*/ 	.short	(.L_12 - .L_11)
	.align		4
.L_11:
        /*0034*/ 	.word	index@(matmul_kernel)
        /*0038*/ 	.word	0x000007e0


	//----- nvinfo : EIATTR_MIN_STACK_SIZE
	.align		4
.L_12:
        /*003c*/ 	.byte	0x04, 0x12
        /*003e*/ 	.short	(.L_14 - .L_13)
	.align		4
.L_13:
        /*0040*/ 	.word	index@(matmul_kernel)
        /*0044*/ 	.word	0x000007e0
.L_14:


//--------------------- .nv.info.matmul_kernel    --------------------------
	.section	.nv.info.matmul_kernel,"",@"SHT_CUDA_INFO"
	.sectionflags	@""
	.align	4


	//----- nvinfo : EIATTR_CUDA_API_VERSION
	.align		4
        /*0000*/ 	.byte	0x04, 0x37
        /*0002*/ 	.short	(.L_16 - .L_15)
.L_15:
        /*0004*/ 	.word	0x00000081


	//----- nvinfo : EIATTR_KPARAM_INFO
	.align		4
.L_16:
        /*0008*/ 	.byte	0x04, 0x17
        /*000a*/ 	.short	(.L_18 - .L_17)
.L_17:
        /*000c*/ 	.word	0x00000000
        /*0010*/ 	.short	0x000d
        /*0012*/ 	.short	0x0048
        /*0014*/ 	.byte	0x00, 0xf4, 0x21, 0x00


	//----- nvinfo : EIATTR_KPARAM_INFO
	.align		4
.L_18:
        /*0018*/ 	.byte	0x04, 0x17
        /*001a*/ 	.short	(.L_20 - .L_19)
.L_19:
        /*001c*/ 	.word	0x00000000
        /*0020*/ 	.short	0x000c
        /*0022*/ 	.short	0x0040
        /*0024*/ 	.byte	0x00, 0xf4, 0x21, 0x00


	//----- nvinfo : EIATTR_KPARAM_INFO
	.align		4
.L_20:
        /*0028*/ 	.byte	0x04, 0x17
        /*002a*/ 	.short	(.L_22 - .L_21)
.L_21:
        /*002c*/ 	.word	0x00000000
        /*0030*/ 	.short	0x000b
        /*0032*/ 	.short	0x0038
        /*0034*/ 	.byte	0x00, 0xf0, 0x11, 0x00


	//----- nvinfo : EIATTR_KPARAM_INFO
	.align		4
.L_22:
        /*0038*/ 	.byte	0x04, 0x17
        /*003a*/ 	.short	(.L_24 - .L_23)
.L_23:
        /*003c*/ 	.word	0x00000000
        /*0040*/ 	.short	0x000a
        /*0042*/ 	.short	0x0034
        /*0044*/ 	.byte	0x00, 0xf0, 0x11, 0x00


	//----- nvinfo : EIATTR_KPARAM_INFO
	.align		4
.L_24:
        /*0048*/ 	.byte	0x04, 0x17
        /*004a*/ 	.short	(.L_26 - .L_25)
.L_25:
        /*004c*/ 	.word	0x00000000
        /*0050*/ 	.short	0x0009
        /*0052*/ 	.short	0x0030
        /*0054*/ 	.byte	0x00, 0xf0, 0x11, 0x00


	//----- nvinfo : EIATTR_KPARAM_INFO
	.align		4
.L_26:
        /*0058*/ 	.byte	0x04, 0x17
        /*005a*/ 	.short	(.L_28 - .L_27)
.L_27:
        /*005c*/ 	.word	0x00000000
        /*0060*/ 	.short	0x0008
        /*0062*/ 	.short	0x002c
        /*0064*/ 	.byte	0x00, 0xf0, 0x11, 0x00


	//----- nvinfo : EIATTR_KPARAM_INFO
	.align		4
.L_28:
        /*0068*/ 	.byte	0x04, 0x17
        /*006a*/ 	.short	(.L_30 - .L_29)
.L_29:
        /*006c*/ 	.word	0x00000000
        /*0070*/ 	.short	0x0007
        /*0072*/ 	.short	0x0028
        /*0074*/ 	.byte	0x00, 0xf0, 0x11, 0x00


	//----- nvinfo : EIATTR_KPARAM_INFO
	.align		4
.L_30:
        /*0078*/ 	.byte	0x04, 0x17
        /*007a*/ 	.short	(.L_32 - .L_31)
.L_31:
        /*007c*/ 	.word	0x00000000
        /*0080*/ 	.short	0x0006
        /*0082*/ 	.short	0x0024
        /*0084*/ 	.byte	0x00, 0xf0, 0x11, 0x00


	//----- nvinfo : EIATTR_KPARAM_INFO
	.align		4
.L_32:
        /*0088*/ 	.byte	0x04, 0x17
        /*008a*/ 	.short	(.L_34 - .L_33)
.L_33:
        /*008c*/ 	.word	0x00000000
        /*0090*/ 	.short	0x0005
        /*0092*/ 	.short	0x0020
        /*0094*/ 	.byte	0x00, 0xf0, 0x11, 0x00


	//----- nvinfo : EIATTR_KPARAM_INFO
	.align		4
.L_34:
        /*0098*/ 	.byte	0x04, 0x17
        /*009a*/ 	.short	(.L_36 - .L_35)
.L_35:
        /*009c*/ 	.word	0x00000000
        /*00a0*/ 	.short	0x0004
        /*00a2*/ 	.short	0x001c
        /*00a4*/ 	.byte	0x00, 0xf0, 0x11, 0x00


	//----- nvinfo : EIATTR_KPARAM_INFO
	.align		4
.L_36:
        /*00a8*/ 	.byte	0x04, 0x17
        /*00aa*/ 	.short	(.L_38 - .L_37)
.L_37:
        /*00ac*/ 	.word	0x00000000
        /*00b0*/ 	.short	0x0003
        /*00b2*/ 	.short	0x0018
        /*00b4*/ 	.byte	0x00, 0xf0, 0x11, 0x00


	//----- nvinfo : EIATTR_KPARAM_INFO
	.align		4
.L_38:
        /*00b8*/ 	.byte	0x04, 0x17
        /*00ba*/ 	.short	(.L_40 - .L_39)
.L_39:
        /*00bc*/ 	.word	0x00000000
        /*00c0*/ 	.short	0x0002
        /*00c2*/ 	.short	0x0010
        /*00c4*/ 	.byte	0x00, 0xf4, 0x21, 0x00


	//----- nvinfo : EIATTR_KPARAM_INFO
	.align		4
.L_40:
        /*00c8*/ 	.byte	0x04, 0x17
        /*00ca*/ 	.short	(.L_42 - .L_41)
.L_41:
        /*00cc*/ 	.word	0x00000000
        /*00d0*/ 	.short	0x0001
        /*00d2*/ 	.short	0x0008
        /*00d4*/ 	.byte	0x00, 0xf4, 0x21, 0x00


	//----- nvinfo : EIATTR_KPARAM_INFO
	.align		4
.L_42:
        /*00d8*/ 	.byte	0x04, 0x17
        /*00da*/ 	.short	(.L_44 - .L_43)
.L_43:
        /*00dc*/ 	.word	0x00000000
        /*00e0*/ 	.short	0x0000
        /*00e2*/ 	.short	0x0000
        /*00e4*/ 	.byte	0x00, 0xf4, 0x21, 0x00


	//----- nvinfo : EIATTR_EXPLICIT_CLUSTER
	.align		4
.L_44:
        /*00e8*/ 	.byte	0x01, 0x3e
	.zero		2


	//----- nvinfo : EIATTR_CTA_PER_CLUSTER
	.align		4
        /*00ec*/ 	.byte	0x04, 0x3d
        /*00ee*/ 	.short	(.L_46 - .L_45)
.L_45:
        /*00f0*/ 	.word	0x00000004
        /*00f4*/ 	.word	0x00000001
        /*00f8*/ 	.word	0x00000001


	//----- nvinfo : EIATTR_AT_ENTRY_FRAGMENTS
	.align		4
.L_46:
        /*00fc*/ 	.byte	0x04, 0x4f
        /*00fe*/ 	.short	(.L_48 - .L_47)


	//   ....[0]....
.L_47:
        /*0100*/ 	.word	0x00000004


	//----- nvinfo : EIATTR_RESERVED_SMEM_USED
	.align		4
.L_48:
        /*0104*/ 	.byte	0x01, 0x41
	.zero		2


	//----- nvinfo : EIATTR_SPARSE_MMA_MASK
	.align		4
        /*0108*/ 	.byte	0x03, 0x50
        /*010a*/ 	.short	0x0000


	//----- nvinfo : EIATTR_TCGEN05_1CTA_USED
	.align		4
        /*010c*/ 	.byte	0x01, 0x51
	.zero		2


	//----- nvinfo : EIATTR_MAXREG_COUNT
	.align		4
        /*0110*/ 	.byte	0x03, 0x1b
        /*0112*/ 	.short	0x00ff


	//----- nvinfo : EIATTR_NUM_BARRIERS
	.align		4
        /*0114*/ 	.byte	0x02, 0x4c
        /*0116*/ 	.byte	0x01
	.zero		1


	//----- nvinfo : EIATTR_ANNOTATIONS
	.align		4
        /*0118*/ 	.byte	0x04, 0x55
        /*011a*/ 	.short	(.L_50 - .L_49)


	//   ....[0]....
.L_49:
        /*011c*/ 	.word	0x00000001
        /*0120*/ 	.byte	0x00, 0x0b, 0x00, 0x00, 0x01, 0x00, 0x00, 0x00, 0x30, 0x0b, 0x00, 0x00, 0x01, 0x00, 0x00, 0x00
        /* <DEDUP_REMOVED lines=986> */
        /*3ed0*/ 	.byte	0xc0, 0xd2, 0x01, 0x00


	//----- nvinfo : EIATTR_INT_WARP_WIDE_INSTR_OFFSETS
	.align		4
.L_50:
        /*3ed4*/ 	.byte	0x04, 0x31
        /*3ed6*/ 	.short	(.L_52 - .L_51)


	//   ....[0]....
.L_51:
        /*3ed8*/ 	.word	0x00000f80


	//   ....[1]....
        /*3edc*/ 	.word	0x00000f90


	//   ....[2]....
        /*3ee0*/ 	.word	0x0000cea0


	//   ....[3]....
        /*3ee4*/ 	.word	0x0001fde0


	//   ....[4]....
        /*3ee8*/ 	.word	0x0001fe30


	//----- nvinfo : EIATTR_COOP_GROUP_MASK_REGIDS
	.align		4
.L_52:
        /*3eec*/ 	.byte	0x04, 0x29
        /*3eee*/ 	.short	(.L_54 - .L_53)


	//   ....[0]....
.L_53:
        /*3ef0*/ 	.word	0xffffffff


	//   ....[1]....
        /*3ef4*/ 	.word	0xffffffff


	//   ....[2]....
        /*3ef8*/ 	.word	0xffffffff


	//   ....[3]....
        /*3efc*/ 	.word	0xffffffff


	//----- nvinfo : EIATTR_COOP_GROUP_INSTR_OFFSETS
	.align		4
.L_54:
        /*3f00*/ 	.byte	0x04, 0x28
        /*3f02*/ 	.short	(.L_56 - .L_55)


	//   ....[0]....
.L_55:
        /*3f04*/ 	.word	0x00000070


	//   ....[1]....
        /*3f08*/ 	.word	0x00000330


	//   ....[2]....
        /*3f0c*/ 	.word	0x0001fc70


	//   ....[3]....
        /*3f10*/ 	.word	0x0001fee0


	//----- nvinfo : EIATTR_VRC_CTA_INIT_COUNT
	.align		4
.L_56:
        /*3f14*/ 	.byte	0x02, 0x4a
        /*3f16*/ 	.byte	0x80
	.zero		1


	//----- nvinfo : EIATTR_MBARRIER_INSTR_OFFSETS
	.align		4
        /*3f18*/ 	.byte	0x04, 0x39
        /*3f1a*/ 	.short	(.L_58 - .L_57)


	//   ....[0]....
.L_57:
        /*3f1c*/ 	.word	0x00001160
        /*3f20*/ 	.word	0x000000ff
        /*3f24*/ 	.word	0x00000000
        /*3f28*/ 	.short	0x0100
        /*3f2a*/ 	.byte	0x08
	.zero		1


	//   ....[1]....
        /*3f2c*/ 	.word	0x0000cee0
        /*3f30*/ 	.word	0x000000ff
        /*3f34*/ 	.word	0x0000c008
        /*3f38*/ 	.short	0x0100
        /*3f3a*/ 	.byte	0x0a
	.zero		1


	//   ....[2]....
        /*3f3c*/ 	.word	0x000160a0
        /*3f40*/ 	.word	0x000000ff
        /*3f44*/ 	.word	0x00000000
        /*3f48*/ 	.short	0x010a
        /*3f4a*/ 	.byte	0x08
	.zero		1


	//   ....[3]....
        /*3f4c*/ 	.word	0x0001d2a0
        /*3f50*/ 	.word	0x000000ff
        /*3f54*/ 	.word	0x00000000
        /*3f58*/ 	.short	0x010a
        /*3f5a*/ 	.byte	0x08
	.zero		1


	//   ....[4]....
        /*3f5c*/ 	.word	0x0001d320
        /*3f60*/ 	.word	0x000000ff
        /*3f64*/ 	.word	0x0000c000
        /*3f68*/ 	.short	0x0108
        /*3f6a*/ 	.byte	0x0a
	.zero		1


	//   ....[5]....
        /*3f6c*/ 	.word	0x0001d3d0
        /*3f70*/ 	.word	0x000000ff
        /*3f74*/ 	.word	0x0000c008
        /*3f78*/ 	.short	0x0108
        /*3f7a*/ 	.byte	0x0a
	.zero		1


	//   ....[6]....
        /*3f7c*/ 	.word	0x0001ff00
        /*3f80*/ 	.word	0x000000ff
        /*3f84*/ 	.word	0x00000000
        /*3f88*/ 	.short	0x010a
        /*3f8a*/ 	.byte	0x08
	.zero		1


	//   ....[7]....
        /*3f8c*/ 	.word	0x0001ff30
        /*3f90*/ 	.word	0x000000ff
        /*3f94*/ 	.word	0x00000000
        /*3f98*/ 	.short	0x010a
        /*3f9a*/ 	.byte	0x08
	.zero		1


	//----- nvinfo : EIATTR_NUM_MBARRIERS
	.align		4
.L_58:
        /*3f9c*/ 	.byte	0x03, 0x38
        /*3f9e*/ 	.short	0x0002


	//----- nvinfo : EIATTR_EXIT_INSTR_OFFSETS
	.align		4
        /*3fa0*/ 	.byte	0x04, 0x1c
        /*3fa2*/ 	.short	(.L_60 - .L_59)


	//   ....[0]....
.L_59:
        /*3fa4*/ 	.word	0x0001fef0


	//----- nvinfo : EIATTR_REQNTID
	.align		4
.L_60:
        /*3fa8*/ 	.byte	0x04, 0x10
        /*3faa*/ 	.short	(.L_62 - .L_61)
.L_61:
        /*3fac*/ 	.word	0x00000080
        /*3fb0*/ 	.word	0x00000001
        /*3fb4*/ 	.word	0x00000001


	//----- nvinfo : EIATTR_CRS_STACK_SIZE
	.align		4
.L_62:
        /*3fb8*/ 	.byte	0x04, 0x1e
        /*3fba*/ 	.short	(.L_64 - .L_63)
.L_63:
        /*3fbc*/ 	.word	0x00000000


	//----- nvinfo : EIATTR_CBANK_PARAM_SIZE
	.align		4
.L_64:
        /*3fc0*/ 	.byte	0x03, 0x19
        /*3fc2*/ 	.short	0x0050


	//----- nvinfo : EIATTR_PARAM_CBANK
	.align		4
        /*3fc4*/ 	.byte	0x04, 0x0a
        /*3fc6*/ 	.short	(.L_66 - .L_65)
	.align		4
.L_65:
        /*3fc8*/ 	.word	index@(.nv.constant0.matmul_kernel)
        /*3fcc*/ 	.short	0x0380
        /*3fce*/ 	.short	0x0050


	//----- nvinfo : EIATTR_SW_WAR
	.align		4
.L_66:
        /*3fd0*/ 	.byte	0x04, 0x36
        /*3fd2*/ 	.short	(.L_68 - .L_67)
.L_67:
        /*3fd4*/ 	.word	0x00000008
.L_68:


//--------------------- .nv.compat                --------------------------
	.section	.nv.compat,"",@"SHT_CUDA_COMPAT_INFO"
	.align	4
        /*0000*/ 	.byte	0x02, 0x02, 0x02, 0x00, 0x02, 0x05, 0x05, 0x00, 0x02, 0x03, 0x00, 0x00, 0x02, 0x06, 0x01, 0x00


//--------------------- .nv.callgraph             --------------------------
	.section	.nv.callgraph,"",@"SHT_CUDA_CALLGRAPH"
	.align	4
	.sectionentsize	8
	.align		4
        /*0000*/ 	.word	0x00000000
	.align		4
        /*0004*/ 	.word	0xffffffff
	.align		4
        /*0008*/ 	.word	0x00000000
	.align		4
        /*000c*/ 	.word	0xfffffffe
	.align		4
        /*0010*/ 	.word	0x00000000
	.align		4
        /*0014*/ 	.word	0xfffffffd
	.align		4
        /*0018*/ 	.word	0x00000000
	.align		4
        /*001c*/ 	.word	0xfffffffc


//--------------------- .text.matmul_kernel       --------------------------
	.section	.text.matmul_kernel,"ax",@progbits
	.align	128
        .global         matmul_kernel
        .type           matmul_kernel,@function
        .size           matmul_kernel,(.L_x_20 - matmul_kernel)
        .other          matmul_kernel,@"STO_CUDA_ENTRY STV_DEFAULT"
matmul_kernel:
.text.matmul_kernel:
[----:B------:R-:W0:Y:S01]  /*0000*/  LDC R1, c[0x0][0x37c] ;  /* 0x0000df00ff017b82 */ /* 0x000e220000000800 */
[----:B------:R-:W1:Y:S01]  /*0010*/  S2R R0, SR_TID.X ;  /* 0x0000000000007919 */ /* 0x000e620000002100 */
[----:B0-----:R-:W-:Y:S01]  /*0020*/  VIADD R1, R1, 0xfffff820 ;  /* 0xfffff82001017836 */ /* 0x001fe20000000000 */
[----:B-1----:R-:W-:-:S13]  /*0030*/  ISETP.GE.U32.AND P0, PT, R0, 0x20, PT ;  /* 0x000000200000780c */ /* 0x002fda0003f06070 */
[----:B------:R-:W-:Y:S02]  /*0040*/  VOTEU.ANY UP0, P0 ;  /* 0x0000000000ff7886 */ /* 0x000fe40000000100 */
[----:B------:R-:W-:Y:S05]  /*0050*/  BRA.U UP0, `(.L_x_0) ;  /* 0x0000000100b87547 */ /* 0x000fea000b800000 */
[----:B------:R-:W0:Y:S01]  /*0060*/  S2UR UR6, SR_CgaCtaId ;  /* 0x00000000000679c3 */ /* 0x000e220000008800 */
[----:B------:R-:W-:Y:S01]  /*0070*/  NOP ;  /* 0x0000000000007918 */ /* 0x000fe20000000000 */
[----:B------:R-:W-:Y:S02]  /*0080*/  UMOV UR4, 0x40 ;  /* 0x0000004000047882 */ /* 0x000fe40000000000 */
[----:B0-----:R-:W-:-:S09]  /*0090*/  ULEA UR4, UR6, UR4, 0x18 ;  /* 0x0000000406047291 */ /* 0x001fd2000f8ec0ff */
[----:B------:R-:W0:Y:S01]  /*00a0*/  LDS.U8 R0, [UR4] ;  /* 0x00000004ff007984 */ /* 0x000e220008000000 */
[----:B------:R-:W-:Y:S02]  /*00b0*/  UMOV UR4, 0x400 ;  /* 0x0000040000047882 */ /* 0x000fe40000000000 */
[----:B------:R-:W-:Y:S01]  /*00c0*/  ULEA UR4, UR6, UR4, 0x18 ;  /* 0x0000000406047291 */ /* 0x000fe2000f8ec0ff */
[----:B0-----:R-:W-:-:S13]  /*00d0*/  ISETP.NE.AND P0, PT, R0, RZ, PT ;  /* 0x000000ff0000720c */ /* 0x001fda0003f05270 */
[----:B------:R-:W-:Y:S05]  /*00e0*/  @P0 BRA `(.L_x_1) ;  /* 0x00000000007c0947 */ /* 0x000fea0003800000 */
[----:B------:R-:W-:-:S13]  /*00f0*/  ELECT P0, URZ, PT ;  /* 0x0000000000ff782f */ /* 0x000fda0003800000 */
[----:B------:R-:W-:Y:S05]  /*0100*/  @!P0 BRA `(.L_x_2) ;  /* 0x0000000000848947 */ /* 0x000fea0003800000 */
[----:B------:R-:W-:Y:S01]  /*0110*/  UMOV UR5, 0x4 ;  /* 0x0000000400057882 */ /* 0x000fe20000000000 */
[----:B------:R-:W-:Y:S02]  /*0120*/  IMAD.MOV.U32 R4, RZ, RZ, 0x1 ;  /* 0x00000001ff047424 */ /* 0x000fe400078e00ff */
[----:B------:R-:W-:Y:S02]  /*0130*/  IMAD.MOV.U32 R5, RZ, RZ, 0xf ;  /* 0x0000000fff057424 */ /* 0x000fe400078e00ff */
[----:B------:R-:W-:Y:S04]  /*0140*/  DEPBAR.LE SB0, 0x36 ;  /* 0x00008d800000791a */ /* 0x000fe80000000000 */
[----:B------:R-:W0:Y:S02]  /*0150*/  UTCATOMSWS.FIND_AND_SET.ALIGN UP1, UR5, UR5 ;  /* 0x00000005000575e3 */ /* 0x000e240008020800 */
[----:B0-----:R-:W-:-:S04]  /*0160*/  PLOP3.LUT P0, PT, PT, PT, UP1, 0x80, 0x8 ;  /* 0x000000000008781c */ /* 0x001fc80003f0f018 */
[----:B------:R-:W-:-:S04]  /*0170*/  SEL R0, RZ, 0xffffffff, !P0 ;  /* 0xffffffffff007807 */ /* 0x000fc80004000000 */
[----:B------:R-:W-:Y:S01]  /*0180*/  ISETP.NE.AND P0, PT, R0, RZ, PT ;  /* 0x000000ff0000720c */ /* 0x000fe20003f05270 */
[----:B------:R-:W-:-:S12]  /*0190*/  IMAD.U32 R0, RZ, RZ, UR5 ;  /* 0x00000005ff007e24 */ /* 0x000fd8000f8e00ff */
[----:B------:R-:W-:Y:S05]  /*01a0*/  @P0 BRA `(.L_x_3) ;  /* 0x0000000000240947 */ /* 0x000fea0003800000 */
.L_x_4:
[----:B------:R-:W-:Y:S05]  /*01b0*/  NANOSLEEP 0x64 ;  /* 0x000000640000795d */ /* 0x000fea0003800000 */
[----:B------:R-:W-:-:S05]  /*01c0*/  UMOV UR5, 0x4 ;  /* 0x0000000400057882 */ /* 0x000fca0000000000 */
[----:B------:R-:W-:Y:S04]  /*01d0*/  DEPBAR.LE SB0, 0x36 ;  /* 0x00008d800000791a */ /* 0x000fe80000000000 */
[----:B------:R-:W0:Y:S02]  /*01e0*/  UTCATOMSWS.FIND_AND_SET.ALIGN UP1, UR5, UR5 ;  /* 0x00000005000575e3 */ /* 0x000e240008020800 */
[----:B0-----:R-:W-:-:S04]  /*01f0*/  PLOP3.LUT P0, PT, PT, PT, UP1, 0x80, 0x8 ;  /* 0x000000000008781c */ /* 0x001fc80003f0f018 */
[----:B------:R-:W-:-:S04]  /*0200*/  SEL R0, RZ, 0xffffffff, !P0 ;  /* 0xffffffffff007807 */ /* 0x000fc80004000000 */
[----:B------:R-:W-:Y:S01]  /*0210*/  ISETP.NE.AND P0, PT, R0, RZ, PT ;  /* 0x000000ff0000720c */ /* 0x000fe20003f05270 */
[----:B------:R-:W-:-:S12]  /*0220*/  IMAD.U32 R0, RZ, RZ, UR5 ;  /* 0x00000005ff007e24 */ /* 0x000fd8000f8e00ff */
[----:B------:R-:W-:Y:S05]  /*0230*/  @!P0 BRA `(.L_x_4) ;  /* 0xfffffffc00dc8947 */ /* 0x000fea000383ffff */
.L_x_3:
[C---:B------:R-:W-:Y:S01]  /*0240*/  VIADD R3, R0.reuse, 0x10 ;  /* 0x0000001000037836 */ /* 0x040fe20000000000 */
[----:B------:R-:W-:Y:S01]  /*0250*/  UMOV UR5, 0x50 ;  /* 0x0000005000057882 */ /* 0x000fe20000000000 */
[----:B------:R-:W-:Y:S01]  /*0260*/  SHF.L.U32 R2, R5, R0, RZ ;  /* 0x0000000005027219 */ /* 0x000fe200000006ff */
[----:B------:R-:W-:Y:S01]  /*0270*/  ULEA UR5, UR6, UR5, 0x18 ;  /* 0x0000000506057291 */ /* 0x000fe2000f8ec0ff */
[----:B------:R-:W-:Y:S01]  /*0280*/  IMAD.SHL.U32 R0, R0, 0x20, RZ ;  /* 0x0000002000007824 */ /* 0x000fe200078e00ff */
[----:B------:R-:W-:-:S04]  /*0290*/  SHF.L.U32 R3, R4, R3, RZ ;  /* 0x0000000304037219 */ /* 0x000fc800000006ff */
[----:B------:R-:W-:-:S05]  /*02a0*/  LOP3.LUT R2, R3, R2, RZ, 0xfc, !PT ;  /* 0x0000000203027212 */ /* 0x000fca00078efcff */
[----:B------:R0:W-:Y:S04]  /*02b0*/  ATOMS.OR RZ, [UR5], R2 ;  /* 0x00000002ffff798c */ /* 0x0001e8000b000005 */
[----:B------:R0:W-:Y:S01]  /*02c0*/  STS [UR4], R0 ;  /* 0x00000000ff007988 */ /* 0x0001e20008000804 */
[----:B------:R-:W-:Y:S05]  /*02d0*/  BRA `(.L_x_2) ;  /* 0x0000000000107947 */ /* 0x000fea0003800000 */
.L_x_1:
[----:B------:R-:W-:Y:S01]  /*02e0*/  IMAD.MOV.U32 R0, RZ, RZ, -0x1 ;  /* 0xffffffffff007424 */ /* 0x000fe200078e00ff */
[----:B------:R-:W-:-:S04]  /*02f0*/  MOV R2, 0x320 ;  /* 0x0000032000027802 */ /* 0x000fc80000000f00 */
[----:B------:R0:W-:Y:S03]  /*0300*/  STS [UR4], R0 ;  /* 0x00000000ff007988 */ /* 0x0001e60008000804 */
[----:B0-----:R-:W-:Y:S05]  /*0310*/  CALL.REL.NOINC `($__internal_1_$__cuda_sm10x_tcgen05_guardrail_trap_phase_invalid_during_alloc) ;  /* 0x000001fc001c7944 */ /* 0x001fea0003c00000 */
.L_x_2:
[----:B------:R-:W-:Y:S05]  /*0320*/  WARPSYNC.ALL ;  /* 0x0000000000007948 */ /* 0x000fea0003800000 */
[----:B------:R-:W-:Y:S01]  /*0330*/  NOP ;  /* 0x0000000000007918 */ /* 0x000fe20000000000 */
.L_x_0:
[----:B------:R-:W1:Y:S08]  /*0340*/  LDC.64 R8, c[0x0][0x398] ;  /* 0x0000e600ff087b82 */ /* 0x000e700000000a00 */
[----:B------:R-:W2:Y:S02]  /*0350*/  S2UR UR5, SR_CgaSize ;  /* 0x00000000000579c3 */ /* 0x000ea40000008a00 */
[----:B--2---:R-:W-:-:S12]  /*0360*/  UIMAD UR5, UR5, -0xa0, URZ ;  /* 0xffffff60050578a4 */ /* 0x004fd8000f8e02ff */
[----:B------:R-:W2:Y:S01]  /*0370*/  LDCU UR5, c[0x0][UR5+0x2b0] ;  /* 0x00005600050577ac */ /* 0x000ea20008000800 */
[----:B------:R-:W3:Y:S01]  /*0380*/  S2R R55, SR_TID.X ;  /* 0x0000000000377919 */ /* 0x000ee20000002100 */
[----:B------:R-:W-:Y:S01]  /*0390*/  PRMT R22, RZ, 0x7610, R22 ;  /* 0x00007610ff167816 */ /* 0x000fe20000000016 */
[----:B------:R-:W4:Y:S01]  /*03a0*/  LDCU UR20, c[0x0][0x3a0] ;  /* 0x00007400ff1477ac */ /* 0x000f220008000800 */
[----:B------:R-:W5:Y:S01]  /*03b0*/  S2R R20, SR_CgaCtaId ;  /* 0x0000000000147919 */ /* 0x000f620000008800 */
[----:B------:R-:W-:Y:S01]  /*03c0*/  PRMT R17, RZ, 0x7610, R17 ;  /* 0x00007610ff117816 */ /* 0x000fe20000000011 */
[----:B------:R-:W0:Y:S01]  /*03d0*/  S2UR UR4, SR_CTAID.X ;  /* 0x00000000000479c3 */ /* 0x000e220000002500 */
[----:B------:R-:W2:Y:S01]  /*03e0*/  LDCU.64 UR12, c[0x0][0x3a8] ;  /* 0x00007500ff0c77ac */ /* 0x000ea20008000a00 */
[----:B------:R-:W0:Y:S01]  /*03f0*/  LDCU UR9, c[0x0][0x3a4] ;  /* 0x00007480ff0977ac */ /* 0x000e220008000800 */
[----:B------:R-:W0:Y:S01]  /*0400*/  LDCU.64 UR22, c[0x0][0x358] ;  /* 0x00006b00ff1677ac */ /* 0x000e220008000a00 */
[----:B------:R-:W0:Y:S02]  /*0410*/  LDCU.128 UR16, c[0x0][0x380] ;  /* 0x00007000ff1077ac */ /* 0x000e240008000c00 */
[----:B01----:R-:W-:Y:S01]  /*0420*/  VIADD R0, R9, 0x1ff ;  /* 0x000001ff09007836 */ /* 0x003fe20000000000 */
[----:B----4-:R-:W-:Y:S01]  /*0430*/  UIADD3 UR25, UPT, UPT, UR20, 0x7f, URZ ;  /* 0x0000007f14197890 */ /* 0x010fe2000fffe0ff */
[----:B--2---:R-:W-:-:S03]  /*0440*/  IMAD.U32 R42, RZ, RZ, UR12 ;  /* 0x0000000cff2a7e24 */ /* 0x004fc6000f8e00ff */
[----:B------:R-:W-:Y:S01]  /*0450*/  SHF.R.S32.HI R3, RZ, 0x1f, R0 ;  /* 0x0000001fff037819 */ /* 0x000fe20000011400 */
[----:B------:R-:W-:Y:S01]  /*0460*/  UISETP.GT.AND UP1, UPT, UR25, 0x7f, UPT ;  /* 0x0000007f1900788c */ /* 0x000fe2000bf24270 */
[----:B------:R-:W-:Y:S01]  /*0470*/  IMAD.U32 R19, RZ, RZ, UR12 ;  /* 0x0000000cff137e24 */ /* 0x000fe2000f8e00ff */
[----:B------:R-:W-:Y:S01]  /*0480*/  I2FP.F32.U32 R5, UR4 ;  /* 0x0000000400057c45 */ /* 0x000fe20008201000 */
[----:B------:R-:W0:Y:S01]  /*0490*/  S2UR UR4, SR_CgaCtaId ;  /* 0x00000000000479c3 */ /* 0x000e220000008800 */
[----:B------:R-:W-:Y:S01]  /*04a0*/  LEA.HI R3, R3, R0, RZ, 0x9 ;  /* 0x0000000003037211 */ /* 0x000fe200078f48ff */
[----:B------:R-:W-:Y:S02]  /*04b0*/  IMAD.U32 R41, RZ, RZ, UR12 ;  /* 0x0000000cff297e24 */ /* 0x000fe4000f8e00ff */
[----:B------:R-:W-:Y:S01]  /*04c0*/  FMUL R5, R5, UR5 ;  /* 0x0000000505057c20 */ /* 0x000fe20008400000 */
[----:B------:R-:W-:Y:S01]  /*04d0*/  SHF.R.S32.HI R3, RZ, 0x9, R3 ;  /* 0x00000009ff037819 */ /* 0x000fe20000011403 */
[----:B------:R-:W-:Y:S01]  /*04e0*/  IMAD.U32 R16, RZ, RZ, UR12 ;  /* 0x0000000cff107e24 */ /* 0x000fe2000f8e00ff */
[----:B------:R-:W-:Y:S01]  /*04f0*/  UMOV UR5, 0x1 ;  /* 0x0000000100057882 */ /* 0x000fe20000000000 */
[----:B------:R-:W-:-:S02]  /*0500*/  IMAD.U32 R18, RZ, RZ, UR12 ;  /* 0x0000000cff127e24 */ /* 0x000fc4000f8e00ff */
[----:B------:R-:W-:Y:S01]  /*0510*/  IMAD.SHL.U32 R4, R3, 0x8, RZ ;  /* 0x0000000803047824 */ /* 0x000fe200078e00ff */
[----:B------:R-:W-:Y:S01]  /*0520*/  F2I.U32.TRUNC.NTZ R5, R5 ;  /* 0x0000000500057305 */ /* 0x000fe2000020f000 */
[----:B------:R-:W-:-:S03]  /*0530*/  IMAD.U32 R21, RZ, RZ, UR12 ;  /* 0x0000000cff157e24 */ /* 0x000fc6000f8e00ff */
[----:B------:R-:W-:-:S04]  /*0540*/  IABS R7, R4 ;  /* 0x0000000400077213 */ /* 0x000fc80000000000 */
[----:B------:R-:W1:Y:S08]  /*0550*/  I2F.RP R0, R7 ;  /* 0x0000000700007306 */ /* 0x000e700000209400 */
[----:B-1----:R-:W1:Y:S02]  /*0560*/  MUFU.RCP R0, R0 ;  /* 0x0000000000007308 */ /* 0x002e640000001000 */
[----:B-1----:R-:W-:Y:S01]  /*0570*/  VIADD R2, R0, 0xffffffe ;  /* 0x0ffffffe00027836 */ /* 0x002fe20000000000 */
[----:B------:R-:W-:-:S05]  /*0580*/  IABS R0, R5 ;  /* 0x0000000500007213 */ /* 0x000fca0000000000 */
[----:B------:R1:W2:Y:S02]  /*0590*/  F2I.FTZ.U32.TRUNC.NTZ R3, R2 ;  /* 0x0000000200037305 */ /* 0x0002a4000021f000 */
[----:B-1----:R-:W-:Y:S02]  /*05a0*/  IMAD.MOV.U32 R2, RZ, RZ, RZ ;  /* 0x000000ffff027224 */ /* 0x002fe400078e00ff */
[----:B--2---:R-:W-:-:S04]  /*05b0*/  IMAD.MOV R6, RZ, RZ, -R3 ;  /* 0x000000ffff067224 */ /* 0x004fc800078e0a03 */
[----:B------:R-:W-:Y:S01]  /*05c0*/  IMAD R11, R6, R7, RZ ;  /* 0x00000007060b7224 */ /* 0x000fe200078e02ff */
[----:B------:R-:W-:-:S03]  /*05d0*/  IABS R6, R4 ;  /* 0x0000000400067213 */ /* 0x000fc60000000000 */
[----:B------:R-:W-:-:S04]  /*05e0*/  IMAD.HI.U32 R3, R3, R11, R2 ;  /* 0x0000000b03037227 */ /* 0x000fc800078e0002 */
[----:B------:R-:W-:Y:S02]  /*05f0*/  IMAD.MOV R2, RZ, RZ, -R6 ;  /* 0x000000ffff027224 */ /* 0x000fe400078e0a06 */
[----:B------:R-:W-:-:S04]  /*0600*/  IMAD.HI.U32 R3, R3, R0, RZ ;  /* 0x0000000003037227 */ /* 0x000fc800078e00ff */
[----:B------:R-:W-:Y:S01]  /*0610*/  IMAD R0, R3, R2, R0 ;  /* 0x0000000203007224 */ /* 0x000fe200078e0200 */
[----:B------:R-:W-:Y:S04]  /*0620*/  BAR.SYNC.DEFER_BLOCKING 0x0 ;  /* 0x0000000000007b1d */ /* 0x000fe80000010000 */
[----:B------:R-:W-:-:S13]  /*0630*/  ISETP.GT.U32.AND P1, PT, R7, R0, PT ;  /* 0x000000000700720c */ /* 0x000fda0003f24070 */
[----:B------:R-:W-:Y:S02]  /*0640*/  @!P1 IMAD.IADD R0, R0, 0x1, -R7 ;  /* 0x0000000100009824 */ /* 0x000fe400078e0a07 */
[----:B------:R-:W-:Y:S01]  /*0650*/  @!P1 VIADD R3, R3, 0x1 ;  /* 0x0000000103039836 */ /* 0x000fe20000000000 */
[----:B------:R-:W-:Y:S02]  /*0660*/  ISETP.NE.AND P1, PT, R4, RZ, PT ;  /* 0x000000ff0400720c */ /* 0x000fe40003f25270 */
[----:B------:R-:W-:Y:S02]  /*0670*/  ISETP.GE.U32.AND P0, PT, R0, R7, PT ;  /* 0x000000070000720c */ /* 0x000fe40003f06070 */
[----:B------:R-:W-:-:S04]  /*0680*/  LOP3.LUT R0, R5, R4, RZ, 0x3c, !PT ;  /* 0x0000000405007212 */ /* 0x000fc800078e3cff */
[----:B------:R-:W-:Y:S01]  /*0690*/  ISETP.GE.AND P2, PT, R0, RZ, PT ;  /* 0x000000ff0000720c */ /* 0x000fe20003f46270 */
[----:B------:R-:W-:-:S06]  /*06a0*/  VIADD R0, R8, 0x3f ;  /* 0x0000003f08007836 */ /* 0x000fcc0000000000 */
[----:B------:R-:W-:-:S04]  /*06b0*/  @P0 VIADD R3, R3, 0x1 ;  /* 0x0000000103030836 */ /* 0x000fc80000000000 */
[----:B------:R-:W-:Y:S01]  /*06c0*/  IMAD.MOV.U32 R2, RZ, RZ, R3 ;  /* 0x000000ffff027224 */ /* 0x000fe200078e0003 */
[----:B------:R-:W-:-:S03]  /*06d0*/  SHF.R.S32.HI R3, RZ, 0x1f, R0 ;  /* 0x0000001fff037819 */ /* 0x000fc60000011400 */
[----:B------:R-:W-:Y:S01]  /*06e0*/  @!P2 IMAD.MOV R2, RZ, RZ, -R2 ;  /* 0x000000ffff02a224 */ /* 0x000fe200078e0a02 */
[----:B------:R-:W-:Y:S02]  /*06f0*/  @!P1 LOP3.LUT R2, RZ, R4, RZ, 0x33, !PT ;  /* 0x00000004ff029212 */ /* 0x000fe400078e33ff */
[----:B------:R-:W-:-:S03]  /*0700*/  LEA.HI R3, R3, R0, RZ, 0x6 ;  /* 0x0000000003037211 */ /* 0x000fc600078f30ff */
[----:B------:R-:W-:Y:S02]  /*0710*/  IMAD.SHL.U32 R6, R2, 0x8, RZ ;  /* 0x0000000802067824 */ /* 0x000fe400078e00ff */
[----:B------:R-:W-:-:S03]  /*0720*/  IMAD.MOV R2, RZ, RZ, -R2 ;  /* 0x000000ffff027224 */ /* 0x000fc600078e0a02 */
[----:B------:R-:W-:Y:S01]  /*0730*/  LEA.HI.SX32 R3, R3, -R6, 0x1a ;  /* 0x8000000603037211 */ /* 0x000fe200078fd2ff */
[----:B------:R-:W-:-:S03]  /*0740*/  IMAD R10, R4, R2, R5 ;  /* 0x00000002040a7224 */ /* 0x000fc600078e0205 */
[----:B------:R-:W-:-:S04]  /*0750*/  VIMNMX R13, PT, PT, R3, 0x8, PT ;  /* 0x00000008030d7848 */ /* 0x000fc80003fe0100 */
[-C--:B------:R-:W-:Y:S02]  /*0760*/  IABS R7, R13.reuse ;  /* 0x0000000d00077213 */ /* 0x080fe40000000000 */
[----:B------:R-:W-:Y:S02]  /*0770*/  IABS R4, R13 ;  /* 0x0000000d00047213 */ /* 0x000fe40000000000 */
[----:B------:R-:W1:Y:S08]  /*0780*/  I2F.RP R0, R7 ;  /* 0x0000000700007306 */ /* 0x000e700000209400 */
[----:B-1----:R-:W1:Y:S02]  /*0790*/  MUFU.RCP R0, R0 ;  /* 0x0000000000007308 */ /* 0x002e640000001000 */
[----:B-1----:R-:W-:-:S02]  /*07a0*/  VIADD R3, R0, 0xffffffe ;  /* 0x0ffffffe00037836 */ /* 0x002fc40000000000 */
[----:B------:R-:W-:Y:S01]  /*07b0*/  IMAD.MOV R0, RZ, RZ, -R4 ;  /* 0x000000ffff007224 */ /* 0x000fe200078e0a04 */
[----:B------:R-:W-:-:S03]  /*07c0*/  IABS R4, R9 ;  /* 0x0000000900047213 */ /* 0x000fc60000000000 */
[----:B------:R-:W1:Y:S02]  /*07d0*/  F2I.FTZ.U32.TRUNC.NTZ R3, R3 ;  /* 0x0000000300037305 */ /* 0x000e64000021f000 */
[----:B-1----:R-:W-:-:S04]  /*07e0*/  IMAD.MOV R11, RZ, RZ, -R3 ;  /* 0x000000ffff0b7224 */ /* 0x002fc800078e0a03 */
[----:B------:R-:W-:Y:S01]  /*07f0*/  IMAD.MOV.U32 R2, RZ, RZ, R11 ;  /* 0x000000ffff027224 */ /* 0x000fe200078e000b */
[----:B------:R-:W-:-:S03]  /*0800*/  IABS R11, R10 ;  /* 0x0000000a000b7213 */ /* 0x000fc60000000000 */
[----:B------:R-:W-:Y:S02]  /*0810*/  IMAD R5, R2, R7, RZ ;  /* 0x0000000702057224 */ /* 0x000fe400078e02ff */
[----:B------:R-:W-:-:S04]  /*0820*/  IMAD.MOV.U32 R2, RZ, RZ, RZ ;  /* 0x000000ffff027224 */ /* 0x000fc800078e00ff */
[----:B------:R-:W-:Y:S01]  /*0830*/  IMAD.HI.U32 R2, R3, R5, R2 ;  /* 0x0000000503027227 */ /* 0x000fe200078e0002 */
[----:B---3--:R-:W-:-:S05]  /*0840*/  LOP3.LUT R5, R55, 0x3f, RZ, 0xc0, !PT ;  /* 0x0000003f37057812 */ /* 0x008fca00078ec0ff */
[----:B------:R-:W-:-:S04]  /*0850*/  IMAD.HI.U32 R2, R2, R11, RZ ;  /* 0x0000000b02027227 */ /* 0x000fc800078e00ff */
[----:B------:R-:W-:Y:S01]  /*0860*/  IMAD R0, R2, R0, R11 ;  /* 0x0000000002007224 */ /* 0x000fe200078e020b */
[----:B------:R-:W-:-:S04]  /*0870*/  IABS R11, R8 ;  /* 0x00000008000b7213 */ /* 0x000fc80000000000 */
[----:B------:R-:W-:Y:S01]  /*0880*/  ISETP.GT.U32.AND P1, PT, R7, R0, PT ;  /* 0x000000000700720c */ /* 0x000fe20003f24070 */
[----:B------:R-:W1:-:S12]  /*0890*/  I2F.RP R3, R11 ;  /* 0x0000000b00037306 */ /* 0x000e580000209400 */
[----:B------:R-:W-:Y:S02]  /*08a0*/  @!P1 IMAD.IADD R0, R0, 0x1, -R7 ;  /* 0x0000000100009824 */ /* 0x000fe400078e0a07 */
[----:B------:R-:W-:Y:S01]  /*08b0*/  @!P1 VIADD R2, R2, 0x1 ;  /* 0x0000000102029836 */ /* 0x000fe20000000000 */
[----:B-1----:R-:W1:Y:S01]  /*08c0*/  MUFU.RCP R3, R3 ;  /* 0x0000000300037308 */ /* 0x002e620000001000 */
[----:B------:R-:W-:Y:S02]  /*08d0*/  ISETP.NE.AND P1, PT, R13, RZ, PT ;  /* 0x000000ff0d00720c */ /* 0x000fe40003f25270 */
[----:B------:R-:W-:Y:S01]  /*08e0*/  ISETP.GE.U32.AND P0, PT, R0, R7, PT ;  /* 0x000000070000720c */ /* 0x000fe20003f06070 */
[----:B-----5:R-:W-:Y:S01]  /*08f0*/  IMAD.SHL.U32 R7, R20, 0x80, RZ ;  /* 0x0000008014077824 */ /* 0x020fe200078e00ff */
[----:B------:R-:W-:-:S04]  /*0900*/  LOP3.LUT R0, R10, R13, RZ, 0x3c, !PT ;  /* 0x0000000d0a007212 */ /* 0x000fc800078e3cff */
[----:B------:R-:W-:Y:S02]  /*0910*/  ISETP.GE.AND P2, PT, R0, RZ, PT ;  /* 0x000000ff0000720c */ /* 0x000fe40003f46270 */
[----:B------:R-:W-:Y:S02]  /*0920*/  MOV R0, 0x400 ;  /* 0x0000040000007802 */ /* 0x000fe40000000f00 */
[----:B------:R-:W-:Y:S02]  /*0930*/  LOP3.LUT R7, R7, 0x180, RZ, 0xc0, !PT ;  /* 0x0000018007077812 */ /* 0x000fe400078ec0ff */
[----:B------:R-:W-:Y:S01]  /*0940*/  R2UR UR10, R0 ;  /* 0x00000000000a72ca */ /* 0x000fe200000e0000 */
[----:B------:R-:W-:Y:S01]  /*0950*/  @P0 VIADD R2, R2, 0x1 ;  /* 0x0000000102020836 */ /* 0x000fe20000000000 */
[----:B------:R-:W-:Y:S01]  /*0960*/  PLOP3.LUT P0, PT, PT, PT, UP1, 0x80, 0x8 ;  /* 0x000000000008781c */ /* 0x000fe20003f0f018 */
[----:B-1----:R-:W-:Y:S02]  /*0970*/  VIADD R3, R3, 0xffffffe ;  /* 0x0ffffffe03037836 */ /* 0x002fe40000000000 */
[----:B------:R-:W-:-:S02]  /*0980*/  IMAD.MOV.U32 R12, RZ, RZ, R2 ;  /* 0x000000ffff0c7224 */ /* 0x000fc400078e0002 */
[----:B------:R-:W1:Y:S02]  /*0990*/  I2F.RP R2, R4 ;  /* 0x0000000400027306 */ /* 0x000e640000209400 */
[----:B------:R-:W-:Y:S01]  /*09a0*/  @!P2 IMAD.MOV R12, RZ, RZ, -R12 ;  /* 0x000000ffff0ca224 */ /* 0x000fe200078e0a0c */
[----:B------:R-:W-:-:S03]  /*09b0*/  @!P1 LOP3.LUT R12, RZ, R13, RZ, 0x33, !PT ;  /* 0x0000000dff0c9212 */ /* 0x000fc600078e33ff */
[----:B0-----:R-:W-:Y:S02]  /*09c0*/  ULEA UR10, UR4, UR10, 0x18 ;  /* 0x0000000a040a7291 */ /* 0x001fe4000f8ec0ff */
[----:B------:R-:W0:Y:S01]  /*09d0*/  F2I.FTZ.U32.TRUNC.NTZ R3, R3 ;  /* 0x0000000300037305 */ /* 0x000e22000021f000 */
[----:B------:R-:W-:Y:S01]  /*09e0*/  IMAD.MOV R0, RZ, RZ, -R12 ;  /* 0x000000ffff007224 */ /* 0x000fe200078e0a0c */
[----:B------:R-:W-:-:S03]  /*09f0*/  UIADD3 UR8, UPT, UPT, UR10, 0xc000, URZ ;  /* 0x0000c0000a087890 */ /* 0x000fc6000fffe0ff */
[----:B------:R-:W-:Y:S01]  /*0a00*/  IMAD R0, R13, R0, R10 ;  /* 0x000000000d007224 */ /* 0x000fe200078e020a */
[----:B------:R-:W-:Y:S01]  /*0a10*/  SHF.R.U32.HI R13, RZ, 0x5, R55 ;  /* 0x00000005ff0d7819 */ /* 0x000fe20000011637 */
[----:B------:R-:W2:Y:S02]  /*0a20*/  LDS R10, [UR10] ;  /* 0x0000000aff0a7984 */ /* 0x000ea40008000800 */
[----:B------:R-:W-:Y:S01]  /*0a30*/  IMAD.IADD R0, R6, 0x1, R0 ;  /* 0x0000000106007824 */ /* 0x000fe200078e0200 */
[----:B------:R-:W-:Y:S01]  /*0a40*/  R2UR UR6, R13 ;  /* 0x000000000d0672ca */ /* 0x000fe200000e0000 */
[----:B-1----:R1:W3:Y:S02]  /*0a50*/  MUFU.RCP R6, R2 ;  /* 0x0000000200067308 */ /* 0x0022e40000001000 */
[----:B------:R-:W-:Y:S02]  /*0a60*/  IMAD R15, R0, 0x40, R5 ;  /* 0x00000040000f7824 */ /* 0x000fe400078e0205 */
[----:B0-----:R-:W-:-:S03]  /*0a70*/  IMAD.MOV R14, RZ, RZ, -R3 ;  /* 0x000000ffff0e7224 */ /* 0x001fc600078e0a03 */
[----:B------:R-:W-:Y:S01]  /*0a80*/  IABS R0, R15 ;  /* 0x0000000f00007213 */ /* 0x000fe20000000000 */
[----:B------:R-:W-:Y:S01]  /*0a90*/  IMAD R5, R14, R11, RZ ;  /* 0x0000000b0e057224 */ /* 0x000fe200078e02ff */
[----:B------:R-:W-:Y:S01]  /*0aa0*/  BAR.SYNC.DEFER_BLOCKING 0x0 ;  /* 0x0000000000007b1d */ /* 0x000fe20000010000 */
[----:B-1----:R-:W-:Y:S01]  /*0ab0*/  IMAD.MOV.U32 R2, RZ, RZ, RZ ;  /* 0x000000ffff027224 */ /* 0x002fe200078e00ff */
[----:B------:R-:W-:Y:S01]  /*0ac0*/  ISETP.GE.AND P2, PT, R15, RZ, PT ;  /* 0x000000ff0f00720c */ /* 0x000fe20003f46270 */
[----:B------:R-:W-:Y:S02]  /*0ad0*/  USHF.L.U32 UR4, UR6, 0x15, URZ ;  /* 0x0000001506047899 */ /* 0x000fe400080006ff */
[----:B------:R-:W-:Y:S02]  /*0ae0*/  IMAD.HI.U32 R2, R3, R5, R2 ;  /* 0x0000000503027227 */ /* 0x000fe400078e0002 */
[----:B------:R-:W-:Y:S01]  /*0af0*/  ULOP3.LUT UR4, UR4, 0x600000, URZ, 0xc0, !UPT ;  /* 0x0060000004047892 */ /* 0x000fe2000f8ec0ff */
[----:B------:R0:W-:Y:S01]  /*0b00*/  STL [R1+0x71c], R15 ;  /* 0x00071c0f01007387 */ /* 0x0001e20000100800 */
[----:B---3--:R-:W-:-:S02]  /*0b10*/  VIADD R3, R6, 0xffffffe ;  /* 0x0ffffffe06037836 */ /* 0x008fc40000000000 */
[----:B------:R-:W-:Y:S01]  /*0b20*/  IMAD.HI.U32 R2, R2, R0, RZ ;  /* 0x0000000002027227 */ /* 0x000fe200078e00ff */
[----:B------:R1:W-:Y:S03]  /*0b30*/  STL.S16 [R1+0x254], R22 ;  /* 0x0002541601007387 */ /* 0x0003e60000100600 */
[----:B------:R-:W-:Y:S01]  /*0b40*/  IMAD.MOV R2, RZ, RZ, -R2 ;  /* 0x000000ffff027224 */ /* 0x000fe200078e0a02 */
[----:B------:R-:W3:Y:S01]  /*0b50*/  F2I.FTZ.U32.TRUNC.NTZ R3, R3 ;  /* 0x0000000300037305 */ /* 0x000ee2000021f000 */
[----:B------:R1:W-:Y:S01]  /*0b60*/  STL.S16 [R1+0x294], R17 ;  /* 0x0002941101007387 */ /* 0x0003e20000100600 */
[----:B0-----:R-:W-:Y:S01]  /*0b70*/  LOP3.LUT R15, R55, 0x7f, RZ, 0xc0, !PT ;  /* 0x0000007f370f7812 */ /* 0x001fe200078ec0ff */
[----:B------:R-:W-:Y:S01]  /*0b80*/  IMAD R6, R11, R2, R0 ;  /* 0x000000020b067224 */ /* 0x000fe200078e0200 */
[----:B------:R-:W-:Y:S01]  /*0b90*/  SHF.R.U32.HI R2, RZ, 0x6, R55 ;  /* 0x00000006ff027819 */ /* 0x000fe20000011637 */
[----:B------:R-:W-:-:S03]  /*0ba0*/  IMAD.SHL.U32 R0, R12, 0x200, RZ ;  /* 0x000002000c007824 */ /* 0x000fc600078e00ff */
[----:B------:R-:W-:Y:S02]  /*0bb0*/  ISETP.GT.U32.AND P1, PT, R11, R6, PT ;  /* 0x000000060b00720c */ /* 0x000fe40003f24070 */
[----:B------:R-:W-:Y:S02]  /*0bc0*/  SGXT.U32 R2, R2, 0x1 ;  /* 0x000000010202781a */ /* 0x000fe40000000000 */
[----:B------:R-:W-:Y:S02]  /*0bd0*/  LOP3.LUT R14, R0, 0x7f, R7, 0xfe, !PT ;  /* 0x0000007f000e7812 */ /* 0x000fe400078efe07 */
[----:B------:R-:W-:Y:S01]  /*0be0*/  ISETP.LT.AND P0, PT, R2, UR20, P0 ;  /* 0x0000001402007c0c */ /* 0x000fe20008701270 */
[----:B---3--:R-:W-:Y:S01]  /*0bf0*/  IMAD.MOV R5, RZ, RZ, -R3 ;  /* 0x000000ffff057224 */ /* 0x008fe200078e0a03 */
[----:B------:R-:W-:Y:S01]  /*0c00*/  IABS R12, R14 ;  /* 0x0000000e000c7213 */ /* 0x000fe20000000000 */
[----:B------:R-:W-:Y:S01]  /*0c10*/  IMAD.MOV.U32 R2, RZ, RZ, RZ ;  /* 0x000000ffff027224 */ /* 0x000fe200078e00ff */
[----:B--2---:R-:W-:Y:S01]  /*0c20*/  R2UR UR7, R10 ;  /* 0x000000000a0772ca */ /* 0x004fe200000e0000 */
[----:B------:R-:W-:Y:S01]  /*0c30*/  IMAD R5, R5, R4, RZ ;  /* 0x0000000405057224 */ /* 0x000fe200078e02ff */
[----:B------:R-:W-:Y:S01]  /*0c40*/  ISETP.GE.AND P4, PT, R14, RZ, PT ;  /* 0x000000ff0e00720c */ /* 0x000fe20003f86270 */
[----:B------:R-:W-:Y:S01]  /*0c50*/  @!P1 IMAD.IADD R6, R6, 0x1, -R11 ;  /* 0x0000000106069824 */ /* 0x000fe200078e0a0b */
[C---:B------:R-:W-:Y:S01]  /*0c60*/  LOP3.LUT R14, R0.reuse, R7, RZ, 0xfc, !PT ;  /* 0x00000007000e7212 */ /* 0x040fe200078efcff */
[----:B------:R-:W-:Y:S01]  /*0c70*/  IMAD.HI.U32 R5, R3, R5, R2 ;  /* 0x0000000503057227 */ /* 0x000fe200078e0002 */
[----:B------:R-:W-:-:S02]  /*0c80*/  LOP3.LUT R58, R0, 0x2, R7, 0xfe, !PT ;  /* 0x00000002003a7812 */ /* 0x000fc400078efe07 */
[----:B------:R-:W-:Y:S01]  /*0c90*/  ISETP.GT.U32.AND P1, PT, R11, R6, PT ;  /* 0x000000060b00720c */ /* 0x000fe20003f24070 */
[----:B------:R-:W-:Y:S01]  /*0ca0*/  IMAD.MOV.U32 R10, RZ, RZ, R12 ;  /* 0x000000ffff0a7224 */ /* 0x000fe200078e000c */
[----:B------:R-:W-:Y:S02]  /*0cb0*/  IABS R12, R14 ;  /* 0x0000000e000c7213 */ /* 0x000fe40000000000 */
[----:B------:R-:W-:Y:S01]  /*0cc0*/  ISETP.GE.AND P3, PT, R14, RZ, PT ;  /* 0x000000ff0e00720c */ /* 0x000fe20003f66270 */
[C---:B------:R-:W-:Y:S01]  /*0cd0*/  IMAD.HI.U32 R2, R5.reuse, R10, RZ ;  /* 0x0000000a05027227 */ /* 0x040fe200078e00ff */
[----:B------:R-:W-:Y:S01]  /*0ce0*/  IABS R14, R58 ;  /* 0x0000003a000e7213 */ /* 0x000fe20000000000 */
[----:B------:R-:W-:Y:S01]  /*0cf0*/  UIADD3 UR11, UPT, UPT, UR7, UR4, URZ ;  /* 0x00000004070b7290 */ /* 0x000fe2000fffe0ff */
[----:B------:R-:W-:Y:S01]  /*0d00*/  LOP3.LUT R57, R0, 0x1, R7, 0xfe, !PT ;  /* 0x0000000100397812 */ /* 0x000fe200078efe07 */
[----:B------:R-:W-:Y:S02]  /*0d10*/  IMAD.MOV R3, RZ, RZ, -R2 ;  /* 0x000000ffff037224 */ /* 0x000fe400078e0a02 */
[----:B------:R-:W-:Y:S01]  /*0d20*/  IMAD.HI.U32 R2, R5, R12, RZ ;  /* 0x0000000c05027227 */ /* 0x000fe200078e00ff */
[----:B------:R-:W-:-:S03]  /*0d30*/  IABS R13, R57 ;  /* 0x00000039000d7213 */ /* 0x000fc60000000000 */
[----:B------:R-:W-:Y:S01]  /*0d40*/  @!P1 IMAD.IADD R6, R6, 0x1, -R11 ;  /* 0x0000000106069824 */ /* 0x000fe200078e0a0b */
[----:B------:R-:W-:Y:S01]  /*0d50*/  ISETP.NE.AND P1, PT, R8, RZ, PT ;  /* 0x000000ff0800720c */ /* 0x000fe20003f25270 */
[----:B------:R-:W-:Y:S02]  /*0d60*/  IMAD.MOV R11, RZ, RZ, -R2 ;  /* 0x000000ffff0b7224 */ /* 0x000fe400078e0a02 */
[----:B------:R-:W-:Y:S02]  /*0d70*/  IMAD.MOV.U32 R23, RZ, RZ, R6 ;  /* 0x000000ffff177224 */ /* 0x000fe400078e0006 */
[----:B------:R-:W-:-:S04]  /*0d80*/  IMAD.HI.U32 R2, R5, R14, RZ ;  /* 0x0000000e05027227 */ /* 0x000fc800078e00ff */
[----:B------:R-:W-:Y:S01]  /*0d90*/  @!P2 IMAD.MOV R23, RZ, RZ, -R23 ;  /* 0x000000ffff17a224 */ /* 0x000fe200078e0a17 */
[----:B------:R-:W-:Y:S01]  /*0da0*/  ISETP.NE.U32.AND P2, PT, R15, RZ, PT ;  /* 0x000000ff0f00720c */ /* 0x000fe20003f45070 */
[C---:B------:R-:W-:Y:S02]  /*0db0*/  IMAD R6, R4.reuse, R11, R12 ;  /* 0x0000000b04067224 */ /* 0x040fe400078e020c */
[----:B------:R-:W-:Y:S01]  /*0dc0*/  @!P1 LOP3.LUT R23, RZ, R8, RZ, 0x33, !PT ;  /* 0x00000008ff179212 */ /* 0x000fe200078e33ff */
[----:B------:R-:W-:Y:S01]  /*0dd0*/  IMAD.MOV R11, RZ, RZ, -R2 ;  /* 0x000000ffff0b7224 */ /* 0x000fe200078e0a02 */
[----:B------:R-:W-:Y:S01]  /*0de0*/  SHF.R.U32.HI R8, RZ, 0x6, R55 ;  /* 0x00000006ff087819 */ /* 0x000fe20000011637 */
[C---:B------:R-:W-:Y:S01]  /*0df0*/  IMAD R10, R4.reuse, R3, R10 ;  /* 0x00000003040a7224 */ /* 0x040fe200078e020a */
[----:B------:R-:W-:Y:S01]  /*0e00*/  PLOP3.LUT P1, PT, PT, PT, UP1, 0x80, 0x8 ;  /* 0x000000000008781c */ /* 0x000fe20003f2f018 */
[----:B------:R-:W-:Y:S01]  /*0e10*/  IMAD R2, R4, R11, R14 ;  /* 0x0000000b04027224 */ /* 0x000fe200078e020e */
[----:B------:R-:W-:Y:S01]  /*0e20*/  SGXT.U32 R8, R8, 0x1 ;  /* 0x000000010808781a */ /* 0x000fe20000000000 */
[----:B------:R-:W-:-:S03]  /*0e30*/  IMAD.HI.U32 R3, R5, R13, RZ ;  /* 0x0000000d05037227 */ /* 0x000fc600078e00ff */
[C---:B------:R-:W-:Y:S01]  /*0e40*/  LOP3.LUT R15, R8.reuse, 0x8, RZ, 0xfc, !PT ;  /* 0x00000008080f7812 */ /* 0x040fe200078efcff */
[----:B------:R-:W-:Y:S02]  /*0e50*/  IMAD R11, R8, UR12, RZ ;  /* 0x0000000c080b7c24 */ /* 0x000fe4000f8e02ff */
[----:B------:R-:W-:Y:S02]  /*0e60*/  IMAD.U32 R12, RZ, RZ, UR12 ;  /* 0x0000000cff0c7e24 */ /* 0x000fe4000f8e00ff */
[----:B------:R-:W-:Y:S02]  /*0e70*/  IMAD R42, R42, 0x2, R11 ;  /* 0x000000022a2a7824 */ /* 0x000fe400078e020b */
[----:B------:R-:W-:Y:S02]  /*0e80*/  IMAD.MOV R3, RZ, RZ, -R3 ;  /* 0x000000ffff037224 */ /* 0x000fe400078e0a03 */
[----:B------:R-:W-:Y:S02]  /*0e90*/  IMAD R19, R19, 0x2, R42 ;  /* 0x0000000213137824 */ /* 0x000fe400078e022a */
[----:B------:R-:W-:-:S02]  /*0ea0*/  IMAD.U32 R14, RZ, RZ, UR12 ;  /* 0x0000000cff0e7e24 */ /* 0x000fc4000f8e00ff */
[----:B------:R-:W-:Y:S02]  /*0eb0*/  IMAD R45, R12, 0x2, R19 ;  /* 0x000000020c2d7824 */ /* 0x000fe400078e0213 */
[----:B------:R-:W-:Y:S02]  /*0ec0*/  IMAD R3, R4, R3, R13 ;  /* 0x0000000304037224 */ /* 0x000fe400078e020d */
[----:B------:R-:W-:Y:S01]  /*0ed0*/  IMAD R12, R14, 0x2, R45 ;  /* 0x000000020e0c7824 */ /* 0x000fe200078e022d */
[----:B-1----:R-:W-:Y:S06]  /*0ee0*/  BRA.U UP0, `(.L_x_5) ;  /* 0x0000000100187547 */ /* 0x002fec000b800000 */
[----:B------:R-:W-:Y:S01]  /*0ef0*/  ELECT P5, URZ, PT ;  /* 0x0000000000ff782f */ /* 0x000fe200038a0000 */
[----:B------:R-:W-:Y:S01]  /*0f00*/  IMAD.MOV.U32 R13, RZ, RZ, 0x1 ;  /* 0x00000001ff0d7424 */ /* 0x000fe200078e00ff */
[----:B------:R-:W-:Y:S11]  /*0f10*/  UVIRTCOUNT.DEALLOC.SMPOOL 0x80 ;  /* 0x000000800000784c */ /* 0x000ff60000000000 */
[----:B------:R-:W-:-:S04]  /*0f20*/  @P5 MOV R14, 0x40 ;  /* 0x00000040000e5802 */ /* 0x000fc80000000f00 */
[----:B------:R-:W-:-:S05]  /*0f30*/  @P5 LEA R14, R20, R14, 0x18 ;  /* 0x0000000e140e5211 */ /* 0x000fca00078ec0ff */
[----:B------:R0:W-:Y:S02]  /*0f40*/  @P5 STS.U8 [R14], R13 ;  /* 0x0000000d0e005388 */ /* 0x0001e40000000000 */
.L_x_5:
[----:B------:R-:W-:Y:S01]  /*0f50*/  STTM.16dp32bit_t0_t15.x64 tmem[UR11], RZ ;  /* 0x000000ff000079ed */ /* 0x000fe20008b0000b */
[----:B------:R-:W-:Y:S01]  /*0f60*/  STTM.16dp32bit_t16_t31.x64 tmem[UR11+0x40], RZ ;  /* 0x000040ff000079ed */ /* 0x000fe20008b2000b */
[----:B------:R-:W1:Y:S02]  /*0f70*/  FENCE.VIEW.ASYNC.T ;  /* 0x00000000000073c6 */ /* 0x000e640000000200 */
[----:B-1----:R-:W-:Y:S01]  /*0f80*/  VOTEU.ALL UP2, P2 ;  /* 0x0000000000ff7886 */ /* 0x002fe20001040000 */
[----:B------:R-:W-:Y:S01]  /*0f90*/  VOTEU.ALL UP3, P2 ;  /* 0x0000000000ff7886 */ /* 0x000fe20001060000 */
[----:B------:R-:W-:Y:S01]  /*0fa0*/  IMAD R23, R23, UR9, RZ ;  /* 0x0000000917177c24 */ /* 0x000fe2000f8e02ff */
[----:B------:R-:W-:Y:S01]  /*0fb0*/  ISETP.LT.AND P1, PT, R15, UR20, P1 ;  /* 0x000000140f007c0c */ /* 0x000fe20008f21270 */
[----:B0-----:R-:W-:Y:S01]  /*0fc0*/  IMAD.MOV.U32 R13, RZ, RZ, R22 ;  /* 0x000000ffff0d7224 */ /* 0x001fe200078e0016 */
[----:B------:R-:W-:-:S04]  /*0fd0*/  @!UP2 UIADD3 UR14, UPT, UPT, -UR5, 0x100000, URZ ;  /* 0x00100000050ea890 */ /* 0x000fc8000fffe1ff */
[----:B------:R-:W-:Y:S02]  /*0fe0*/  @!UP2 USHF.L.U32 UR15, UR14, 0xb, URZ ;  /* 0x0000000b0e0fa899 */ /* 0x000fe400080006ff */
[----:B------:R-:W-:Y:S01]  /*0ff0*/  @!UP2 USHF.L.U32 UR14, UR14, 0x1, URZ ;  /* 0x000000010e0ea899 */ /* 0x000fe200080006ff */
[----:B------:R-:W-:Y:S01]  /*1000*/  BAR.SYNC.DEFER_BLOCKING 0x0 ;  /* 0x0000000000007b1d */ /* 0x000fe20000010000 */
[----:B------:R-:W-:Y:S01]  /*1010*/  IADD3 R24, P5, PT, R23, UR16, RZ ;  /* 0x0000001017187c10 */ /* 0x000fe2000ffbe0ff */
[----:B------:R-:W-:Y:S02]  /*1020*/  IMAD.MOV.U32 R22, RZ, RZ, R17 ;  /* 0x000000ffff167224 */ /* 0x000fe400078e0011 */
[----:B------:R-:W-:Y:S01]  /*1030*/  IMAD R41, R41, 0x2, R12 ;  /* 0x0000000229297824 */ /* 0x000fe200078e020c */
[----:B------:R-:W-:Y:S01]  /*1040*/  LEA.HI.X.SX32 R23, R23, UR17, 0x1, P5 ;  /* 0x0000001117177c11 */ /* 0x000fe2000a8f0eff */
[----:B------:R-:W-:Y:S01]  /*1050*/  IMAD.U32 R50, RZ, RZ, UR12 ;  /* 0x0000000cff327e24 */ /* 0x000fe2000f8e00ff */
[-C--:B------:R-:W-:Y:S01]  /*1060*/  IADD3 R14, P5, PT, R11, R24.reuse, RZ ;  /* 0x000000180b0e7210 */ /* 0x080fe20007fbe0ff */
[----:B------:R-:W-:Y:S01]  /*1070*/  IMAD R17, R16, 0x2, R41 ;  /* 0x0000000210117824 */ /* 0x000fe200078e0229 */
[----:B------:R-:W-:-:S02]  /*1080*/  IADD3 R25, P6, PT, R12, R24, RZ ;  /* 0x000000180c197210 */ /* 0x000fc40007fde0ff */
[----:B------:R-:W-:Y:S01]  /*1090*/  PRMT R31, RZ, 0x7610, R31 ;  /* 0x00007610ff1f7816 */ /* 0x000fe2000000001f */
[----:B------:R0:W-:Y:S01]  /*10a0*/  STL [R1+0x24], R14 ;  /* 0x0000240e01007387 */ /* 0x0001e20000100800 */
[-C--:B------:R-:W-:Y:S01]  /*10b0*/  LEA.HI.X.SX32 R15, R11, R23.reuse, 0x1, P5 ;  /* 0x000000170b0f7211 */ /* 0x080fe200028f0eff */
[----:B------:R-:W-:Y:S01]  /*10c0*/  IMAD R16, R18, 0x4, R17 ;  /* 0x0000000412107824 */ /* 0x000fe200078e0211 */
[----:B------:R-:W-:Y:S01]  /*10d0*/  LEA.HI.X.SX32 R33, R12, R23, 0x1, P6 ;  /* 0x000000170c217211 */ /* 0x000fe200030f0eff */
[----:B------:R-:W-:Y:S01]  /*10e0*/  STL [R1+0x44], R25 ;  /* 0x0000441901007387 */ /* 0x000fe20000100800 */
[----:B------:R-:W-:Y:S01]  /*10f0*/  PRMT R20, RZ, 0x7610, R20 ;  /* 0x00007610ff147816 */ /* 0x000fe20000000014 */
[----:B------:R-:W-:Y:S02]  /*1100*/  IMAD.U32 R37, RZ, RZ, UR12 ;  /* 0x0000000cff257e24 */ /* 0x000fe4000f8e00ff */
[----:B------:R-:W-:Y:S01]  /*1110*/  IMAD.U32 R52, RZ, RZ, UR12 ;  /* 0x0000000cff347e24 */ /* 0x000fe2000f8e00ff */
[----:B------:R1:W-:Y:S01]  /*1120*/  STL [R1+0x20], R15 ;  /* 0x0000200f01007387 */ /* 0x0003e20000100800 */
[----:B------:R-:W-:Y:S01]  /*1130*/  IMAD.U32 R35, RZ, RZ, UR12 ;  /* 0x0000000cff237e24 */ /* 0x000fe2000f8e00ff */
[----:B------:R-:W-:-:S02]  /*1140*/  PRMT R27, RZ, 0x7610, R27 ;  /* 0x00007610ff1b7816 */ /* 0x000fc4000000001b */
[----:B------:R-:W2:Y:S02]  /*1150*/  FENCE.VIEW.ASYNC.S ;  /* 0x00000000000073c6 */ /* 0x000ea40000000000 */
[----:B--2---:R2:W3:Y:S02]  /*1160*/  @!UP3 SYNCS.EXCH.64 URZ, [UR8], UR14 ;  /* 0x0000000e08ffb5b2 */ /* 0x0044e40008000100 */
[----:B---3--:R-:W-:Y:S01]  /*1170*/  BAR.SYNC.DEFER_BLOCKING 0x0 ;  /* 0x0000000000007b1d */ /* 0x008fe20000010000 */
[----:B------:R-:W-:Y:S02]  /*1180*/  IMAD R40, R21, 0x2, R16 ;  /* 0x0000000215287824 */ /* 0x000fe400078e0210 */
[----:B------:R-:W-:Y:S02]  /*1190*/  IMAD.U32 R11, RZ, RZ, UR12 ;  /* 0x0000000cff0b7e24 */ /* 0x000fe4000f8e00ff */
[----:B------:R-:W-:Y:S01]  /*11a0*/  IMAD.U32 R12, RZ, RZ, UR12 ;  /* 0x0000000cff0c7e24 */ /* 0x000fe2000f8e00ff */
[----:B------:R-:W-:-:S02]  /*11b0*/  LOP3.LUT R18, R8, 0x18, RZ, 0xfc, !PT ;  /* 0x0000001808127812 */ /* 0x000fc400078efcff */
[----:B------:R-:W-:Y:S02]  /*11c0*/  PRMT R26, RZ, 0x7610, R26 ;  /* 0x00007610ff1a7816 */ /* 0x000fe4000000001a */
[----:B------:R-:W-:Y:S02]  /*11d0*/  PRMT R29, RZ, 0x7610, R29 ;  /* 0x00007610ff1d7816 */ /* 0x000fe4000000001d */
[----:B------:R-:W-:Y:S01]  /*11e0*/  PRMT R28, RZ, 0x7610, R28 ;  /* 0x00007610ff1c7816 */ /* 0x000fe2000000001c */
[----:B------:R-:W-:Y:S01]  /*11f0*/  IMAD.U32 R53, RZ, RZ, UR12 ;  /* 0x0000000cff357e24 */ /* 0x000fe2000f8e00ff */
[----:B------:R-:W-:Y:S02]  /*1200*/  PRMT R30, RZ, 0x7610, R30 ;  /* 0x00007610ff1e7816 */ /* 0x000fe4000000001e */
[----:B------:R-:W-:Y:S01]  /*1210*/  PRMT R32, RZ, 0x7610, R32 ;  /* 0x00007610ff207816 */ /* 0x000fe20000000020 */
[----:B------:R-:W-:Y:S01]  /*1220*/  IMAD.U32 R51, RZ, RZ, UR12 ;  /* 0x0000000cff337e24 */ /* 0x000fe2000f8e00ff */
[----:B------:R-:W-:Y:S01]  /*1230*/  PRMT R36, RZ, 0x7610, R36 ;  /* 0x00007610ff247816 */ /* 0x000fe20000000024 */
[----:B------:R-:W-:Y:S01]  /*1240*/  IMAD.U32 R49, RZ, RZ, UR12 ;  /* 0x0000000cff317e24 */ /* 0x000fe2000f8e00ff */
[----:B------:R-:W-:Y:S01]  /*1250*/  PRMT R82, RZ, 0x7610, R82 ;  /* 0x00007610ff527816 */ /* 0x000fe20000000052 */
[----:B------:R-:W3:Y:S01]  /*1260*/  LDCU UR9, c[0x0][0x3b0] ;  /* 0x00007600ff0977ac */ /* 0x000ee20008000800 */
[----:B------:R0:W4:Y:S01]  /*1270*/  @P0 LDG.E.U8 R13, desc[UR22][R14.64] ;  /* 0x000000160e0d0981 */ /* 0x000122000c1e1100 */
[----:B------:R-:W-:Y:S01]  /*1280*/  PRMT R78, RZ, 0x7610, R78 ;  /* 0x00007610ff4e7816 */ /* 0x000fe2000000004e */
[----:B------:R-:W3:Y:S01]  /*1290*/  LDCU UR4, c[0x0][0x3b0] ;  /* 0x00007600ff0477ac */ /* 0x000ee20008000800 */
[----:B------:R-:W-:-:S02]  /*12a0*/  PRMT R46, RZ, 0x7610, R46 ;  /* 0x00007610ff2e7816 */ /* 0x000fc4000000002e */
[----:B------:R-:W-:Y:S01]  /*12b0*/  LOP3.LUT R89, R0, 0x3, R7, 0xfe, !PT ;  /* 0x0000000300597812 */ /* 0x000fe200078efe07 */
[----:B--2---:R-:W2:Y:S01]  /*12c0*/  LDCU UR14, c[0x0][0x3b0] ;  /* 0x00007600ff0e77ac */ /* 0x004ea20008000800 */
[----:B0-----:R-:W-:Y:S01]  /*12d0*/  @P1 IMAD.MOV.U32 R14, RZ, RZ, R25 ;  /* 0x000000ffff0e1224 */ /* 0x001fe200078e0019 */
[----:B------:R-:W-:Y:S01]  /*12e0*/  PRMT R76, RZ, 0x7610, R76 ;  /* 0x00007610ff4c7816 */ /* 0x000fe2000000004c */
[----:B-1----:R-:W-:Y:S01]  /*12f0*/  @P1 IMAD.MOV.U32 R15, RZ, RZ, R33 ;  /* 0x000000ffff0f1224 */ /* 0x002fe200078e0021 */
[----:B------:R-:W-:Y:S01]  /*1300*/  PRMT R80, RZ, 0x7610, R80 ;  /* 0x00007610ff507816 */ /* 0x000fe20000000050 */
[----:B------:R-:W0:Y:S03]  /*1310*/  LDCU UR15, c[0x0][0x3b0] ;  /* 0x00007600ff0f77ac */ /* 0x000e260008000800 */
[----:B------:R1:W2:Y:S01]  /*1320*/  @P1 LDG.E.U8 R22, desc[UR22][R14.64] ;  /* 0x000000160e161981 */ /* 0x0002a2000c1e1100 */
[----:B------:R-:W-:Y:S01]  /*1330*/  LOP3.LUT R21, R8, 0x10, RZ, 0xfc, !PT ;  /* 0x0000001008157812 */ /* 0x000fe200078efcff */
[----:B------:R-:W0:Y:S01]  /*1340*/  LDCU UR16, c[0x0][0x3b0] ;  /* 0x00007600ff1077ac */ /* 0x000e220008000800 */
[----:B------:R-:W-:-:S02]  /*1350*/  PRMT R75, RZ, 0x7610, R75 ;  /* 0x00007610ff4b7816 */ /* 0x000fc4000000004b */
[----:B------:R-:W-:Y:S01]  /*1360*/  PRMT R77, RZ, 0x7610, R77 ;  /* 0x00007610ff4d7816 */ /* 0x000fe2000000004d */
[----:B------:R-:W0:Y:S01]  /*1370*/  LDCU UR17, c[0x0][0x3b0] ;  /* 0x00007600ff1177ac */ /* 0x000e220008000800 */
[----:B-1----:R-:W-:Y:S02]  /*1380*/  IMAD.U32 R14, RZ, RZ, UR12 ;  /* 0x0000000cff0e7e24 */ /* 0x002fe4000f8e00ff */
[----:B------:R-:W-:Y:S01]  /*1390*/  IMAD.U32 R15, RZ, RZ, UR12 ;  /* 0x0000000cff0f7e24 */ /* 0x000fe2000f8e00ff */
[----:B----4-:R1:W-:Y:S01]  /*13a0*/  @P0 STL [R1+0x254], R13 ;  /* 0x0002540d01000387 */ /* 0x0103e20000100800 */
[----:B------:R-:W-:-:S03]  /*13b0*/  PLOP3.LUT P0, PT, PT, PT, UP1, 0x80, 0x8 ;  /* 0x000000000008781c */ /* 0x000fc60003f0f018 */
[----:B------:R4:W-:Y:S01]  /*13c0*/  STL [R1+0x40], R33 ;  /* 0x0000402101007387 */ /* 0x0009e20000100800 */
[----:B-1----:R-:W-:-:S04]  /*13d0*/  IMAD.U32 R13, RZ, RZ, UR12 ;  /* 0x0000000cff0d7e24 */ /* 0x002fc8000f8e00ff */
[----:B------:R-:W-:-:S04]  /*13e0*/  IMAD R13, R13, 0x2, R40 ;  /* 0x000000020d0d7824 */ /* 0x000fc800078e0228 */
[----:B------:R-:W-:Y:S01]  /*13f0*/  IMAD R50, R50, 0x2, R13 ;  /* 0x0000000232327824 */ /* 0x000fe200078e020d */
[----:B------:R-:W-:Y:S01]  /*1400*/  ISETP.LT.AND P0, PT, R21, UR20, P0 ;  /* 0x0000001415007c0c */ /* 0x000fe20008701270 */
[----:B--2---:R1:W-:Y:S02]  /*1410*/  @P1 STL [R1+0x294], R22 ;  /* 0x0002941601001387 */ /* 0x0043e40000100800 */
[----:B------:R-:W-:Y:S01]  /*1420*/  IMAD R11, R11, 0x2, R50 ;  /* 0x000000020b0b7824 */ /* 0x000fe200078e0232 */
[----:B------:R-:W-:Y:S02]  /*1430*/  PLOP3.LUT P1, PT, PT, PT, UP1, 0x80, 0x8 ;  /* 0x000000000008781c */ /* 0x000fe40003f2f018 */
[-C--:B----4-:R-:W-:Y:S01]  /*1440*/  IADD3 R33, P5, PT, R16, R24.reuse, RZ ;  /* 0x0000001810217210 */ /* 0x090fe20007fbe0ff */
[----:B------:R-:W-:Y:S01]  /*1450*/  IMAD R21, R12, 0x2, R11 ;  /* 0x000000020c157824 */ /* 0x000fe200078e020b */
[----:B------:R-:W-:Y:S02]  /*1460*/  ISETP.LT.AND P1, PT, R18, UR20, P1 ;  /* 0x0000001412007c0c */ /* 0x000fe40008f21270 */
[----:B------:R-:W-:Y:S01]  /*1470*/  LEA.HI.X.SX32 R34, R16, R23, 0x1, P5 ;  /* 0x0000001710227211 */ /* 0x000fe200028f0eff */
[----:B------:R-:W-:Y:S01]  /*1480*/  IMAD R12, R14, 0x2, R21 ;  /* 0x000000020e0c7824 */ /* 0x000fe200078e0215 */
[----:B-1----:R-:W-:Y:S01]  /*1490*/  IADD3 R22, P6, PT, R11, R24, RZ ;  /* 0x000000180b167210 */ /* 0x002fe20007fde0ff */
[----:B------:R-:W-:-:S02]  /*14a0*/  @P0 IMAD.MOV.U32 R14, RZ, RZ, R33 ;  /* 0x000000ffff0e0224 */ /* 0x000fc400078e0021 */
[----:B------:R-:W-:Y:S01]  /*14b0*/  IMAD R18, R15, 0x4, R12 ;  /* 0x000000040f127824 */ /* 0x000fe200078e020c */
[----:B------:R-:W-:Y:S01]  /*14c0*/  LEA.HI.X.SX32 R25, R11, R23, 0x1, P6 ;  /* 0x000000170b197211 */ /* 0x000fe200030f0eff */
[----:B------:R-:W-:-:S05]  /*14d0*/  @P0 IMAD.MOV.U32 R15, RZ, RZ, R34 ;  /* 0x000000ffff0f0224 */ /* 0x000fca00078e0022 */
[----:B------:R1:W2:Y:S02]  /*14e0*/  @P0 LDG.E.U8 R31, desc[UR22][R14.64] ;  /* 0x000000160e1f0981 */ /* 0x0002a4000c1e1100 */
[----:B-1----:R-:W-:Y:S02]  /*14f0*/  @P1 IMAD.MOV.U32 R14, RZ, RZ, R22 ;  /* 0x000000ffff0e1224 */ /* 0x002fe400078e0016 */
[----:B------:R-:W-:-:S05]  /*1500*/  @P1 IMAD.MOV.U32 R15, RZ, RZ, R25 ;  /* 0x000000ffff0f1224 */ /* 0x000fca00078e0019 */
[----:B------:R1:W4:Y:S01]  /*1510*/  @P1 LDG.E.U8 R20, desc[UR22][R14.64] ;  /* 0x000000160e141981 */ /* 0x000322000c1e1100 */
[----:B------:R-:W-:Y:S02]  /*1520*/  IMAD.U32 R16, RZ, RZ, UR12 ;  /* 0x0000000cff107e24 */ /* 0x000fe4000f8e00ff */
[----:B------:R-:W-:Y:S01]  /*1530*/  IMAD R37, R37, 0x2, R18 ;  /* 0x0000000225257824 */ /* 0x000fe200078e0212 */
[----:B------:R-:W-:Y:S03]  /*1540*/  STL [R1+0x64], R33 ;  /* 0x0000642101007387 */ /* 0x000fe60000100800 */
[----:B------:R-:W-:Y:S01]  /*1550*/  IMAD R11, R16, 0x2, R37 ;  /* 0x00000002100b7824 */ /* 0x000fe200078e0225 */
[----:B------:R-:W-:Y:S01]  /*1560*/  STL [R1+0x84], R22 ;  /* 0x0000841601007387 */ /* 0x000fe20000100800 */
[----:B------:R-:W-:-:S03]  /*1570*/  PLOP3.LUT P0, PT, PT, PT, UP1, 0x80, 0x8 ;  /* 0x000000000008781c */ /* 0x000fc60003f0f018 */
[----:B------:R-:W-:Y:S01]  /*1580*/  STL [R1+0x60], R34 ;  /* 0x0000602201007387 */ /* 0x000fe20000100800 */
[----:B------:R-:W-:-:S03]  /*1590*/  IMAD R52, R52, 0x2, R11 ;  /* 0x0000000234347824 */ /* 0x000fc600078e020b */
[----:B------:R0:W-:Y:S01]  /*15a0*/  STL [R1+0x80], R25 ;  /* 0x0000801901007387 */ /* 0x0001e20000100800 */
[----:B-1----:R-:W-:Y:S01]  /*15b0*/  IADD3 R14, P5, PT, R18, R24, RZ ;  /* 0x00000018120e7210 */ /* 0x002fe20007fbe0ff */
[----:B0-----:R-:W-:Y:S01]  /*15c0*/  IMAD.U32 R25, RZ, RZ, UR12 ;  /* 0x0000000cff197e24 */ /* 0x001fe2000f8e00ff */
[----:B------:R-:W-:Y:S01]  /*15d0*/  LOP3.LUT R22, R8, 0x28, RZ, 0xfc, !PT ;  /* 0x0000002808167812 */ /* 0x000fe200078efcff */
[----:B------:R-:W-:Y:S01]  /*15e0*/  IMAD.U32 R15, RZ, RZ, UR12 ;  /* 0x0000000cff0f7e24 */ /* 0x000fe2000f8e00ff */
[----:B------:R-:W-:Y:S02]  /*15f0*/  PLOP3.LUT P1, PT, PT, PT, UP1, 0x80, 0x8 ;  /* 0x000000000008781c */ /* 0x000fe40003f2f018 */
[----:B------:R-:W-:Y:S02]  /*1600*/  LEA.HI.X.SX32 R34, R18, R23, 0x1, P5 ;  /* 0x0000001712227211 */ /* 0x000fe400028f0eff */
[----:B------:R-:W-:Y:S01]  /*1610*/  ISETP.LT.AND P1, PT, R22, UR20, P1 ;  /* 0x0000001416007c0c */ /* 0x000fe20008f21270 */
[----:B--2---:R0:W-:Y:S02]  /*1620*/  STL [R1+0x258], R31 ;  /* 0x0002581f01007387 */ /* 0x0041e40000100800 */
[----:B0-----:R-:W-:-:S04]  /*1630*/  LOP3.LUT R31, R8, 0x20, RZ, 0xfc, !PT ;  /* 0x00000020081f7812 */ /* 0x001fc800078efcff */
[----:B------:R-:W-:Y:S01]  /*1640*/  ISETP.LT.AND P0, PT, R31, UR20, P0 ;  /* 0x000000141f007c0c */ /* 0x000fe20008701270 */
[----:B----4-:R0:W-:Y:S02]  /*1650*/  STL [R1+0x2d4], R20 ;  /* 0x0002d41401007387 */ /* 0x0101e40000100800 */
[----:B0-----:R-:W-:-:S04]  /*1660*/  IMAD R20, R25, 0x2, R52 ;  /* 0x0000000219147824 */ /* 0x001fc800078e0234 */
[----:B------:R-:W-:-:S04]  /*1670*/  IMAD R35, R35, 0x2, R20 ;  /* 0x0000000223237824 */ /* 0x000fc800078e0214 */
[----:B------:R-:W-:Y:S01]  /*1680*/  IMAD R16, R16, 0x2, R35 ;  /* 0x0000000210107824 */ /* 0x000fe200078e0223 */
[----:B------:R-:W-:-:S03]  /*1690*/  IADD3 R31, P6, PT, R20, R24, RZ ;  /* 0x00000018141f7210 */ /* 0x000fc60007fde0ff */
[----:B------:R-:W-:Y:S02]  /*16a0*/  IMAD R22, R15, 0x4, R16 ;  /* 0x000000040f167824 */ /* 0x000fe400078e0210 */
[----:B------:R-:W-:Y:S01]  /*16b0*/  @P0 IMAD.MOV.U32 R15, RZ, RZ, R34 ;  /* 0x000000ffff0f0224 */ /* 0x000fe200078e0022 */
[----:B------:R-:W-:-:S04]  /*16c0*/  LEA.HI.X.SX32 R33, R20, R23, 0x1, P6 ;  /* 0x0000001714217211 */ /* 0x000fc800030f0eff */
[----:B------:R0:W2:Y:S04]  /*16d0*/  @P0 LDG.E.U8 R27, desc[UR22][R14.64] ;  /* 0x000000160e1b0981 */ /* 0x0000a8000c1e1100 */
[----:B------:R1:W-:Y:S01]  /*16e0*/  STL [R1+0xa4], R14 ;  /* 0x0000a40e01007387 */ /* 0x0003e20000100800 */
[----:B0-----:R-:W-:Y:S02]  /*16f0*/  @P1 IMAD.MOV.U32 R15, RZ, RZ, R33 ;  /* 0x000000ffff0f1224 */ /* 0x001fe400078e0021 */
[----:B-1----:R-:W-:-:S05]  /*1700*/  @P1 IMAD.MOV.U32 R14, RZ, RZ, R31 ;  /* 0x000000ffff0e1224 */ /* 0x002fca00078e001f */
[----:B------:R0:W4:Y:S04]  /*1710*/  @P1 LDG.E.U8 R26, desc[UR22][R14.64] ;  /* 0x000000160e1a1981 */ /* 0x000128000c1e1100 */
[----:B------:R1:W-:Y:S04]  /*1720*/  STL [R1+0x4c4], R31 ;  /* 0x0004c41f01007387 */ /* 0x0003e80000100800 */
[----:B------:R0:W-:Y:S01]  /*1730*/  STL [R1+0xa0], R34 ;  /* 0x0000a02201007387 */ /* 0x0001e20000100800 */
[----:B------:R-:W-:Y:S02]  /*1740*/  PLOP3.LUT P0, PT, PT, PT, UP1, 0x80, 0x8 ;  /* 0x000000000008781c */ /* 0x000fe40003f0f018 */
[----:B-1----:R-:W-:Y:S01]  /*1750*/  LOP3.LUT R31, R8, 0x30, RZ, 0xfc, !PT ;  /* 0x00000030081f7812 */ /* 0x002fe200078efcff */
[----:B0-----:R-:W-:-:S03]  /*1760*/  IMAD R34, R25, 0x2, R22 ;  /* 0x0000000219227824 */ /* 0x001fc600078e0216 */
[----:B------:R-:W-:Y:S02]  /*1770*/  ISETP.LT.AND P0, PT, R31, UR20, P0 ;  /* 0x000000141f007c0c */ /* 0x000fe40008701270 */
[----:B------:R-:W-:Y:S02]  /*1780*/  PLOP3.LUT P1, PT, PT, PT, UP1, 0x80, 0x8 ;  /* 0x000000000008781c */ /* 0x000fe40003f2f018 */
[----:B------:R-:W-:Y:S01]  /*1790*/  IADD3 R15, P5, PT, R22, R24, RZ ;  /* 0x00000018160f7210 */ /* 0x000fe20007fbe0ff */
[----:B------:R-:W-:-:S03]  /*17a0*/  IMAD.U32 R14, RZ, RZ, UR12 ;  /* 0x0000000cff0e7e24 */ /* 0x000fc6000f8e00ff */
[----:B------:R-:W-:Y:S01]  /*17b0*/  LEA.HI.X.SX32 R39, R22, R23, 0x1, P5 ;  /* 0x0000001716277211 */ /* 0x000fe200028f0eff */
[----:B--2---:R0:W-:Y:S02]  /*17c0*/  STL [R1+0x298], R27 ;  /* 0x0002981b01007387 */ /* 0x0041e40000100800 */
[----:B0-----:R-:W-:-:S04]  /*17d0*/  IMAD.U32 R27, RZ, RZ, UR12 ;  /* 0x0000000cff1b7e24 */ /* 0x001fc8000f8e00ff */
[----:B------:R-:W-:Y:S01]  /*17e0*/  IMAD R18, R27, 0x2, R34 ;  /* 0x000000021b127824 */ /* 0x000fe200078e0222 */
[----:B------:R0:W-:Y:S03]  /*17f0*/  STL [R1+0x4c0], R33 ;  /* 0x0004c02101007387 */ /* 0x0001e60000100800 */
[----:B------:R-:W-:Y:S01]  /*1800*/  IMAD R54, R25, 0x2, R18 ;  /* 0x0000000219367824 */ /* 0x000fe200078e0212 */
[----:B----4-:R1:W-:Y:S03]  /*1810*/  STL [R1+0x3a8], R26 ;  /* 0x0003a81a01007387 */ /* 0x0103e60000100800 */
[----:B------:R-:W-:Y:S02]  /*1820*/  IMAD R20, R27, 0x2, R54 ;  /* 0x000000021b147824 */ /* 0x000fe400078e0236 */
[----:B0-----:R-:W-:Y:S01]  /*1830*/  IMAD.U32 R33, RZ, RZ, UR12 ;  /* 0x0000000cff217e24 */ /* 0x001fe2000f8e00ff */
[----:B-1----:R-:W-:-:S03]  /*1840*/  LOP3.LUT R26, R8, 0x38, RZ, 0xfc, !PT ;  /* 0x00000038081a7812 */ /* 0x002fc600078efcff */
[----:B------:R-:W-:Y:S01]  /*1850*/  IMAD R33, R33, 0x2, R20 ;  /* 0x0000000221217824 */ /* 0x000fe200078e0214 */
[----:B------:R-:W-:-:S03]  /*1860*/  ISETP.LT.AND P1, PT, R26, UR20, P1 ;  /* 0x000000141a007c0c */ /* 0x000fc60008f21270 */
[----:B------:R-:W-:Y:S01]  /*1870*/  IMAD R25, R14, 0x2, R33 ;  /* 0x000000020e197824 */ /* 0x000fe200078e0221 */
[C---:B------:R-:W-:Y:S01]  /*1880*/  IADD3 R31, P6, PT, R20.reuse, R24, RZ ;  /* 0x00000018141f7210 */ /* 0x040fe20007fde0ff */
[----:B------:R0:W-:Y:S01]  /*1890*/  STL [R1+0x4e4], R15 ;  /* 0x0004e40f01007387 */ /* 0x0001e20000100800 */
[----:B------:R-:W-:Y:S02]  /*18a0*/  @P0 IMAD.MOV.U32 R14, RZ, RZ, R15 ;  /* 0x000000ffff0e0224 */ /* 0x000fe400078e000f */
[----:B------:R-:W-:Y:S01]  /*18b0*/  LEA.HI.X.SX32 R38, R20, R23, 0x1, P6 ;  /* 0x0000001714267211 */ /* 0x000fe200030f0eff */
[----:B0-----:R-:W-:-:S05]  /*18c0*/  @P0 IMAD.MOV.U32 R15, RZ, RZ, R39 ;  /* 0x000000ffff0f0224 */ /* 0x001fca00078e0027 */
[----:B------:R0:W2:Y:S02]  /*18d0*/  @P0 LDG.E.U8 R29, desc[UR22][R14.64] ;  /* 0x000000160e1d0981 */ /* 0x0000a4000c1e1100 */
[----:B0-----:R-:W-:Y:S02]  /*18e0*/  @P1 IMAD.MOV.U32 R14, RZ, RZ, R31 ;  /* 0x000000ffff0e1224 */ /* 0x001fe400078e001f */
[----:B------:R-:W-:-:S05]  /*18f0*/  @P1 IMAD.MOV.U32 R15, RZ, RZ, R38 ;  /* 0x000000ffff0f1224 */ /* 0x000fca00078e0026 */
[----:B------:R0:W4:Y:S01]  /*1900*/  @P1 LDG.E.U8 R28, desc[UR22][R14.64] ;  /* 0x000000160e1c1981 */ /* 0x000122000c1e1100 */
[----:B------:R-:W-:-:S03]  /*1910*/  IMAD.U32 R26, RZ, RZ, UR12 ;  /* 0x0000000cff1a7e24 */ /* 0x000fc6000f8e00ff */
[----:B------:R1:W-:Y:S01]  /*1920*/  STL [R1+0x504], R31 ;  /* 0x0005041f01007387 */ /* 0x0003e20000100800 */
[----:B------:R-:W-:-:S03]  /*1930*/  IMAD R22, R26, 0x4, R25 ;  /* 0x000000041a167824 */ /* 0x000fc600078e0219 */
[----:B------:R-:W-:Y:S01]  /*1940*/  STL [R1+0x4e0], R39 ;  /* 0x0004e02701007387 */ /* 0x000fe20000100800 */
[----:B------:R-:W-:Y:S01]  /*1950*/  IMAD R20, R27, 0x2, R22 ;  /* 0x000000021b147824 */ /* 0x000fe200078e0216 */
[----:B------:R-:W-:Y:S02]  /*1960*/  PLOP3.LUT P0, PT, PT, PT, UP1, 0x80, 0x8 ;  /* 0x000000000008781c */ /* 0x000fe40003f0f018 */
[----:B------:R-:W-:Y:S02]  /*1970*/  LOP3.LUT R27, R8, 0x48, RZ, 0xfc, !PT ;  /* 0x00000048081b7812 */ /* 0x000fe400078efcff */
[----:B------:R-:W-:Y:S01]  /*1980*/  PLOP3.LUT P1, PT, PT, PT, UP1, 0x80, 0x8 ;  /* 0x000000000008781c */ /* 0x000fe20003f2f018 */
[----:B-1----:R-:W-:Y:S01]  /*1990*/  IMAD.U32 R31, RZ, RZ, UR12 ;  /* 0x0000000cff1f7e24 */ /* 0x002fe2000f8e00ff */
[----:B0-----:R-:W-:Y:S01]  /*19a0*/  IADD3 R15, P5, PT, R22, R24, RZ ;  /* 0x00000018160f7210 */ /* 0x001fe20007fbe0ff */
[----:B------:R-:W-:Y:S01]  /*19b0*/  IMAD.U32 R14, RZ, RZ, UR12 ;  /* 0x0000000cff0e7e24 */ /* 0x000fe2000f8e00ff */
[----:B------:R-:W-:Y:S01]  /*19c0*/  ISETP.LT.AND P1, PT, R27, UR20, P1 ;  /* 0x000000141b007c0c */ /* 0x000fe20008f21270 */
[----:B--2---:R0:W-:Y:S04]  /*19d0*/  STL [R1+0x314], R29 ;  /* 0x0003141d01007387 */ /* 0x0041e80000100800 */
[----:B------:R1:W-:Y:S01]  /*19e0*/  STL [R1+0x500], R38 ;  /* 0x0005002601007387 */ /* 0x0003e20000100800 */
[----:B0-----:R-:W-:-:S04]  /*19f0*/  IMAD.U32 R29, RZ, RZ, UR12 ;  /* 0x0000000cff1d7e24 */ /* 0x001fc8000f8e00ff */
[----:B-1----:R-:W-:Y:S01]  /*1a00*/  IMAD R38, R29, 0x2, R20 ;  /* 0x000000021d267824 */ /* 0x002fe200078e0214 */
[----:B----4-:R0:W-:Y:S03]  /*1a10*/  STL [R1+0x3ac], R28 ;  /* 0x0003ac1c01007387 */ /* 0x0101e60000100800 */
[----:B------:R-:W-:Y:S01]  /*1a20*/  IMAD R53, R53, 0x2, R38 ;  /* 0x0000000235357824 */ /* 0x000fe200078e0226 */
[----:B0-----:R-:W-:-:S04]  /*1a30*/  LOP3.LUT R28, R8, 0x40, RZ, 0xfc, !PT ;  /* 0x00000040081c7812 */ /* 0x001fc800078efcff */
[----:B------:R-:W-:Y:S01]  /*1a40*/  ISETP.LT.AND P0, PT, R28, UR20, P0 ;  /* 0x000000141c007c0c */ /* 0x000fe20008701270 */
[----:B------:R-:W-:Y:S01]  /*1a50*/  IMAD R26, R26, 0x2, R53 ;  /* 0x000000021a1a7824 */ /* 0x000fe200078e0235 */
[----:B------:R-:W-:-:S03]  /*1a60*/  LEA.HI.X.SX32 R29, R22, R23, 0x1, P5 ;  /* 0x00000017161d7211 */ /* 0x000fc600028f0eff */
[----:B------:R-:W-:Y:S01]  /*1a70*/  IMAD R31, R31, 0x2, R26 ;  /* 0x000000021f1f7824 */ /* 0x000fe200078e021a */
[----:B------:R-:W-:Y:S01]  /*1a80*/  IADD3 R39, P6, PT, R26, R24, RZ ;  /* 0x000000181a277210 */ /* 0x000fe20007fde0ff */
[----:B------:R0:W-:Y:S02]  /*1a90*/  STL [R1+0x524], R15 ;  /* 0x0005240f01007387 */ /* 0x0001e40000100800 */
[----:B------:R-:W-:Y:S01]  /*1aa0*/  IMAD R43, R14, 0x2, R31 ;  /* 0x000000020e2b7824 */ /* 0x000fe200078e021f */
[----:B------:R-:W-:-:S03]  /*1ab0*/  LEA.HI.X.SX32 R44, R26, R23, 0x1, P6 ;  /* 0x000000171a2c7211 */ /* 0x000fc600030f0eff */
[----:B------:R-:W-:Y:S02]  /*1ac0*/  @P0 IMAD.MOV.U32 R14, RZ, RZ, R15 ;  /* 0x000000ffff0e0224 */ /* 0x000fe400078e000f */
[----:B0-----:R-:W-:-:S05]  /*1ad0*/  @P0 IMAD.MOV.U32 R15, RZ, RZ, R29 ;  /* 0x000000ffff0f0224 */ /* 0x001fca00078e001d */
[----:B------:R0:W2:Y:S02]  /*1ae0*/  @P0 LDG.E.U8 R30, desc[UR22][R14.64] ;  /* 0x000000160e1e0981 */ /* 0x0000a4000c1e1100 */
[----:B0-----:R-:W-:Y:S02]  /*1af0*/  @P1 IMAD.MOV.U32 R14, RZ, RZ, R39 ;  /* 0x000000ffff0e1224 */ /* 0x001fe400078e0027 */
[----:B------:R-:W-:-:S05]  /*1b00*/  @P1 IMAD.MOV.U32 R15, RZ, RZ, R44 ;  /* 0x000000ffff0f1224 */ /* 0x000fca00078e002c */
[----:B------:R0:W4:Y:S01]  /*1b10*/  @P1 LDG.E.U8 R32, desc[UR22][R14.64] ;  /* 0x000000160e201981 */ /* 0x000122000c1e1100 */
[----:B------:R-:W-:Y:S02]  /*1b20*/  IMAD.U32 R28, RZ, RZ, UR12 ;  /* 0x0000000cff1c7e24 */ /* 0x000fe4000f8e00ff */
[----:B------:R-:W-:Y:S01]  /*1b30*/  IMAD.U32 R27, RZ, RZ, UR12 ;  /* 0x0000000cff1b7e24 */ /* 0x000fe2000f8e00ff */
[----:B------:R-:W-:Y:S01]  /*1b40*/  STL [R1+0x54c], R39 ;  /* 0x00054c2701007387 */ /* 0x000fe20000100800 */
[----:B------:R-:W-:-:S03]  /*1b50*/  IMAD R22, R28, 0x4, R43 ;  /* 0x000000041c167824 */ /* 0x000fc600078e022b */
[----:B------:R1:W-:Y:S04]  /*1b60*/  STL [R1+0x520], R29 ;  /* 0x0005201d01007387 */ /* 0x0003e80000100800 */
[----:B------:R0:W-:Y:S01]  /*1b70*/  STL [R1+0x548], R44 ;  /* 0x0005482c01007387 */ /* 0x0001e20000100800 */
[----:B-1----:R-:W-:Y:S01]  /*1b80*/  IMAD.U32 R29, RZ, RZ, UR12 ;  /* 0x0000000cff1d7e24 */ /* 0x002fe2000f8e00ff */
[----:B------:R-:W-:Y:S01]  /*1b90*/  LOP3.LUT R28, R8, 0x50, RZ, 0xfc, !PT ;  /* 0x00000050081c7812 */ /* 0x000fe200078efcff */
[----:B------:R-:W-:Y:S01]  /*1ba0*/  IMAD.U32 R26, RZ, RZ, UR12 ;  /* 0x0000000cff1a7e24 */ /* 0x000fe2000f8e00ff */
[----:B------:R-:W-:-:S04]  /*1bb0*/  PLOP3.LUT P0, PT, PT, PT, UP1, 0x80, 0x8 ;  /* 0x000000000008781c */ /* 0x000fc80003f0f018 */
[----:B------:R-:W-:Y:S01]  /*1bc0*/  ISETP.LT.AND P0, PT, R28, UR20, P0 ;  /* 0x000000141c007c0c */ /* 0x000fe20008701270 */
[----:B------:R-:W-:Y:S01]  /*1bd0*/  IMAD.U32 R39, RZ, RZ, UR12 ;  /* 0x0000000cff277e24 */ /* 0x000fe2000f8e00ff */
[----:B------:R-:W-:Y:S01]  /*1be0*/  IADD3 R47, P5, PT, R22, R24, RZ ;  /* 0x00000018162f7210 */ /* 0x000fe20007fbe0ff */
[----:B0-----:R-:W-:Y:S01]  /*1bf0*/  IMAD.U32 R15, RZ, RZ, UR12 ;  /* 0x0000000cff0f7e24 */ /* 0x001fe2000f8e00ff */
[----:B------:R-:W-:Y:S02]  /*1c00*/  LOP3.LUT R44, R8, 0x58, RZ, 0xfc, !PT ;  /* 0x00000058082c7812 */ /* 0x000fe400078efcff */
[----:B------:R-:W-:Y:S02]  /*1c10*/  PLOP3.LUT P1, PT, PT, PT, UP1, 0x80, 0x8 ;  /* 0x000000000008781c */ /* 0x000fe40003f2f018 */
[----:B------:R-:W-:Y:S02]  /*1c20*/  LEA.HI.X.SX32 R48, R22, R23, 0x1, P5 ;  /* 0x0000001716307211 */ /* 0x000fe400028f0eff */
[----:B------:R-:W-:Y:S01]  /*1c30*/  ISETP.LT.AND P1, PT, R44, UR20, P1 ;  /* 0x000000142c007c0c */ /* 0x000fe20008f21270 */
[----:B--2---:R0:W-:Y:S02]  /*1c40*/  STL [R1+0x318], R30 ;  /* 0x0003181e01007387 */ /* 0x0041e40000100800 */
[----:B0-----:R-:W-:-:S02]  /*1c50*/  IMAD R30, R27, 0x2, R22 ;  /* 0x000000021b1e7824 */ /* 0x001fc400078e0216 */
[----:B----4-:R0:W-:Y:S02]  /*1c60*/  STL [R1+0x3b0], R32 ;  /* 0x0003b02001007387 */ /* 0x0101e40000100800 */
[----:B0-----:R-:W-:-:S04]  /*1c70*/  IMAD R32, R29, 0x2, R30 ;  /* 0x000000021d207824 */ /* 0x001fc800078e021e */
[----:B------:R-:W-:-:S04]  /*1c80*/  IMAD R51, R51, 0x2, R32 ;  /* 0x0000000233337824 */ /* 0x000fc800078e0220 */
[----:B------:R-:W-:-:S04]  /*1c90*/  IMAD R14, R26, 0x2, R51 ;  /* 0x000000021a0e7824 */ /* 0x000fc800078e0233 */
[----:B------:R-:W-:Y:S01]  /*1ca0*/  IMAD R28, R27, 0x2, R14 ;  /* 0x000000021b1c7824 */ /* 0x000fe200078e020e */
[----:B------:R-:W-:-:S03]  /*1cb0*/  IADD3 R29, P6, PT, R14, R24, RZ ;  /* 0x000000180e1d7210 */ /* 0x000fc60007fde0ff */
[----:B------:R-:W-:Y:S01]  /*1cc0*/  IMAD R39, R39, 0x2, R28 ;  /* 0x0000000227277824 */ /* 0x000fe200078e021c */
[----:B------:R-:W-:Y:S01]  /*1cd0*/  LEA.HI.X.SX32 R44, R14, R23, 0x1, P6 ;  /* 0x000000170e2c7211 */ /* 0x000fe200030f0eff */
[----:B------:R-:W-:Y:S02]  /*1ce0*/  @P0 IMAD.MOV.U32 R14, RZ, RZ, R47 ;  /* 0x000000ffff0e0224 */ /* 0x000fe400078e002f */
[----:B------:R-:W-:Y:S02]  /*1cf0*/  IMAD R22, R15, 0x4, R39 ;  /* 0x000000040f167824 */ /* 0x000fe400078e0227 */
[----:B------:R-:W-:-:S05]  /*1d00*/  @P0 IMAD.MOV.U32 R15, RZ, RZ, R48 ;  /* 0x000000ffff0f0224 */ /* 0x000fca00078e0030 */
[----:B------:R0:W2:Y:S01]  /*1d10*/  @P0 LDG.E.U8 R36, desc[UR22][R14.64] ;  /* 0x000000160e240981 */ /* 0x0000a2000c1e1100 */
[----:B------:R-:W-:Y:S01]  /*1d20*/  PRMT R26, RZ, 0x7610, R26 ;  /* 0x00007610ff1a7816 */ /* 0x000fe2000000001a */
[----:B0-----:R-:W-:Y:S02]  /*1d30*/  @P1 IMAD.MOV.U32 R14, RZ, RZ, R29 ;  /* 0x000000ffff0e1224 */ /* 0x001fe400078e001d */
[----:B------:R-:W-:-:S05]  /*1d40*/  @P1 IMAD.MOV.U32 R15, RZ, RZ, R44 ;  /* 0x000000ffff0f1224 */ /* 0x000fca00078e002c */
[----:B------:R0:W4:Y:S04]  /*1d50*/  @P1 LDG.E.U8 R26, desc[UR22][R14.64] ;  /* 0x000000160e1a1981 */ /* 0x000128000c1e1100 */
[----:B------:R-:W-:Y:S01]  /*1d60*/  STL [R1+0x56c], R47 ;  /* 0x00056c2f01007387 */ /* 0x000fe20000100800 */
[----:B------:R-:W-:-:S03]  /*1d70*/  IMAD R27, R27, 0x2, R22 ;  /* 0x000000021b1b7824 */ /* 0x000fc600078e0216 */
[----:B------:R1:W-:Y:S04]  /*1d80*/  STL [R1+0x5a4], R29 ;  /* 0x0005a41d01007387 */ /* 0x0003e80000100800 */
[----:B------:R3:W-:Y:S01]  /*1d90*/  STL [R1+0x568], R48 ;  /* 0x0005683001007387 */ /* 0x0007e20000100800 */
[----:B0-----:R-:W-:Y:S02]  /*1da0*/  IMAD.U32 R15, RZ, RZ, UR12 ;  /* 0x0000000cff0f7e24 */ /* 0x001fe4000f8e00ff */
[----:B-1----:R-:W-:Y:S01]  /*1db0*/  IMAD.U32 R29, RZ, RZ, UR12 ;  /* 0x0000000cff1d7e24 */ /* 0x002fe2000f8e00ff */
[----:B------:R-:W-:Y:S02]  /*1dc0*/  PLOP3.LUT P1, PT, PT, PT, UP1, 0x80, 0x8 ;  /* 0x000000000008781c */ /* 0x000fe40003f2f018 */
[----:B---3--:R-:W-:Y:S01]  /*1dd0*/  LOP3.LUT R48, R8, 0x60, RZ, 0xfc, !PT ;  /* 0x0000006008307812 */ /* 0x008fe200078efcff */
[----:B------:R-:W-:Y:S01]  /*1de0*/  IMAD.U32 R14, RZ, RZ, UR12 ;  /* 0x0000000cff0e7e24 */ /* 0x000fe2000f8e00ff */
[----:B------:R-:W-:-:S02]  /*1df0*/  IADD3 R83, P6, PT, R22, R24, RZ ;  /* 0x0000001816537210 */ /* 0x000fc40007fde0ff */
[----:B------:R-:W-:Y:S02]  /*1e00*/  ISETP.LT.AND P1, PT, R48, UR20, P1 ;  /* 0x0000001430007c0c */ /* 0x000fe40008f21270 */
[----:B------:R-:W-:Y:S02]  /*1e10*/  LOP3.LUT R47, R8, 0x68, RZ, 0xfc, !PT ;  /* 0x00000068082f7812 */ /* 0x000fe400078efcff */
[----:B------:R-:W-:Y:S02]  /*1e20*/  PLOP3.LUT P5, PT, PT, PT, UP1, 0x80, 0x8 ;  /* 0x000000000008781c */ /* 0x000fe40003faf018 */
[----:B------:R-:W-:Y:S02]  /*1e30*/  LEA.HI.X.SX32 R22, R22, R23, 0x1, P6 ;  /* 0x0000001716167211 */ /* 0x000fe400030f0eff */
[----:B------:R-:W-:Y:S02]  /*1e40*/  PLOP3.LUT P0, PT, PT, PT, UP1, 0x80, 0x8 ;  /* 0x000000000008781c */ /* 0x000fe40003f0f018 */
[----:B------:R-:W-:Y:S01]  /*1e50*/  ISETP.LT.AND P5, PT, R47, UR20, P5 ;  /* 0x000000142f007c0c */ /* 0x000fe2000afa1270 */
[----:B--2---:R0:W-:Y:S02]  /*1e60*/  STL [R1+0x3a4], R36 ;  /* 0x0003a42401007387 */ /* 0x0041e40000100800 */
[----:B0-----:R-:W-:-:S04]  /*1e70*/  IMAD.U32 R36, RZ, RZ, UR12 ;  /* 0x0000000cff247e24 */ /* 0x001fc8000f8e00ff */
[----:B------:R-:W-:-:S04]  /*1e80*/  IMAD R36, R36, 0x2, R27 ;  /* 0x0000000224247824 */ /* 0x000fc800078e021b */
[----:B------:R-:W-:Y:S01]  /*1e90*/  IMAD R49, R49, 0x2, R36 ;  /* 0x0000000231317824 */ /* 0x000fe200078e0224 */
[----:B------:R0:W-:Y:S03]  /*1ea0*/  STL [R1+0x5a0], R44 ;  /* 0x0005a02c01007387 */ /* 0x0001e60000100800 */
[----:B------:R-:W-:-:S04]  /*1eb0*/  IMAD R15, R15, 0x2, R49 ;  /* 0x000000020f0f7824 */ /* 0x000fc800078e0231 */
[----:B------:R-:W-:Y:S02]  /*1ec0*/  IMAD R29, R29, 0x2, R15 ;  /* 0x000000021d1d7824 */ /* 0x000fe400078e020f */
[----:B0-----:R-:W-:Y:S01]  /*1ed0*/  IMAD.U32 R44, RZ, RZ, UR12 ;  /* 0x0000000cff2c7e24 */ /* 0x001fe2000f8e00ff */
[----:B----4-:R0:W-:Y:S03]  /*1ee0*/  STL [R1+0x3b4], R26 ;  /* 0x0003b41a01007387 */ /* 0x0101e60000100800 */
[----:B------:R-:W-:Y:S01]  /*1ef0*/  IMAD R44, R44, 0x2, R29 ;  /* 0x000000022c2c7824 */ /* 0x000fe200078e021d */
[----:B------:R-:W-:-:S03]  /*1f00*/  IADD3 R79, P6, PT, R15, R24, RZ ;  /* 0x000000180f4f7210 */ /* 0x000fc60007fde0ff */
[----:B------:R-:W-:Y:S01]  /*1f10*/  IMAD R14, R14, 0x4, R44 ;  /* 0x000000040e0e7824 */ /* 0x000fe200078e022c */
[----:B0-----:R-:W-:Y:S02]  /*1f20*/  LOP3.LUT R26, R8, 0x70, RZ, 0xfc, !PT ;  /* 0x00000070081a7812 */ /* 0x001fe400078efcff */
[-C--:B------:R-:W-:Y:S02]  /*1f30*/  LEA.HI.X.SX32 R81, R15, R23.reuse, 0x1, P6 ;  /* 0x000000170f517211 */ /* 0x080fe400030f0eff */
[----:B------:R-:W-:Y:S01]  /*1f40*/  ISETP.LT.AND P0, PT, R26, UR20, P0 ;  /* 0x000000141a007c0c */ /* 0x000fe20008701270 */
[----:B------:R-:W-:Y:S01]  /*1f50*/  IMAD.U32 R26, RZ, RZ, UR12 ;  /* 0x0000000cff1a7e24 */ /* 0x000fe2000f8e00ff */
[----:B------:R-:W-:Y:S01]  /*1f60*/  IADD3 R47, P6, PT, R14, R24, RZ ;  /* 0x000000180e2f7210 */ /* 0x000fe20007fde0ff */
[----:B------:R-:W-:Y:S02]  /*1f70*/  @P1 IMAD.MOV.U32 R15, RZ, RZ, R22 ;  /* 0x000000ffff0f1224 */ /* 0x000fe400078e0016 */
[----:B------:R-:W-:Y:S01]  /*1f80*/  IMAD R26, R26, 0x2, R14 ;  /* 0x000000021a1a7824 */ /* 0x000fe200078e020e */
[----:B------:R-:W-:Y:S01]  /*1f90*/  LEA.HI.X.SX32 R48, R14, R23, 0x1, P6 ;  /* 0x000000170e307211 */ /* 0x000fe200030f0eff */
[----:B------:R-:W-:-:S05]  /*1fa0*/  @P1 IMAD.MOV.U32 R14, RZ, RZ, R83 ;  /* 0x000000ffff0e1224 */ /* 0x000fca00078e0053 */
[----:B------:R0:W2:Y:S02]  /*1fb0*/  @P1 LDG.E.U8 R82, desc[UR22][R14.64] ;  /* 0x000000160e521981 */ /* 0x0000a4000c1e1100 */
[----:B0-----:R-:W-:Y:S02]  /*1fc0*/  @P5 IMAD.MOV.U32 R14, RZ, RZ, R79 ;  /* 0x000000ffff0e5224 */ /* 0x001fe400078e004f */
[----:B------:R-:W-:-:S05]  /*1fd0*/  @P5 IMAD.MOV.U32 R15, RZ, RZ, R81 ;  /* 0x000000ffff0f5224 */ /* 0x000fca00078e0051 */
[----:B------:R0:W3:Y:S02]  /*1fe0*/  @P5 LDG.E.U8 R78, desc[UR22][R14.64] ;  /* 0x000000160e4e5981 */ /* 0x0000e4000c1e1100 */
[----:B0-----:R-:W-:Y:S02]  /*1ff0*/  @P0 IMAD.MOV.U32 R14, RZ, RZ, R47 ;  /* 0x000000ffff0e0224 */ /* 0x001fe400078e002f */
[----:B------:R-:W-:-:S05]  /*2000*/  @P0 IMAD.MOV.U32 R15, RZ, RZ, R48 ;  /* 0x000000ffff0f0224 */ /* 0x000fca00078e0030 */
[----:B------:R0:W4:Y:S04]  /*2010*/  @P0 LDG.E.U8 R46, desc[UR22][R14.64] ;  /* 0x000000160e2e0981 */ /* 0x000128000c1e1100 */
[----:B------:R-:W-:Y:S04]  /*2020*/  STL [R1+0x5bc], R83 ;  /* 0x0005bc5301007387 */ /* 0x000fe80000100800 */
[----:B------:R-:W-:Y:S01]  /*2030*/  STL [R1+0x5b8], R22 ;  /* 0x0005b81601007387 */ /* 0x000fe20000100800 */
[----:B0-----:R-:W-:-:S03]  /*2040*/  IMAD.U32 R15, RZ, RZ, UR12 ;  /* 0x0000000cff0f7e24 */ /* 0x001fc6000f8e00ff */
[----:B------:R-:W-:Y:S04]  /*2050*/  STL [R1+0x5dc], R79 ;  /* 0x0005dc4f01007387 */ /* 0x000fe80000100800 */
[----:B------:R-:W-:Y:S01]  /*2060*/  STL [R1+0x5d8], R81 ;  /* 0x0005d85101007387 */ /* 0x000fe20000100800 */
[----:B------:R-:W-:-:S03]  /*2070*/  IMAD R15, R15, 0x2, R26 ;  /* 0x000000020f0f7824 */ /* 0x000fc600078e021a */
[----:B------:R0:W-:Y:S04]  /*2080*/  STL [R1+0x5f4], R47 ;  /* 0x0005f42f01007387 */ /* 0x0001e80000100800 */
[----:B------:R1:W-:Y:S01]  /*2090*/  STL [R1+0x5f0], R48 ;  /* 0x0005f03001007387 */ /* 0x0003e20000100800 */
[----:B------:R-:W-:Y:S01]  /*20a0*/  PLOP3.LUT P0, PT, PT, PT, UP1, 0x80, 0x8 ;  /* 0x000000000008781c */ /* 0x000fe20003f0f018 */
[----:B0-----:R-:W-:Y:S02]  /*20b0*/  IMAD.U32 R47, RZ, RZ, UR12 ;  /* 0x0000000cff2f7e24 */ /* 0x001fe4000f8e00ff */
[----:B-1----:R-:W-:-:S04]  /*20c0*/  IMAD.U32 R48, RZ, RZ, UR12 ;  /* 0x0000000cff307e24 */ /* 0x002fc8000f8e00ff */
[----:B------:R-:W-:Y:S01]  /*20d0*/  IMAD R48, R48, 0x2, R15 ;  /* 0x0000000230307824 */ /* 0x000fe200078e020f */
[----:B------:R-:W-:-:S03]  /*20e0*/  IABS R22, R89 ;  /* 0x0000005900167213 */ /* 0x000fc60000000000 */
[----:B------:R-:W-:Y:S02]  /*20f0*/  IMAD R47, R47, 0x2, R48 ;  /* 0x000000022f2f7824 */ /* 0x000fe400078e0230 */
[----:B------:R-:W-:-:S04]  /*2100*/  IMAD.U32 R14, RZ, RZ, UR12 ;  /* 0x0000000cff0e7e24 */ /* 0x000fc8000f8e00ff */
[----:B------:R-:W-:Y:S01]  /*2110*/  IMAD R14, R14, 0x2, R47 ;  /* 0x000000020e0e7824 */ /* 0x000fe200078e022f */
[----:B----4-:R0:W-:Y:S04]  /*2120*/  STL [R1+0x39c], R46 ;  /* 0x00039c2e01007387 */ /* 0x0101e80000100800 */
[----:B--2---:R-:W-:Y:S01]  /*2130*/  STL [R1+0x2d8], R82 ;  /* 0x0002d85201007387 */ /* 0x004fe20000100800 */
[----:B0-----:R-:W-:-:S03]  /*2140*/  LOP3.LUT R46, R8, 0x78, RZ, 0xfc, !PT ;  /* 0x00000078082e7812 */ /* 0x001fc600078efcff */
[----:B---3--:R0:W-:Y:S01]  /*2150*/  STL [R1+0x3a0], R78 ;  /* 0x0003a04e01007387 */ /* 0x0081e20000100800 */
[----:B------:R-:W-:Y:S01]  /*2160*/  ISETP.LT.AND P0, PT, R46, UR20, P0 ;  /* 0x000000142e007c0c */ /* 0x000fe20008701270 */
[----:B------:R-:W-:Y:S01]  /*2170*/  IMAD.HI.U32 R46, R5, R22, RZ ;  /* 0x00000016052e7227 */ /* 0x000fe200078e00ff */
[----:B0-----:R-:W-:-:S03]  /*2180*/  IADD3 R78, P6, PT, R47, R24, RZ ;  /* 0x000000182f4e7210 */ /* 0x001fc60007fde0ff */
[----:B------:R-:W-:Y:S01]  /*2190*/  IMAD.MOV R46, RZ, RZ, -R46 ;  /* 0x000000ffff2e7224 */ /* 0x000fe200078e0a2e */
[----:B------:R-:W-:-:S03]  /*21a0*/  LEA.HI.X.SX32 R79, R47, R23, 0x1, P6 ;  /* 0x000000172f4f7211 */ /* 0x000fc600030f0eff */
[----:B------:R-:W-:-:S04]  /*21b0*/  IMAD R22, R4, R46, R22 ;  /* 0x0000002e04167224 */ /* 0x000fc800078e0216 */
[----:B------:R-:W-:Y:S02]  /*21c0*/  @P0 IMAD.MOV.U32 R46, RZ, RZ, R78 ;  /* 0x000000ffff2e0224 */ /* 0x000fe400078e004e */
[----:B------:R-:W-:-:S05]  /*21d0*/  @P0 IMAD.MOV.U32 R47, RZ, RZ, R79 ;  /* 0x000000ffff2f0224 */ /* 0x000fca00078e004f */
[----:B------:R0:W2:Y:S01]  /*21e0*/  @P0 LDG.E.U8 R76, desc[UR22][R46.64] ;  /* 0x000000162e4c0981 */ /* 0x0000a2000c1e1100 */
[C---:B------:R-:W-:Y:S02]  /*21f0*/  LOP3.LUT R82, R8.reuse, 0x2, RZ, 0xfc, !PT ;  /* 0x0000000208527812 */ /* 0x040fe400078efcff */
[----:B------:R-:W-:Y:S02]  /*2200*/  PLOP3.LUT P5, PT, PT, PT, UP1, 0x80, 0x8 ;  /* 0x000000000008781c */ /* 0x000fe40003faf018 */
[----:B------:R-:W-:Y:S02]  /*2210*/  LOP3.LUT R81, R8, 0xa, RZ, 0xfc, !PT ;  /* 0x0000000a08517812 */ /* 0x000fe400078efcff */
[----:B------:R-:W-:Y:S02]  /*2220*/  PLOP3.LUT P1, PT, PT, PT, UP1, 0x80, 0x8 ;  /* 0x000000000008781c */ /* 0x000fe40003f2f018 */
[----:B------:R-:W-:Y:S02]  /*2230*/  ISETP.LT.AND P5, PT, R82, UR20, P5 ;  /* 0x0000001452007c0c */ /* 0x000fe4000afa1270 */
[----:B------:R-:W-:-:S02]  /*2240*/  ISETP.LT.AND P1, PT, R81, UR20, P1 ;  /* 0x0000001451007c0c */ /* 0x000fc40008f21270 */
[C---:B------:R-:W-:Y:S01]  /*2250*/  IADD3 R81, P6, PT, R42.reuse, R24, RZ ;  /* 0x000000182a517210 */ /* 0x040fe20007fde0ff */
[----:B------:R-:W-:Y:S03]  /*2260*/  STL [R1+0x60c], R78 ;  /* 0x00060c4e01007387 */ /* 0x000fe60000100800 */
[----:B------:R-:W-:Y:S01]  /*2270*/  LEA.HI.X.SX32 R42, R42, R23, 0x1, P6 ;  /* 0x000000172a2a7211 */ /* 0x000fe200030f0eff */
[----:B------:R1:W-:Y:S04]  /*2280*/  STL [R1+0x608], R79 ;  /* 0x0006084f01007387 */ /* 0x0003e80000100800 */
[----:B------:R-:W-:Y:S01]  /*2290*/  STL [R1+0x2c], R81 ;  /* 0x00002c5101007387 */ /* 0x000fe20000100800 */
[----:B0-----:R-:W-:-:S02]  /*22a0*/  @P5 IMAD.MOV.U32 R46, RZ, RZ, R81 ;  /* 0x000000ffff2e5224 */ /* 0x001fc400078e0051 */
[----:B------:R-:W-:Y:S01]  /*22b0*/  @P5 IMAD.MOV.U32 R47, RZ, RZ, R42 ;  /* 0x000000ffff2f5224 */ /* 0x000fe200078e002a */
[----:B------:R-:W-:Y:S02]  /*22c0*/  PLOP3.LUT P6, PT, PT, PT, UP1, 0x80, 0x8 ;  /* 0x000000000008781c */ /* 0x000fe40003fcf018 */
[----:B-1----:R-:W-:Y:S02]  /*22d0*/  LOP3.LUT R79, R8, 0x12, RZ, 0xfc, !PT ;  /* 0x00000012084f7812 */ /* 0x002fe400078efcff */
[----:B------:R0:W3:Y:S01]  /*22e0*/  @P5 LDG.E.U8 R80, desc[UR22][R46.64] ;  /* 0x000000162e505981 */ /* 0x0000e2000c1e1100 */
[----:B------:R-:W-:-:S03]  /*22f0*/  PRMT R73, RZ, 0x7610, R73 ;  /* 0x00007610ff497816 */ /* 0x000fc60000000049 */
[----:B--2---:R1:W-:Y:S02]  /*2300*/  STL [R1+0x398], R76 ;  /* 0x0003984c01007387 */ /* 0x0043e40000100800 */
[----:B-1----:R-:W-:-:S04]  /*2310*/  IADD3 R76, P0, PT, R41, R24, RZ ;  /* 0x00000018294c7210 */ /* 0x002fc80007f1e0ff */
[----:B------:R-:W-:Y:S01]  /*2320*/  LEA.HI.X.SX32 R78, R41, R23, 0x1, P0 ;  /* 0x00000017294e7211 */ /* 0x000fe200000f0eff */
[----:B0-----:R-:W-:Y:S01]  /*2330*/  @P1 IMAD.MOV.U32 R46, RZ, RZ, R76 ;  /* 0x000000ffff2e1224 */ /* 0x001fe200078e004c */
[----:B------:R-:W-:-:S03]  /*2340*/  ISETP.LT.AND P0, PT, R79, UR20, P6 ;  /* 0x000000144f007c0c */ /* 0x000fc6000b701270 */
[----:B------:R-:W-:Y:S01]  /*2350*/  @P1 IMAD.MOV.U32 R47, RZ, RZ, R78 ;  /* 0x000000ffff2f1224 */ /* 0x000fe200078e004e */
[----:B------:R0:W-:Y:S04]  /*2360*/  STL [R1+0x4c], R76 ;  /* 0x00004c4c01007387 */ /* 0x0001e80000100800 */
[----:B------:R-:W2:Y:S01]  /*2370*/  @P1 LDG.E.U8 R75, desc[UR22][R46.64] ;  /* 0x000000162e4b1981 */ /* 0x000ea2000c1e1100 */
[----:B------:R-:W-:-:S03]  /*2380*/  IADD3 R41, P1, PT, R40, R24, RZ ;  /* 0x0000001828297210 */ /* 0x000fc60007f3e0ff */
[----:B------:R-:W-:Y:S04]  /*2390*/  STL [R1+0x28], R42 ;  /* 0x0000282a01007387 */ /* 0x000fe80000100800 */
[----:B------:R1:W-:Y:S01]  /*23a0*/  STL [R1+0x48], R78 ;  /* 0x0000484e01007387 */ /* 0x0003e20000100800 */
[----:B0-----:R-:W-:-:S03]  /*23b0*/  LOP3.LUT R76, R8, 0x1a, RZ, 0xfc, !PT ;  /* 0x0000001a084c7812 */ /* 0x001fc600078efcff */
[----:B------:R0:W-:Y:S01]  /*23c0*/  STL [R1+0x6c], R41 ;  /* 0x00006c2901007387 */ /* 0x0001e20000100800 */
[----:B-1----:R-:W-:Y:S01]  /*23d0*/  LEA.HI.X.SX32 R78, R40, R23, 0x1, P1 ;  /* 0x00000017284e7211 */ /* 0x002fe200008f0eff */
[----:B------:R-:W-:Y:S01]  /*23e0*/  @P0 IMAD.MOV.U32 R40, RZ, RZ, R41 ;  /* 0x000000ffff280224 */ /* 0x000fe200078e0029 */
[----:B------:R-:W-:-:S03]  /*23f0*/  PLOP3.LUT P1, PT, PT, PT, UP1, 0x80, 0x8 ;  /* 0x000000000008781c */ /* 0x000fc60003f2f018 */
[----:B0-----:R-:W-:Y:S01]  /*2400*/  @P0 IMAD.MOV.U32 R41, RZ, RZ, R78 ;  /* 0x000000ffff290224 */ /* 0x001fe200078e004e */
[----:B------:R-:W-:-:S04]  /*2410*/  ISETP.LT.AND P1, PT, R76, UR20, P1 ;  /* 0x000000144c007c0c */ /* 0x000fc80008f21270 */
[----:B------:R0:W4:Y:S02]  /*2420*/  @P0 LDG.E.U8 R77, desc[UR22][R40.64] ;  /* 0x00000016284d0981 */ /* 0x000124000c1e1100 */
[----:B0-----:R-:W-:-:S04]  /*2430*/  IADD3 R40, P6, PT, R21, R24, RZ ;  /* 0x0000001815287210 */ /* 0x001fc80007fde0ff */
[----:B------:R-:W-:-:S05]  /*2440*/  LEA.HI.X.SX32 R41, R21, R23, 0x1, P6 ;  /* 0x0000001715297211 */ /* 0x000fca00030f0eff */
[----:B------:R0:W4:Y:S01]  /*2450*/  @P1 LDG.E.U8 R73, desc[UR22][R40.64] ;  /* 0x0000001628491981 */ /* 0x000122000c1e1100 */
[----:B------:R-:W-:Y:S02]  /*2460*/  PLOP3.LUT P5, PT, PT, PT, UP1, 0x80, 0x8 ;  /* 0x000000000008781c */ /* 0x000fe40003faf018 */
[C---:B------:R-:W-:Y:S02]  /*2470*/  LOP3.LUT R76, R8.reuse, 0x2a, RZ, 0xfc, !PT ;  /* 0x0000002a084c7812 */ /* 0x040fe400078efcff */
[----:B------:R-:W-:Y:S02]  /*2480*/  PRMT R69, RZ, 0x7610, R69 ;  /* 0x00007610ff457816 */ /* 0x000fe40000000045 */
[----:B------:R-:W-:Y:S01]  /*2490*/  PRMT R72, RZ, 0x7610, R72 ;  /* 0x00007610ff487816 */ /* 0x000fe20000000048 */
[----:B--2---:R1:W-:Y:S02]  /*24a0*/  STL [R1+0x354], R75 ;  /* 0x0003544b01007387 */ /* 0x0043e40000100800 */
[----:B-1----:R-:W-:-:S04]  /*24b0*/  LOP3.LUT R75, R8, 0x22, RZ, 0xfc, !PT ;  /* 0x00000022084b7812 */ /* 0x002fc800078efcff */
[----:B------:R-:W-:Y:S02]  /*24c0*/  ISETP.LT.AND P0, PT, R75, UR20, P5 ;  /* 0x000000144b007c0c */ /* 0x000fe4000af01270 */
[C---:B------:R-:W-:Y:S01]  /*24d0*/  IADD3 R75, P6, PT, R37.reuse, R24, RZ ;  /* 0x00000018254b7210 */ /* 0x040fe20007fde0ff */
[----:B------:R-:W-:Y:S01]  /*24e0*/  STL [R1+0x68], R78 ;  /* 0x0000684e01007387 */ /* 0x000fe20000100800 */
[----:B------:R-:W-:Y:S02]  /*24f0*/  PLOP3.LUT P5, PT, PT, PT, UP1, 0x80, 0x8 ;  /* 0x000000000008781c */ /* 0x000fe40003faf018 */
[----:B------:R-:W-:Y:S01]  /*2500*/  LEA.HI.X.SX32 R37, R37, R23, 0x1, P6 ;  /* 0x0000001725257211 */ /* 0x000fe200030f0eff */
[----:B------:R0:W-:Y:S01]  /*2510*/  STL [R1+0x8c], R40 ;  /* 0x00008c2801007387 */ /* 0x0001e20000100800 */
[----:B------:R-:W-:-:S03]  /*2520*/  ISETP.LT.AND P5, PT, R76, UR20, P5 ;  /* 0x000000144c007c0c */ /* 0x000fc6000afa1270 */
[----:B---3--:R-:W-:Y:S04]  /*2530*/  STL [R1+0x358], R80 ;  /* 0x0003585001007387 */ /* 0x008fe80000100800 */
[----:B------:R1:W-:Y:S01]  /*2540*/  STL [R1+0x88], R41 ;  /* 0x0000882901007387 */ /* 0x0003e20000100800 */
[----:B0-----:R-:W-:-:S03]  /*2550*/  @P0 IMAD.MOV.U32 R40, RZ, RZ, R75 ;  /* 0x000000ffff280224 */ /* 0x001fc600078e004b */
[----:B------:R-:W-:Y:S04]  /*2560*/  STL [R1+0xac], R75 ;  /* 0x0000ac4b01007387 */ /* 0x000fe80000100800 */
[----:B------:R-:W-:Y:S01]  /*2570*/  STL [R1+0xa8], R37 ;  /* 0x0000a82501007387 */ /* 0x000fe20000100800 */
[----:B-1----:R-:W-:-:S05]  /*2580*/  @P0 IMAD.MOV.U32 R41, RZ, RZ, R37 ;  /* 0x000000ffff290224 */ /* 0x002fca00078e0025 */
[----:B------:R0:W2:Y:S04]  /*2590*/  @P0 LDG.E.U8 R69, desc[UR22][R40.64] ;  /* 0x0000001628450981 */ /* 0x0000a8000c1e1100 */
[----:B----4-:R1:W-:Y:S02]  /*25a0*/  STL [R1+0x360], R73 ;  /* 0x0003604901007387 */ /* 0x0103e40000100800 */
[----:B-1----:R-:W-:-:S04]  /*25b0*/  IADD3 R73, P1, PT, R35, R24, RZ ;  /* 0x0000001823497210 */ /* 0x002fc80007f3e0ff */
[----:B------:R-:W-:Y:S01]  /*25c0*/  LEA.HI.X.SX32 R35, R35, R23, 0x1, P1 ;  /* 0x0000001723237211 */ /* 0x000fe200008f0eff */
[----:B0-----:R-:W-:-:S04]  /*25d0*/  @P5 IMAD.MOV.U32 R40, RZ, RZ, R73 ;  /* 0x000000ffff285224 */ /* 0x001fc800078e0049 */
[----:B------:R-:W-:-:S05]  /*25e0*/  @P5 IMAD.MOV.U32 R41, RZ, RZ, R35 ;  /* 0x000000ffff295224 */ /* 0x000fca00078e0023 */
[----:B------:R-:W3:Y:S01]  /*25f0*/  @P5 LDG.E.U8 R72, desc[UR22][R40.64] ;  /* 0x0000001628485981 */ /* 0x000ee2000c1e1100 */
[----:B------:R-:W-:-:S03]  /*2600*/  PLOP3.LUT P0, PT, PT, PT, UP1, 0x80, 0x8 ;  /* 0x000000000008781c */ /* 0x000fc60003f0f018 */
[----:B------:R-:W-:Y:S01]  /*2610*/  STL [R1+0x4cc], R73 ;  /* 0x0004cc4901007387 */ /* 0x000fe20000100800 */
[----:B------:R-:W-:Y:S02]  /*2620*/  LOP3.LUT R37, R8, 0x3a, RZ, 0xfc, !PT ;  /* 0x0000003a08257812 */ /* 0x000fe400078efcff */
[----:B------:R-:W-:Y:S02]  /*2630*/  PLOP3.LUT P1, PT, PT, PT, UP1, 0x80, 0x8 ;  /* 0x000000000008781c */ /* 0x000fe40003f2f018 */
[----:B------:R-:W-:Y:S02]  /*2640*/  IADD3 R75, P5, PT, R34, R24, RZ ;  /* 0x00000018224b7210 */ /* 0x000fe40007fbe0ff */
[----:B------:R-:W-:Y:S02]  /*2650*/  ISETP.LT.AND P1, PT, R37, UR20, P1 ;  /* 0x0000001425007c0c */ /* 0x000fe40008f21270 */
[----:B------:R-:W-:Y:S02]  /*2660*/  LOP3.LUT R37, R0, 0x5, R7, 0xfe, !PT ;  /* 0x0000000500257812 */ /* 0x000fe400078efe07 */
[----:B------:R-:W-:-:S02]  /*2670*/  LEA.HI.X.SX32 R76, R34, R23, 0x1, P5 ;  /* 0x00000017224c7211 */ /* 0x000fc400028f0eff */
[----:B------:R-:W-:Y:S02]  /*2680*/  PRMT R74, RZ, 0x7610, R74 ;  /* 0x00007610ff4a7816 */ /* 0x000fe4000000004a */
[----:B------:R-:W-:Y:S01]  /*2690*/  PRMT R70, RZ, 0x7610, R70 ;  /* 0x00007610ff467816 */ /* 0x000fe20000000046 */
[----:B--2---:R0:W-:Y:S02]  /*26a0*/  STL [R1+0x378], R69 ;  /* 0x0003784501007387 */ /* 0x0041e40000100800 */
[----:B0-----:R-:W-:-:S04]  /*26b0*/  LOP3.LUT R69, R8, 0x32, RZ, 0xfc, !PT ;  /* 0x0000003208457812 */ /* 0x001fc800078efcff */
[----:B------:R-:W-:Y:S01]  /*26c0*/  ISETP.LT.AND P0, PT, R69, UR20, P0 ;  /* 0x0000001445007c0c */ /* 0x000fe20008701270 */
[----:B------:R-:W-:Y:S04]  /*26d0*/  STL [R1+0x394], R77 ;  /* 0x0003944d01007387 */ /* 0x000fe80000100800 */
[----:B------:R0:W-:Y:S04]  /*26e0*/  STL [R1+0x4c8], R35 ;  /* 0x0004c82301007387 */ /* 0x0001e80000100800 */
[----:B---3--:R1:W-:Y:S01]  /*26f0*/  STL [R1+0x368], R72 ;  /* 0x0003684801007387 */ /* 0x0083e20000100800 */
[----:B0-----:R-:W-:-:S03]  /*2700*/  IABS R35, R37 ;  /* 0x0000002500237213 */ /* 0x001fc60000000000 */
[----:B------:R-:W-:Y:S01]  /*2710*/  @P0 IMAD.MOV.U32 R34, RZ, RZ, R75 ;  /* 0x000000ffff220224 */ /* 0x000fe200078e004b */
[----:B-1----:R-:W-:-:S04]  /*2720*/  IADD3 R72, P6, PT, R33, R24, RZ ;  /* 0x0000001821487210 */ /* 0x002fc80007fde0ff */
[----:B------:R-:W-:Y:S01]  /*2730*/  LEA.HI.X.SX32 R73, R33, R23, 0x1, P6 ;  /* 0x0000001721497211 */ /* 0x000fe200030f0eff */
[----:B------:R-:W-:Y:S02]  /*2740*/  IMAD.MOV.U32 R33, RZ, RZ, R35 ;  /* 0x000000ffff217224 */ /* 0x000fe400078e0023 */
[----:B------:R-:W-:-:S05]  /*2750*/  @P0 IMAD.MOV.U32 R35, RZ, RZ, R76 ;  /* 0x000000ffff230224 */ /* 0x000fca00078e004c */
[----:B------:R0:W2:Y:S02]  /*2760*/  @P0 LDG.E.U8 R74, desc[UR22][R34.64] ;  /* 0x00000016224a0981 */ /* 0x0000a4000c1e1100 */
[----:B0-----:R-:W-:Y:S02]  /*2770*/  @P1 IMAD.MOV.U32 R34, RZ, RZ, R72 ;  /* 0x000000ffff221224 */ /* 0x001fe400078e0048 */
[----:B------:R-:W-:-:S05]  /*2780*/  @P1 IMAD.MOV.U32 R35, RZ, RZ, R73 ;  /* 0x000000ffff231224 */ /* 0x000fca00078e0049 */
[----:B------:R0:W3:Y:S01]  /*2790*/  @P1 LDG.E.U8 R70, desc[UR22][R34.64] ;  /* 0x0000001622461981 */ /* 0x0000e2000c1e1100 */
[----:B------:R-:W-:Y:S02]  /*27a0*/  LOP3.LUT R69, R8, 0x42, RZ, 0xfc, !PT ;  /* 0x0000004208457812 */ /* 0x000fe400078efcff */
[----:B------:R-:W-:-:S04]  /*27b0*/  PLOP3.LUT P5, PT, PT, PT, UP1, 0x80, 0x8 ;  /* 0x000000000008781c */ /* 0x000fc80003faf018 */
[----:B------:R-:W-:Y:S01]  /*27c0*/  ISETP.LT.AND P0, PT, R69, UR20, P5 ;  /* 0x0000001445007c0c */ /* 0x000fe2000af01270 */
[----:B0-----:R-:W-:Y:S01]  /*27d0*/  IMAD.HI.U32 R34, R5, R33, RZ ;  /* 0x0000002105227227 */ /* 0x001fe200078e00ff */
[C---:B------:R-:W-:Y:S01]  /*27e0*/  IADD3 R35, P6, PT, R20.reuse, R24, RZ ;  /* 0x0000001814237210 */ /* 0x040fe20007fde0ff */
[----:B------:R-:W-:Y:S02]  /*27f0*/  STL [R1+0x4ec], R75 ;  /* 0x0004ec4b01007387 */ /* 0x000fe40000100800 */
[----:B------:R-:W-:Y:S01]  /*2800*/  IMAD.MOV R34, RZ, RZ, -R34 ;  /* 0x000000ffff227224 */ /* 0x000fe200078e0a22 */
[----:B------:R-:W-:Y:S01]  /*2810*/  LEA.HI.X.SX32 R69, R20, R23, 0x1, P6 ;  /* 0x0000001714457211 */ /* 0x000fe200030f0eff */
[----:B------:R-:W-:Y:S01]  /*2820*/  STL [R1+0x50c], R72 ;  /* 0x00050c4801007387 */ /* 0x000fe20000100800 */
[----:B------:R-:W-:Y:S01]  /*2830*/  PRMT R68, RZ, 0x7610, R68 ;  /* 0x00007610ff447816 */ /* 0x000fe20000000044 */
[----:B------:R-:W-:Y:S02]  /*2840*/  IMAD R20, R4, R34, R33 ;  /* 0x0000002204147224 */ /* 0x000fe400078e0221 */
[----:B------:R-:W-:Y:S02]  /*2850*/  STL [R1+0x4e8], R76 ;  /* 0x0004e84c01007387 */ /* 0x000fe40000100800 */
[----:B------:R-:W-:-:S02]  /*2860*/  @P0 IMAD.MOV.U32 R34, RZ, RZ, R35 ;  /* 0x000000ffff220224 */ /* 0x000fc400078e0023 */
[----:B------:R-:W-:Y:S04]  /*2870*/  STL [R1+0x508], R73 ;  /* 0x0005084901007387 */ /* 0x000fe80000100800 */
[----:B---3--:R-:W-:Y:S04]  /*2880*/  STL [R1+0x370], R70 ;  /* 0x0003704601007387 */ /* 0x008fe80000100800 */
[----:B------:R0:W-:Y:S02]  /*2890*/  STL [R1+0x52c], R35 ;  /* 0x00052c2301007387 */ /* 0x0001e40000100800 */
[----:B0-----:R-:W-:-:S05]  /*28a0*/  @P0 IMAD.MOV.U32 R35, RZ, RZ, R69 ;  /* 0x000000ffff230224 */ /* 0x001fca00078e0045 */
[----:B------:R-:W3:Y:S01]  /*28b0*/  @P0 LDG.E.U8 R68, desc[UR22][R34.64] ;  /* 0x0000001622440981 */ /* 0x000ee2000c1e1100 */
[C---:B------:R-:W-:Y:S02]  /*28c0*/  LOP3.LUT R72, R8.reuse, 0x4a, RZ, 0xfc, !PT ;  /* 0x0000004a08487812 */ /* 0x040fe400078efcff */
[----:B------:R-:W-:Y:S02]  /*28d0*/  PLOP3.LUT P5, PT, PT, PT, UP1, 0x80, 0x8 ;  /* 0x000000000008781c */ /* 0x000fe40003faf018 */
[----:B------:R-:W-:Y:S02]  /*28e0*/  LOP3.LUT R70, R8, 0x52, RZ, 0xfc, !PT ;  /* 0x0000005208467812 */ /* 0x000fe400078efcff */
[----:B------:R-:W-:Y:S02]  /*28f0*/  ISETP.LT.AND P5, PT, R72, UR20, P5 ;  /* 0x0000001448007c0c */ /* 0x000fe4000afa1270 */
[----:B------:R-:W-:Y:S02]  /*2900*/  IADD3 R72, P6, PT, R31, R24, RZ ;  /* 0x000000181f487210 */ /* 0x000fe40007fde0ff */
[----:B------:R-:W-:Y:S01]  /*2910*/  PLOP3.LUT P1, PT, PT, PT, UP1, 0x80, 0x8 ;  /* 0x000000000008781c */ /* 0x000fe20003f2f018 */
[----:B------:R-:W-:Y:S03]  /*2920*/  STL [R1+0x528], R69 ;  /* 0x0005284501007387 */ /* 0x000fe60000100800 */
[----:B------:R-:W-:Y:S01]  /*2930*/  ISETP.LT.AND P1, PT, R70, UR20, P1 ;  /* 0x0000001446007c0c */ /* 0x000fe20008f21270 */
[----:B------:R-:W-:Y:S01]  /*2940*/  STL [R1+0x554], R72 ;  /* 0x0005544801007387 */ /* 0x000fe20000100800 */
[----:B------:R-:W-:-:S02]  /*2950*/  PRMT R71, RZ, 0x7610, R71 ;  /* 0x00007610ff477816 */ /* 0x000fc40000000047 */
[----:B------:R-:W-:Y:S02]  /*2960*/  LEA.HI.X.SX32 R31, R31, R23, 0x1, P6 ;  /* 0x000000171f1f7211 */ /* 0x000fe400030f0eff */
[----:B------:R-:W-:Y:S01]  /*2970*/  PRMT R66, RZ, 0x7610, R66 ;  /* 0x00007610ff427816 */ /* 0x000fe20000000042 */
[----:B---3--:R0:W-:Y:S02]  /*2980*/  STL [R1+0x36c], R68 ;  /* 0x00036c4401007387 */ /* 0x0081e40000100800 */
[----:B0-----:R-:W-:-:S04]  /*2990*/  IADD3 R68, P0, PT, R30, R24, RZ ;  /* 0x000000181e447210 */ /* 0x001fc80007f1e0ff */
[----:B------:R-:W-:Y:S01]  /*29a0*/  LEA.HI.X.SX32 R69, R30, R23, 0x1, P0 ;  /* 0x000000171e457211 */ /* 0x000fe200000f0eff */
[----:B------:R-:W-:Y:S01]  /*29b0*/  @P5 IMAD.MOV.U32 R30, RZ, RZ, R72 ;  /* 0x000000ffff1e5224 */ /* 0x000fe200078e0048 */
[----:B------:R-:W-:Y:S04]  /*29c0*/  STL [R1+0x58c], R68 ;  /* 0x00058c4401007387 */ /* 0x000fe80000100800 */
[----:B--2---:R-:W-:Y:S04]  /*29d0*/  STL [R1+0x374], R74 ;  /* 0x0003744a01007387 */ /* 0x004fe80000100800 */
[----:B------:R0:W-:Y:S04]  /*29e0*/  STL [R1+0x550], R31 ;  /* 0x0005501f01007387 */ /* 0x0001e80000100800 */
[----:B------:R1:W2:Y:S02]  /*29f0*/  @P5 LDG.E.U8 R71, desc[UR22][R30.64] ;  /* 0x000000161e475981 */ /* 0x0002a4000c1e1100 */
[----:B-1----:R-:W-:-:S02]  /*2a00*/  @P1 IMAD.MOV.U32 R30, RZ, RZ, R68 ;  /* 0x000000ffff1e1224 */ /* 0x002fc400078e0044 */
[----:B0-----:R-:W-:-:S05]  /*2a10*/  @P1 IMAD.MOV.U32 R31, RZ, RZ, R69 ;  /* 0x000000ffff1f1224 */ /* 0x001fca00078e0045 */
[----:B------:R-:W3:Y:S01]  /*2a20*/  @P1 LDG.E.U8 R66, desc[UR22][R30.64] ;  /* 0x000000161e421981 */ /* 0x000ee2000c1e1100 */
[----:B------:R-:W-:Y:S02]  /*2a30*/  LOP3.LUT R70, R8, 0x5a, RZ, 0xfc, !PT ;  /* 0x0000005a08467812 */ /* 0x000fe400078efcff */
[----:B------:R-:W-:Y:S01]  /*2a40*/  PLOP3.LUT P6, PT, PT, PT, UP1, 0x80, 0x8 ;  /* 0x000000000008781c */ /* 0x000fe20003fcf018 */
[----:B------:R-:W-:Y:S03]  /*2a50*/  STL [R1+0x570], R69 ;  /* 0x0005704501007387 */ /* 0x000fe60000100800 */
[----:B------:R-:W-:Y:S02]  /*2a60*/  ISETP.LT.AND P0, PT, R70, UR20, P6 ;  /* 0x0000001446007c0c */ /* 0x000fe4000b701270 */
[----:B------:R-:W-:Y:S01]  /*2a70*/  PRMT R65, RZ, 0x7610, R65 ;  /* 0x00007610ff417816 */ /* 0x000fe20000000041 */
[----:B---3--:R0:W-:Y:S02]  /*2a80*/  STL [R1+0x364], R66 ;  /* 0x0003644201007387 */ /* 0x0081e40000100800 */
[----:B0-----:R-:W-:-:S04]  /*2a90*/  IADD3 R66, P6, PT, R28, R24, RZ ;  /* 0x000000181c427210 */ /* 0x001fc80007fde0ff */
[----:B------:R-:W-:-:S04]  /*2aa0*/  LEA.HI.X.SX32 R68, R28, R23, 0x1, P6 ;  /* 0x000000171c447211 */ /* 0x000fc800030f0eff */
[----:B------:R-:W-:Y:S02]  /*2ab0*/  @P0 IMAD.MOV.U32 R30, RZ, RZ, R66 ;  /* 0x000000ffff1e0224 */ /* 0x000fe400078e0042 */
[----:B------:R-:W-:-:S05]  /*2ac0*/  @P0 IMAD.MOV.U32 R31, RZ, RZ, R68 ;  /* 0x000000ffff1f0224 */ /* 0x000fca00078e0044 */
[----:B------:R-:W3:Y:S01]  /*2ad0*/  @P0 LDG.E.U8 R65, desc[UR22][R30.64] ;  /* 0x000000161e410981 */ /* 0x000ee2000c1e1100 */
[----:B------:R-:W-:Y:S02]  /*2ae0*/  LOP3.LUT R70, R8, 0x62, RZ, 0xfc, !PT ;  /* 0x0000006208467812 */ /* 0x000fe400078efcff */
[----:B------:R-:W-:Y:S02]  /*2af0*/  PLOP3.LUT P1, PT, PT, PT, UP1, 0x80, 0x8 ;  /* 0x000000000008781c */ /* 0x000fe40003f2f018 */
[C---:B------:R-:W-:Y:S02]  /*2b00*/  IADD3 R28, P6, PT, R27.reuse, R24, RZ ;  /* 0x000000181b1c7210 */ /* 0x040fe40007fde0ff */
[----:B------:R-:W-:Y:S02]  /*2b10*/  ISETP.LT.AND P1, PT, R70, UR20, P1 ;  /* 0x0000001446007c0c */ /* 0x000fe40008f21270 */
[----:B------:R-:W-:Y:S02]  /*2b20*/  LOP3.LUT R69, R8, 0x6a, RZ, 0xfc, !PT ;  /* 0x0000006a08457812 */ /* 0x000fe400078efcff */
[----:B------:R-:W-:Y:S01]  /*2b30*/  PLOP3.LUT P5, PT, PT, PT, UP1, 0x80, 0x8 ;  /* 0x000000000008781c */ /* 0x000fe20003faf018 */
[----:B------:R-:W-:Y:S01]  /*2b40*/  STL [R1+0x5ac], R66 ;  /* 0x0005ac4201007387 */ /* 0x000fe20000100800 */
[----:B------:R-:W-:-:S02]  /*2b50*/  LEA.HI.X.SX32 R27, R27, R23, 0x1, P6 ;  /* 0x000000171b1b7211 */ /* 0x000fc400030f0eff */
[----:B------:R-:W-:Y:S01]  /*2b60*/  ISETP.LT.AND P5, PT, R69, UR20, P5 ;  /* 0x0000001445007c0c */ /* 0x000fe2000afa1270 */
[----:B------:R-:W-:Y:S04]  /*2b70*/  STL [R1+0x5a8], R68 ;  /* 0x0005a84401007387 */ /* 0x000fe80000100800 */
[----:B------:R-:W-:Y:S01]  /*2b80*/  STL [R1+0x5c4], R28 ;  /* 0x0005c41c01007387 */ /* 0x000fe20000100800 */
[----:B------:R-:W-:Y:S02]  /*2b90*/  PRMT R67, RZ, 0x7610, R67 ;  /* 0x00007610ff437816 */ /* 0x000fe40000000043 */
[----:B------:R-:W-:Y:S01]  /*2ba0*/  PRMT R62, RZ, 0x7610, R62 ;  /* 0x00007610ff3e7816 */ /* 0x000fe2000000003e */
[----:B---3--:R0:W-:Y:S02]  /*2bb0*/  STL [R1+0x324], R65 ;  /* 0x0003244101007387 */ /* 0x0081e40000100800 */
[----:B0-----:R-:W-:-:S04]  /*2bc0*/  IADD3 R65, P0, PT, R29, R24, RZ ;  /* 0x000000181d417210 */ /* 0x001fc80007f1e0ff */
[----:B------:R-:W-:Y:S01]  /*2bd0*/  LEA.HI.X.SX32 R66, R29, R23, 0x1, P0 ;  /* 0x000000171d427211 */ /* 0x000fe200000f0eff */
[----:B------:R-:W-:-:S05]  /*2be0*/  @P1 IMAD.MOV.U32 R29, RZ, RZ, R27 ;  /* 0x000000ffff1d1224 */ /* 0x000fca00078e001b */
[----:B------:R0:W3:Y:S02]  /*2bf0*/  @P1 LDG.E.U8 R67, desc[UR22][R28.64] ;  /* 0x000000161c431981 */ /* 0x0000e4000c1e1100 */
[----:B0-----:R-:W-:Y:S02]  /*2c00*/  @P5 IMAD.MOV.U32 R28, RZ, RZ, R65 ;  /* 0x000000ffff1c5224 */ /* 0x001fe400078e0041 */
[----:B------:R-:W-:-:S05]  /*2c10*/  @P5 IMAD.MOV.U32 R29, RZ, RZ, R66 ;  /* 0x000000ffff1d5224 */ /* 0x000fca00078e0042 */
[----:B------:R-:W4:Y:S01]  /*2c20*/  @P5 LDG.E.U8 R62, desc[UR22][R28.64] ;  /* 0x000000161c3e5981 */ /* 0x000f22000c1e1100 */
[----:B------:R-:W-:Y:S02]  /*2c30*/  LOP3.LUT R68, R8, 0x72, RZ, 0xfc, !PT ;  /* 0x0000007208447812 */ /* 0x000fe400078efcff */
[----:B------:R-:W-:Y:S01]  /*2c40*/  PLOP3.LUT P6, PT, PT, PT, UP1, 0x80, 0x8 ;  /* 0x000000000008781c */ /* 0x000fe20003fcf018 */
[----:B------:R-:W-:Y:S03]  /*2c50*/  STL [R1+0x5e4], R65 ;  /* 0x0005e44101007387 */ /* 0x000fe60000100800 */
[----:B------:R-:W-:Y:S01]  /*2c60*/  ISETP.LT.AND P0, PT, R68, UR20, P6 ;  /* 0x0000001444007c0c */ /* 0x000fe2000b701270 */
[----:B------:R0:W-:Y:S04]  /*2c70*/  STL [R1+0x5c0], R27 ;  /* 0x0005c01b01007387 */ /* 0x0001e80000100800 */
[----:B--2---:R-:W-:Y:S01]  /*2c80*/  STL [R1+0x32c], R71 ;  /* 0x00032c4701007387 */ /* 0x004fe20000100800 */
[----:B0-----:R-:W-:-:S03]  /*2c90*/  IADD3 R27, P6, PT, R26, R24, RZ ;  /* 0x000000181a1b7210 */ /* 0x001fc60007fde0ff */
[----:B------:R-:W-:Y:S01]  /*2ca0*/  STL [R1+0x5e0], R66 ;  /* 0x0005e04201007387 */ /* 0x000fe20000100800 */
[----:B------:R-:W-:-:S03]  /*2cb0*/  LEA.HI.X.SX32 R26, R26, R23, 0x1, P6 ;  /* 0x000000171a1a7211 */ /* 0x000fc600030f0eff */
[----:B------:R0:W-:Y:S01]  /*2cc0*/  STL [R1+0x5fc], R27 ;  /* 0x0005fc1b01007387 */ /* 0x0001e20000100800 */
[----:B------:R-:W-:Y:S02]  /*2cd0*/  LOP3.LUT R65, R8, 0x7a, RZ, 0xfc, !PT ;  /* 0x0000007a08417812 */ /* 0x000fe400078efcff */
[----:B------:R-:W-:Y:S02]  /*2ce0*/  PLOP3.LUT P1, PT, PT, PT, UP1, 0x80, 0x8 ;  /* 0x000000000008781c */ /* 0x000fe40003f2f018 */
[----:B0-----:R-:W-:Y:S02]  /*2cf0*/  @P0 LOP3.LUT R27, R27, R26, RZ, 0x3c, !PT ;  /* 0x0000001a1b1b0212 */ /* 0x001fe400078e3cff */
[----:B------:R-:W-:Y:S02]  /*2d00*/  PRMT R64, RZ, 0x7610, R64 ;  /* 0x00007610ff407816 */ /* 0x000fe40000000040 */
[----:B------:R-:W-:Y:S02]  /*2d10*/  PLOP3.LUT P5, PT, PT, PT, UP1, 0x80, 0x8 ;  /* 0x000000000008781c */ /* 0x000fe40003faf018 */
[----:B------:R-:W-:-:S02]  /*2d20*/  ISETP.LT.AND P1, PT, R65, UR20, P1 ;  /* 0x0000001441007c0c */ /* 0x000fc40008f21270 */
[----:B------:R-:W-:Y:S01]  /*2d30*/  PRMT R34, RZ, 0x7610, R34 ;  /* 0x00007610ff227816 */ /* 0x000fe20000000022 */
[----:B----4-:R-:W-:Y:S04]  /*2d40*/  STL [R1+0x338], R62 ;  /* 0x0003383e01007387 */ /* 0x010fe80000100800 */
[----:B------:R0:W-:Y:S02]  /*2d50*/  STL [R1+0x5f8], R26 ;  /* 0x0005f81a01007387 */ /* 0x0001e40000100800 */
[C---:B0-----:R-:W-:Y:S02]  /*2d60*/  @P0 LOP3.LUT R26, R27.reuse, R26, RZ, 0x3c, !PT ;  /* 0x0000001a1b1a0212 */ /* 0x041fe400078e3cff */
[----:B------:R-:W-:Y:S02]  /*2d70*/  LOP3.LUT R62, R8, 0x4, RZ, 0xfc, !PT ;  /* 0x00000004083e7812 */ /* 0x000fe400078efcff */
[----:B------:R-:W-:-:S05]  /*2d80*/  @P0 LOP3.LUT R27, R27, R26, RZ, 0x3c, !PT ;  /* 0x0000001a1b1b0212 */ /* 0x000fca00078e3cff */
[----:B------:R-:W2:Y:S01]  /*2d90*/  @P0 LDG.E.U8 R64, desc[UR22][R26.64] ;  /* 0x000000161a400981 */ /* 0x000ea2000c1e1100 */
[----:B------:R-:W-:Y:S02]  /*2da0*/  ISETP.LT.AND P0, PT, R62, UR20, P5 ;  /* 0x000000143e007c0c */ /* 0x000fe4000af01270 */
[----:B------:R-:W-:-:S04]  /*2db0*/  IADD3 R28, P5, PT, R14, R24, RZ ;  /* 0x000000180e1c7210 */ /* 0x000fc80007fbe0ff */
[----:B------:R-:W-:-:S05]  /*2dc0*/  LEA.HI.X.SX32 R29, R14, R23, 0x1, P5 ;  /* 0x000000170e1d7211 */ /* 0x000fca00028f0eff */
[----:B------:R0:W4:Y:S01]  /*2dd0*/  @P1 LDG.E.U8 R34, desc[UR22][R28.64] ;  /* 0x000000161c221981 */ /* 0x000122000c1e1100 */
[----:B------:R-:W-:-:S03]  /*2de0*/  IADD3 R62, P6, PT, R19, R24, RZ ;  /* 0x00000018133e7210 */ /* 0x000fc60007fde0ff */
[----:B------:R0:W-:Y:S04]  /*2df0*/  STL [R1+0x614], R28 ;  /* 0x0006141c01007387 */ /* 0x0001e80000100800 */
[----:B------:R-:W-:Y:S04]  /*2e00*/  STL [R1+0x34], R62 ;  /* 0x0000343e01007387 */ /* 0x000fe80000100800 */
[----:B------:R-:W-:Y:S04]  /*2e10*/  STL [R1+0x610], R29 ;  /* 0x0006101d01007387 */ /* 0x000fe80000100800 */
[----:B---3--:R-:W-:Y:S01]  /*2e20*/  STL [R1+0x35c], R67 ;  /* 0x00035c4301007387 */ /* 0x008fe20000100800 */
[----:B------:R-:W-:-:S02]  /*2e30*/  LOP3.LUT R65, R8, 0xc, RZ, 0xfc, !PT ;  /* 0x0000000c08417812 */ /* 0x000fc400078efcff */
[----:B------:R-:W-:Y:S01]  /*2e40*/  PLOP3.LUT P5, PT, PT, PT, UP1, 0x80, 0x8 ;  /* 0x000000000008781c */ /* 0x000fe20003faf018 */
[----:B0-----:R-:W-:Y:S01]  /*2e50*/  @P0 IMAD.MOV.U32 R28, RZ, RZ, R62 ;  /* 0x000000ffff1c0224 */ /* 0x001fe200078e003e */
[----:B------:R-:W-:Y:S02]  /*2e60*/  PRMT R33, RZ, 0x7610, R33 ;  /* 0x00007610ff217816 */ /* 0x000fe40000000021 */
[----:B------:R-:W-:Y:S02]  /*2e70*/  ISETP.LT.AND P1, PT, R65, UR20, P5 ;  /* 0x0000001441007c0c */ /* 0x000fe4000af21270 */
[----:B------:R-:W-:Y:S01]  /*2e80*/  PRMT R63, RZ, 0x7610, R63 ;  /* 0x00007610ff3f7816 */ /* 0x000fe2000000003f */
[----:B--2---:R0:W-:Y:S02]  /*2e90*/  STL [R1+0x334], R64 ;  /* 0x0003344001007387 */ /* 0x0041e40000100800 */
[----:B0-----:R-:W-:-:S05]  /*2ea0*/  LEA.HI.X.SX32 R64, R19, R23, 0x1, P6 ;  /* 0x0000001713407211 */ /* 0x001fca00030f0eff */
[----:B------:R-:W-:Y:S01]  /*2eb0*/  @P0 IMAD.MOV.U32 R29, RZ, RZ, R64 ;  /* 0x000000ffff1d0224 */ /* 0x000fe200078e0040 */
[----:B----4-:R-:W-:Y:S04]  /*2ec0*/  STL [R1+0x320], R34 ;  /* 0x0003202201007387 */ /* 0x010fe80000100800 */
[----:B------:R0:W-:Y:S04]  /*2ed0*/  STL [R1+0x30], R64 ;  /* 0x0000304001007387 */ /* 0x0001e80000100800 */
[----:B------:R1:W2:Y:S01]  /*2ee0*/  @P0 LDG.E.U8 R33, desc[UR22][R28.64] ;  /* 0x000000161c210981 */ /* 0x0002a2000c1e1100 */
[----:B0-----:R-:W-:-:S04]  /*2ef0*/  IADD3 R64, P0, PT, R17, R24, RZ ;  /* 0x0000001811407210 */ /* 0x001fc80007f1e0ff */
[----:B------:R-:W-:Y:S01]  /*2f00*/  LEA.HI.X.SX32 R65, R17, R23, 0x1, P0 ;  /* 0x0000001711417211 */ /* 0x000fe200000f0eff */
[----:B-1----:R-:W-:-:S04]  /*2f10*/  @P1 IMAD.MOV.U32 R28, RZ, RZ, R64 ;  /* 0x000000ffff1c1224 */ /* 0x002fc800078e0040 */
[----:B------:R-:W-:-:S05]  /*2f20*/  @P1 IMAD.MOV.U32 R29, RZ, RZ, R65 ;  /* 0x000000ffff1d1224 */ /* 0x000fca00078e0041 */
[----:B------:R-:W3:Y:S01]  /*2f30*/  @P1 LDG.E.U8 R63, desc[UR22][R28.64] ;  /* 0x000000161c3f1981 */ /* 0x000ee2000c1e1100 */
[----:B------:R-:W-:Y:S02]  /*2f40*/  LOP3.LUT R62, R8, 0x14, RZ, 0xfc, !PT ;  /* 0x00000014083e7812 */ /* 0x000fe400078efcff */
[----:B------:R-:W-:Y:S01]  /*2f50*/  PLOP3.LUT P0, PT, PT, PT, UP1, 0x80, 0x8 ;  /* 0x000000000008781c */ /* 0x000fe20003f0f018 */
[----:B------:R-:W-:Y:S01]  /*2f60*/  STL [R1+0x54], R64 ;  /* 0x0000544001007387 */ /* 0x000fe20000100800 */
[----:B------:R-:W-:Y:S02]  /*2f70*/  PLOP3.LUT P5, PT, PT, PT, UP1, 0x80, 0x8 ;  /* 0x000000000008781c */ /* 0x000fe40003faf018 */
[----:B------:R-:W-:Y:S02]  /*2f80*/  ISETP.LT.AND P1, PT, R62, UR20, P0 ;  /* 0x000000143e007c0c */ /* 0x000fe40008721270 */
[C---:B------:R-:W-:Y:S02]  /*2f90*/  LOP3.LUT R62, R8.reuse, 0x24, RZ, 0xfc, !PT ;  /* 0x00000024083e7812 */ /* 0x040fe400078efcff */
[----:B------:R-:W-:Y:S01]  /*2fa0*/  PRMT R60, RZ, 0x7610, R60 ;  /* 0x00007610ff3c7816 */ /* 0x000fe2000000003c */
[----:B--2---:R0:W-:Y:S04]  /*2fb0*/  STL [R1+0x328], R33 ;  /* 0x0003282101007387 */ /* 0x0041e80000100800 */
[----:B------:R-:W-:Y:S01]  /*2fc0*/  STL [R1+0x50], R65 ;  /* 0x0000504101007387 */ /* 0x000fe20000100800 */
[----:B0-----:R-:W-:-:S04]  /*2fd0*/  LOP3.LUT R33, R8, 0x1c, RZ, 0xfc, !PT ;  /* 0x0000001c08217812 */ /* 0x001fc800078efcff */
[----:B------:R-:W-:Y:S01]  /*2fe0*/  ISETP.LT.AND P0, PT, R33, UR20, P5 ;  /* 0x0000001421007c0c */ /* 0x000fe2000af01270 */
[----:B---3--:R0:W-:Y:S01]  /*2ff0*/  STL [R1+0x330], R63 ;  /* 0x0003303f01007387 */ /* 0x0081e20000100800 */
[----:B------:R-:W-:Y:S02]  /*3000*/  PLOP3.LUT P5, PT, PT, PT, UP1, 0x80, 0x8 ;  /* 0x000000000008781c */ /* 0x000fe40003faf018 */
[----:B0-----:R-:W-:-:S04]  /*3010*/  IADD3 R63, P6, PT, R13, R24, RZ ;  /* 0x000000180d3f7210 */ /* 0x001fc80007fde0ff */
[-C--:B------:R-:W-:Y:S02]  /*3020*/  LEA.HI.X.SX32 R64, R13, R23.reuse, 0x1, P6 ;  /* 0x000000170d407211 */ /* 0x080fe400030f0eff */
[----:B------:R-:W-:Y:S02]  /*3030*/  IADD3 R33, P6, PT, R12, R24, RZ ;  /* 0x000000180c217210 */ /* 0x000fe40007fde0ff */
[----:B------:R-:W-:Y:S01]  /*3040*/  ISETP.LT.AND P5, PT, R62, UR20, P5 ;  /* 0x000000143e007c0c */ /* 0x000fe2000afa1270 */
[----:B------:R-:W-:Y:S01]  /*3050*/  @P1 IMAD.MOV.U32 R13, RZ, RZ, R64 ;  /* 0x000000ffff0d1224 */ /* 0x000fe200078e0040 */
[----:B------:R-:W-:Y:S01]  /*3060*/  LEA.HI.X.SX32 R62, R12, R23, 0x1, P6 ;  /* 0x000000170c3e7211 */ /* 0x000fe200030f0eff */
[----:B------:R-:W-:-:S05]  /*3070*/  @P1 IMAD.MOV.U32 R12, RZ, RZ, R63 ;  /* 0x000000ffff0c1224 */ /* 0x000fca00078e003f */
[----:B------:R0:W2:Y:S04]  /*3080*/  @P1 LDG.E.U8 R60, desc[UR22][R12.64] ;  /* 0x000000160c3c1981 */ /* 0x0000a8000c1e1100 */
[----:B------:R-:W-:Y:S04]  /*3090*/  STL [R1+0x74], R63 ;  /* 0x0000743f01007387 */ /* 0x000fe80000100800 */
[----:B------:R-:W-:Y:S01]  /*30a0*/  STL [R1+0x70], R64 ;  /* 0x0000704001007387 */ /* 0x000fe20000100800 */
[----:B------:R-:W-:-:S03]  /*30b0*/  PRMT R17, RZ, 0x7610, R17 ;  /* 0x00007610ff117816 */ /* 0x000fc60000000011 */
[----:B------:R-:W-:Y:S01]  /*30c0*/  STL [R1+0x94], R33 ;  /* 0x0000942101007387 */ /* 0x000fe20000100800 */
[----:B0-----:R-:W-:-:S03]  /*30d0*/  @P0 IMAD.MOV.U32 R12, RZ, RZ, R33 ;  /* 0x000000ffff0c0224 */ /* 0x001fc600078e0021 */
[----:B------:R-:W-:Y:S01]  /*30e0*/  STL [R1+0x90], R62 ;  /* 0x0000903e01007387 */ /* 0x000fe20000100800 */
[----:B------:R-:W-:Y:S01]  /*30f0*/  @P0 IMAD.MOV.U32 R13, RZ, RZ, R62 ;  /* 0x000000ffff0d0224 */ /* 0x000fe200078e003e */
[----:B------:R-:W-:-:S04]  /*3100*/  PRMT R59, RZ, 0x7610, R59 ;  /* 0x00007610ff3b7816 */ /* 0x000fc8000000003b */
[----:B------:R0:W3:Y:S04]  /*3110*/  @P0 LDG.E.U8 R17, desc[UR22][R12.64] ;  /* 0x000000160c110981 */ /* 0x0000e8000c1e1100 */
[----:B--2---:R1:W-:Y:S02]  /*3120*/  STL [R1+0x220], R60 ;  /* 0x0002203c01007387 */ /* 0x0043e40000100800 */
[----:B-1----:R-:W-:-:S04]  /*3130*/  IADD3 R60, P1, PT, R11, R24, RZ ;  /* 0x000000180b3c7210 */ /* 0x002fc80007f3e0ff */
[----:B------:R-:W-:Y:S01]  /*3140*/  LEA.HI.X.SX32 R11, R11, R23, 0x1, P1 ;  /* 0x000000170b0b7211 */ /* 0x000fe200008f0eff */
[----:B0-----:R-:W-:-:S04]  /*3150*/  @P5 IMAD.MOV.U32 R12, RZ, RZ, R60 ;  /* 0x000000ffff0c5224 */ /* 0x001fc800078e003c */
[----:B------:R-:W-:-:S05]  /*3160*/  @P5 IMAD.MOV.U32 R13, RZ, RZ, R11 ;  /* 0x000000ffff0d5224 */ /* 0x000fca00078e000b */
[----:B------:R0:W2:Y:S01]  /*3170*/  @P5 LDG.E.U8 R59, desc[UR22][R12.64] ;  /* 0x000000160c3b5981 */ /* 0x0000a2000c1e1100 */
[----:B------:R-:W-:Y:S02]  /*3180*/  LOP3.LUT R33, R8, 0x2c, RZ, 0xfc, !PT ;  /* 0x0000002c08217812 */ /* 0x000fe400078efcff */
[----:B------:R-:W-:Y:S01]  /*3190*/  PLOP3.LUT P0, PT, PT, PT, UP1, 0x80, 0x8 ;  /* 0x000000000008781c */ /* 0x000fe20003f0f018 */
[----:B------:R-:W-:Y:S01]  /*31a0*/  STL [R1+0xb4], R60 ;  /* 0x0000b43c01007387 */ /* 0x000fe20000100800 */
[----:B------:R-:W-:-:S03]  /*31b0*/  PLOP3.LUT P1, PT, PT, PT, UP1, 0x80, 0x8 ;  /* 0x000000000008781c */ /* 0x000fc60003f2f018 */
[----:B---3--:R1:W-:Y:S01]  /*31c0*/  STL [R1+0x31c], R17 ;  /* 0x00031c1101007387 */ /* 0x0083e20000100800 */
[----:B------:R-:W-:Y:S02]  /*31d0*/  ISETP.LT.AND P0, PT, R33, UR20, P0 ;  /* 0x0000001421007c0c */ /* 0x000fe40008701270 */
[----:B0-----:R-:W-:Y:S01]  /*31e0*/  IADD3 R12, P5, PT, R16, R24, RZ ;  /* 0x00000018100c7210 */ /* 0x001fe20007fbe0ff */
[----:B------:R-:W-:Y:S01]  /*31f0*/  STL [R1+0xb0], R11 ;  /* 0x0000b00b01007387 */ /* 0x000fe20000100800 */
[----:B-1----:R-:W-:-:S04]  /*3200*/  LOP3.LUT R17, R8, 0x34, RZ, 0xfc, !PT ;  /* 0x0000003408117812 */ /* 0x002fc800078efcff */
[----:B------:R-:W-:Y:S02]  /*3210*/  ISETP.LT.AND P1, PT, R17, UR20, P1 ;  /* 0x0000001411007c0c */ /* 0x000fe40008f21270 */
[----:B------:R-:W-:Y:S02]  /*3220*/  PRMT R61, RZ, 0x7610, R61 ;  /* 0x00007610ff3d7816 */ /* 0x000fe4000000003d */
[----:B------:R-:W-:Y:S02]  /*3230*/  LEA.HI.X.SX32 R13, R16, R23, 0x1, P5 ;  /* 0x00000017100d7211 */ /* 0x000fe400028f0eff */
[----:B------:R-:W-:-:S03]  /*3240*/  PRMT R41, RZ, 0x7610, R41 ;  /* 0x00007610ff297816 */ /* 0x000fc60000000029 */
[----:B------:R0:W3:Y:S01]  /*3250*/  @P0 LDG.E.U8 R61, desc[UR22][R12.64] ;  /* 0x000000160c3d0981 */ /* 0x0000e2000c1e1100 */
[----:B------:R-:W-:Y:S02]  /*3260*/  LOP3.LUT R17, R8, 0x3c, RZ, 0xfc, !PT ;  /* 0x0000003c08117812 */ /* 0x000fe400078efcff */
[----:B------:R-:W-:-:S04]  /*3270*/  PLOP3.LUT P5, PT, PT, PT, UP1, 0x80, 0x8 ;  /* 0x000000000008781c */ /* 0x000fc80003faf018 */
[----:B------:R-:W-:Y:S02]  /*3280*/  ISETP.LT.AND P0, PT, R17, UR20, P5 ;  /* 0x0000001411007c0c */ /* 0x000fe4000af01270 */
[----:B------:R-:W-:Y:S01]  /*3290*/  PRMT R16, RZ, 0x7610, R16 ;  /* 0x00007610ff107816 */ /* 0x000fe20000000010 */
[----:B--2---:R1:W-:Y:S04]  /*32a0*/  STL [R1+0x260], R59 ;  /* 0x0002603b01007387 */ /* 0x0043e80000100800 */
[----:B------:R0:W-:Y:S01]  /*32b0*/  STL [R1+0x4d4], R12 ;  /* 0x0004d40c01007387 */ /* 0x0001e20000100800 */
[----:B-1----:R-:W-:-:S04]  /*32c0*/  IADD3 R59, P6, PT, R18, R24, RZ ;  /* 0x00000018123b7210 */ /* 0x002fc80007fde0ff */
[----:B------:R-:W-:Y:S01]  /*32d0*/  LEA.HI.X.SX32 R60, R18, R23, 0x1, P6 ;  /* 0x00000017123c7211 */ /* 0x000fe200030f0eff */
[----:B------:R-:W-:Y:S01]  /*32e0*/  STL [R1+0x4f4], R59 ;  /* 0x0004f43b01007387 */ /* 0x000fe20000100800 */
[----:B0-----:R-:W-:-:S03]  /*32f0*/  @P1 IMAD.MOV.U32 R12, RZ, RZ, R59 ;  /* 0x000000ffff0c1224 */ /* 0x001fc600078e003b */
[----:B------:R0:W-:Y:S02]  /*3300*/  STL [R1+0x4d0], R13 ;  /* 0x0004d00d01007387 */ /* 0x0001e40000100800 */
[----:B0-----:R-:W-:-:S05]  /*3310*/  @P1 IMAD.MOV.U32 R13, RZ, RZ, R60 ;  /* 0x000000ffff0d1224 */ /* 0x001fca00078e003c */
[----:B------:R0:W2:Y:S02]  /*3320*/  @P1 LDG.E.U8 R41, desc[UR22][R12.64] ;  /* 0x000000160c291981 */ /* 0x0000a4000c1e1100 */
[----:B0-----:R-:W-:-:S04]  /*3330*/  IADD3 R12, P6, PT, R25, R24, RZ ;  /* 0x00000018190c7210 */ /* 0x001fc80007fde0ff */
[----:B------:R-:W-:-:S05]  /*3340*/  LEA.HI.X.SX32 R13, R25, R23, 0x1, P6 ;  /* 0x00000017190d7211 */ /* 0x000fca00030f0eff */
[----:B------:R-:W4:Y:S01]  /*3350*/  @P0 LDG.E.U8 R16, desc[UR22][R12.64] ;  /* 0x000000160c100981 */ /* 0x000f22000c1e1100 */
[----:B------:R-:W-:-:S03]  /*3360*/  PLOP3.LUT P5, PT, PT, PT, UP1, 0x80, 0x8 ;  /* 0x000000000008781c */ /* 0x000fc60003faf018 */
[----:B------:R0:W-:Y:S01]  /*3370*/  STL [R1+0x4f0], R60 ;  /* 0x0004f03c01007387 */ /* 0x0001e20000100800 */
[----:B------:R-:W-:Y:S02]  /*3380*/  LOP3.LUT R33, R0, 0x7, R7, 0xfe, !PT ;  /* 0x0000000700217812 */ /* 0x000fe400078efe07 */
[----:B------:R-:W-:Y:S02]  /*3390*/  IADD3 R59, P6, PT, R38, R24, RZ ;  /* 0x00000018263b7210 */ /* 0x000fe40007fde0ff */
[----:B------:R-:W-:Y:S02]  /*33a0*/  IABS R11, R33 ;  /* 0x00000021000b7213 */ /* 0x000fe40000000000 */
[----:B------:R-:W-:Y:S02]  /*33b0*/  LOP3.LUT R17, R8, 0x4c, RZ, 0xfc, !PT ;  /* 0x0000004c08117812 */ /* 0x000fe400078efcff */
[----:B------:R-:W-:Y:S01]  /*33c0*/  PLOP3.LUT P1, PT, PT, PT, UP1, 0x80, 0x8 ;  /* 0x000000000008781c */ /* 0x000fe20003f2f018 */
[----:B------:R-:W-:Y:S01]  /*33d0*/  IMAD.MOV.U32 R18, RZ, RZ, R11 ;  /* 0x000000ffff127224 */ /* 0x000fe200078e000b */
[----:B0-----:R-:W-:-:S02]  /*33e0*/  LEA.HI.X.SX32 R60, R38, R23, 0x1, P6 ;  /* 0x00000017263c7211 */ /* 0x001fc400030f0eff */
[----:B------:R-:W-:Y:S01]  /*33f0*/  ISETP.LT.AND P1, PT, R17, UR20, P1 ;  /* 0x0000001411007c0c */ /* 0x000fe20008f21270 */
[----:B------:R-:W-:Y:S01]  /*3400*/  IMAD.HI.U32 R11, R5, R18, RZ ;  /* 0x00000012050b7227 */ /* 0x000fe200078e00ff */
[----:B------:R-:W-:-:S03]  /*3410*/  PRMT R31, RZ, 0x7610, R31 ;  /* 0x00007610ff1f7816 */ /* 0x000fc6000000001f */
[----:B------:R-:W-:-:S04]  /*3420*/  IMAD.MOV R11, RZ, RZ, -R11 ;  /* 0x000000ffff0b7224 */ /* 0x000fc800078e0a0b */
[----:B------:R-:W-:Y:S01]  /*3430*/  IMAD R18, R4, R11, R18 ;  /* 0x0000000b04127224 */ /* 0x000fe200078e0212 */
[----:B------:R-:W-:Y:S01]  /*3440*/  PRMT R11, RZ, 0x7610, R11 ;  /* 0x00007610ff0b7816 */ /* 0x000fe2000000000b */
[----:B--2---:R0:W-:Y:S02]  /*3450*/  STL [R1+0x2f4], R41 ;  /* 0x0002f42901007387 */ /* 0x0041e40000100800 */
[----:B0-----:R-:W-:-:S04]  /*3460*/  LOP3.LUT R41, R8, 0x44, RZ, 0xfc, !PT ;  /* 0x0000004408297812 */ /* 0x001fc800078efcff */
[----:B------:R-:W-:Y:S01]  /*3470*/  ISETP.LT.AND P5, PT, R41, UR20, P5 ;  /* 0x0000001429007c0c */ /* 0x000fe2000afa1270 */
[----:B------:R0:W-:Y:S04]  /*3480*/  STL [R1+0x514], R12 ;  /* 0x0005140c01007387 */ /* 0x0001e80000100800 */
[----:B------:R1:W-:Y:S04]  /*3490*/  STL [R1+0x510], R13 ;  /* 0x0005100d01007387 */ /* 0x0003e80000100800 */
[----:B------:R-:W-:Y:S04]  /*34a0*/  STL [R1+0x53c], R59 ;  /* 0x00053c3b01007387 */ /* 0x000fe80000100800 */
[----:B----4-:R2:W-:Y:S01]  /*34b0*/  STL [R1+0x2f0], R16 ;  /* 0x0002f01001007387 */ /* 0x0105e20000100800 */
[----:B0-----:R-:W-:-:S02]  /*34c0*/  @P5 IMAD.MOV.U32 R12, RZ, RZ, R59 ;  /* 0x000000ffff0c5224 */ /* 0x001fc400078e003b */
[----:B-1----:R-:W-:-:S05]  /*34d0*/  @P5 IMAD.MOV.U32 R13, RZ, RZ, R60 ;  /* 0x000000ffff0d5224 */ /* 0x002fca00078e003c */
[----:B------:R0:W4:Y:S01]  /*34e0*/  @P5 LDG.E.U8 R31, desc[UR22][R12.64] ;  /* 0x000000160c1f5981 */ /* 0x000122000c1e1100 */
[----:B--2---:R-:W-:-:S04]  /*34f0*/  IADD3 R16, P0, PT, R43, R24, RZ ;  /* 0x000000182b107210 */ /* 0x004fc80007f1e0ff */
[----:B------:R-:W-:Y:S01]  /*3500*/  LEA.HI.X.SX32 R17, R43, R23, 0x1, P0 ;  /* 0x000000172b117211 */ /* 0x000fe200000f0eff */
[----:B0-----:R-:W-:-:S04]  /*3510*/  @P1 IMAD.MOV.U32 R12, RZ, RZ, R16 ;  /* 0x000000ffff0c1224 */ /* 0x001fc800078e0010 */
[----:B------:R-:W-:-:S05]  /*3520*/  @P1 IMAD.MOV.U32 R13, RZ, RZ, R17 ;  /* 0x000000ffff0d1224 */ /* 0x000fca00078e0011 */
[----:B------:R0:W2:Y:S01]  /*3530*/  @P1 LDG.E.U8 R11, desc[UR22][R12.64] ;  /* 0x000000160c0b1981 */ /* 0x0000a2000c1e1100 */
[----:B------:R-:W-:Y:S02]  /*3540*/  LOP3.LUT R41, R8, 0x54, RZ, 0xfc, !PT ;  /* 0x0000005408297812 */ /* 0x000fe400078efcff */
[----:B------:R-:W-:-:S04]  /*3550*/  PLOP3.LUT P6, PT, PT, PT, UP1, 0x80, 0x8 ;  /* 0x000000000008781c */ /* 0x000fc80003fcf018 */
[----:B------:R-:W-:Y:S01]  /*3560*/  ISETP.LT.AND P0, PT, R41, UR20, P6 ;  /* 0x0000001429007c0c */ /* 0x000fe2000b701270 */
[----:B------:R-:W-:Y:S01]  /*3570*/  STL [R1+0x55c], R16 ;  /* 0x00055c1001007387 */ /* 0x000fe20000100800 */
[----:B------:R-:W-:-:S03]  /*3580*/  IADD3 R59, P1, PT, R32, R24, RZ ;  /* 0x00000018203b7210 */ /* 0x000fc60007f3e0ff */
[----:B---3--:R-:W-:Y:S04]  /*3590*/  STL [R1+0x2f8], R61 ;  /* 0x0002f83d01007387 */ /* 0x008fe80000100800 */
[----:B------:R1:W-:Y:S01]  /*35a0*/  STL [R1+0x530], R60 ;  /* 0x0005303c01007387 */ /* 0x0003e20000100800 */
[----:B------:R-:W-:-:S03]  /*35b0*/  PRMT R56, RZ, 0x7610, R56 ;  /* 0x00007610ff387816 */ /* 0x000fc60000000038 */
[----:B0-----:R-:W-:Y:S01]  /*35c0*/  @P0 IMAD.MOV.U32 R12, RZ, RZ, R59 ;  /* 0x000000ffff0c0224 */ /* 0x001fe200078e003b */
[----:B-1----:R-:W-:Y:S02]  /*35d0*/  LEA.HI.X.SX32 R60, R32, R23, 0x1, P1 ;  /* 0x00000017203c7211 */ /* 0x002fe400008f0eff */
[----:B------:R-:W-:-:S03]  /*35e0*/  LOP3.LUT R41, R8, 0x5c, RZ, 0xfc, !PT ;  /* 0x0000005c08297812 */ /* 0x000fc600078efcff */
[----:B------:R-:W-:Y:S01]  /*35f0*/  @P0 IMAD.MOV.U32 R13, RZ, RZ, R60 ;  /* 0x000000ffff0d0224 */ /* 0x000fe200078e003c */
[----:B------:R-:W-:Y:S02]  /*3600*/  PLOP3.LUT P1, PT, PT, PT, UP1, 0x80, 0x8 ;  /* 0x000000000008781c */ /* 0x000fe40003f2f018 */
[----:B------:R-:W-:Y:S02]  /*3610*/  LOP3.LUT R16, R8, 0x64, RZ, 0xfc, !PT ;  /* 0x0000006408107812 */ /* 0x000fe400078efcff */
[----:B------:R-:W-:Y:S01]  /*3620*/  PLOP3.LUT P5, PT, PT, PT, UP1, 0x80, 0x8 ;  /* 0x000000000008781c */ /* 0x000fe20003faf018 */
[----:B------:R0:W3:Y:S01]  /*3630*/  @P0 LDG.E.U8 R56, desc[UR22][R12.64] ;  /* 0x000000160c380981 */ /* 0x0000e2000c1e1100 */
[----:B------:R-:W-:Y:S02]  /*3640*/  ISETP.LT.AND P1, PT, R41, UR20, P1 ;  /* 0x0000001429007c0c */ /* 0x000fe40008f21270 */
[----:B------:R-:W-:Y:S02]  /*3650*/  ISETP.LT.AND P0, PT, R16, UR20, P5 ;  /* 0x0000001410007c0c */ /* 0x000fe4000af01270 */
[----:B------:R-:W-:-:S02]  /*3660*/  LOP3.LUT R41, R8, 0x6c, RZ, 0xfc, !PT ;  /* 0x0000006c08297812 */ /* 0x000fc400078efcff */
[CC--:B0-----:R-:W-:Y:S02]  /*3670*/  IADD3 R12, P6, PT, R39.reuse, R24.reuse, RZ ;  /* 0x00000018270c7210 */ /* 0x0c1fe40007fde0ff */
[----:B------:R-:W-:Y:S02]  /*3680*/  PLOP3.LUT P5, PT, PT, PT, UP1, 0x80, 0x8 ;  /* 0x000000000008781c */ /* 0x000fe40003faf018 */
[----:B------:R-:W-:Y:S02]  /*3690*/  LEA.HI.X.SX32 R13, R39, R23, 0x1, P6 ;  /* 0x00000017270d7211 */ /* 0x000fe400030f0eff */
[----:B------:R-:W-:Y:S02]  /*36a0*/  IADD3 R16, P6, PT, R36, R24, RZ ;  /* 0x0000001824107210 */ /* 0x000fe40007fde0ff */
[----:B------:R-:W-:Y:S02]  /*36b0*/  PRMT R47, RZ, 0x7610, R47 ;  /* 0x00007610ff2f7816 */ /* 0x000fe4000000002f */
[----:B------:R-:W-:-:S02]  /*36c0*/  ISETP.LT.AND P5, PT, R41, UR20, P5 ;  /* 0x0000001429007c0c */ /* 0x000fc4000afa1270 */
[----:B------:R-:W-:Y:S02]  /*36d0*/  LEA.HI.X.SX32 R41, R36, R23, 0x1, P6 ;  /* 0x0000001724297211 */ /* 0x000fe400030f0eff */
[----:B------:R0:W3:Y:S01]  /*36e0*/  @P1 LDG.E.U8 R47, desc[UR22][R12.64] ;  /* 0x000000160c2f1981 */ /* 0x0000e2000c1e1100 */
[----:B------:R-:W-:Y:S02]  /*36f0*/  IADD3 R36, P1, PT, R44, R24, RZ ;  /* 0x000000182c247210 */ /* 0x000fe40007f3e0ff */
[----:B------:R-:W-:Y:S01]  /*3700*/  PRMT R30, RZ, 0x7610, R30 ;  /* 0x00007610ff1e7816 */ /* 0x000fe2000000001e */
[----:B----4-:R1:W-:Y:S04]  /*3710*/  STL [R1+0x21c], R31 ;  /* 0x00021c1f01007387 */ /* 0x0103e80000100800 */
[----:B------:R4:W-:Y:S01]  /*3720*/  STL [R1+0x558], R17 ;  /* 0x0005581101007387 */ /* 0x0009e20000100800 */
[----:B-1----:R-:W-:-:S03]  /*3730*/  LOP3.LUT R31, R0, 0x8, R7, 0xfe, !PT ;  /* 0x00000008001f7812 */ /* 0x002fc600078efe07 */
[----:B------:R-:W-:Y:S01]  /*3740*/  STL [R1+0x594], R59 ;  /* 0x0005943b01007387 */ /* 0x000fe20000100800 */
[----:B----4-:R-:W-:-:S03]  /*3750*/  IABS R17, R31 ;  /* 0x0000001f00117213 */ /* 0x010fc60000000000 */
[----:B------:R-:W-:Y:S04]  /*3760*/  STL [R1+0x590], R60 ;  /* 0x0005903c01007387 */ /* 0x000fe80000100800 */
[----:B--2---:R1:W-:Y:S02]  /*3770*/  STL [R1+0x2ec], R11 ;  /* 0x0002ec0b01007387 */ /* 0x0043e40000100800 */
[----:B-1----:R-:W-:-:S04]  /*3780*/  IMAD.HI.U32 R11, R5, R17, RZ ;  /* 0x00000011050b7227 */ /* 0x002fc800078e00ff */
[----:B------:R-:W-:Y:S01]  /*3790*/  IMAD.MOV R11, RZ, RZ, -R11 ;  /* 0x000000ffff0b7224 */ /* 0x000fe200078e0a0b */
[----:B------:R0:W-:Y:S03]  /*37a0*/  STL [R1+0x5b4], R12 ;  /* 0x0005b40c01007387 */ /* 0x0001e60000100800 */
[----:B------:R-:W-:Y:S01]  /*37b0*/  IMAD R17, R4, R11, R17 ;  /* 0x0000000b04117224 */ /* 0x000fe200078e0211 */
[----:B------:R1:W-:Y:S01]  /*37c0*/  STL [R1+0x5b0], R13 ;  /* 0x0005b00d01007387 */ /* 0x0003e20000100800 */
[----:B------:R-:W-:Y:S01]  /*37d0*/  PRMT R11, RZ, 0x7610, R11 ;  /* 0x00007610ff0b7816 */ /* 0x000fe2000000000b */
[----:B0-----:R-:W-:Y:S02]  /*37e0*/  @P0 IMAD.MOV.U32 R12, RZ, RZ, R16 ;  /* 0x000000ffff0c0224 */ /* 0x001fe400078e0010 */
[----:B-1----:R-:W-:Y:S01]  /*37f0*/  @P0 IMAD.MOV.U32 R13, RZ, RZ, R41 ;  /* 0x000000ffff0d0224 */ /* 0x002fe200078e0029 */
[----:B------:R-:W-:Y:S04]  /*3800*/  STL [R1+0x5cc], R16 ;  /* 0x0005cc1001007387 */ /* 0x000fe80000100800 */
[----:B------:R0:W2:Y:S04]  /*3810*/  @P0 LDG.E.U8 R11, desc[UR22][R12.64] ;  /* 0x000000160c0b0981 */ /* 0x0000a8000c1e1100 */
[----:B------:R1:W-:Y:S02]  /*3820*/  STL [R1+0x5c8], R41 ;  /* 0x0005c82901007387 */ /* 0x0003e40000100800 */
[----:B-1----:R-:W-:Y:S01]  /*3830*/  LEA.HI.X.SX32 R41, R44, R23, 0x1, P1 ;  /* 0x000000172c297211 */ /* 0x002fe200008f0eff */
[----:B0-----:R-:W-:-:S04]  /*3840*/  @P5 IMAD.MOV.U32 R12, RZ, RZ, R36 ;  /* 0x000000ffff0c5224 */ /* 0x001fc800078e0024 */
[----:B------:R-:W-:-:S05]  /*3850*/  @P5 IMAD.MOV.U32 R13, RZ, RZ, R41 ;  /* 0x000000ffff0d5224 */ /* 0x000fca00078e0029 */
[----:B------:R0:W4:Y:S01]  /*3860*/  @P5 LDG.E.U8 R30, desc[UR22][R12.64] ;  /* 0x000000160c1e5981 */ /* 0x000122000c1e1100 */
[----:B------:R-:W-:Y:S01]  /*3870*/  LOP3.LUT R90, R0, 0x4, R7, 0xfe, !PT ;  /* 0x00000004005a7812 */ /* 0x000fe200078efe07 */
[----:B------:R-:W-:-:S03]  /*3880*/  IMAD.U32 R26, RZ, RZ, UR12 ;  /* 0x0000000cff1a7e24 */ /* 0x000fc6000f8e00ff */
[----:B------:R-:W-:Y:S01]  /*3890*/  IABS R42, R90 ;  /* 0x0000005a002a7213 */ /* 0x000fe20000000000 */
[----:B------:R1:W-:Y:S01]  /*38a0*/  STL [R1+0x5ec], R36 ;  /* 0x0005ec2401007387 */ /* 0x0003e20000100800 */
[----:B------:R-:W-:Y:S02]  /*38b0*/  LOP3.LUT R16, R8, 0x74, RZ, 0xfc, !PT ;  /* 0x0000007408107812 */ /* 0x000fe400078efcff */
[----:B------:R-:W-:Y:S01]  /*38c0*/  PLOP3.LUT P0, PT, PT, PT, UP1, 0x80, 0x8 ;  /* 0x000000000008781c */ /* 0x000fe20003f0f018 */
[----:B------:R-:W-:Y:S01]  /*38d0*/  IMAD.HI.U32 R46, R5, R42, RZ ;  /* 0x0000002a052e7227 */ /* 0x000fe200078e00ff */
[----:B------:R-:W-:Y:S02]  /*38e0*/  PLOP3.LUT P1, PT, PT, PT, UP1, 0x80, 0x8 ;  /* 0x000000000008781c */ /* 0x000fe40003f2f018 */
[----:B------:R-:W-:Y:S01]  /*38f0*/  ISETP.LT.AND P0, PT, R16, UR20, P0 ;  /* 0x0000001410007c0c */ /* 0x000fe20008701270 */
[----:B------:R-:W-:Y:S02]  /*3900*/  IMAD R26, R26, 0x2, R14 ;  /* 0x000000021a1a7824 */ /* 0x000fe400078e020e */
[----:B------:R-:W-:Y:S01]  /*3910*/  IMAD.MOV R46, RZ, RZ, -R46 ;  /* 0x000000ffff2e7224 */ /* 0x000fe200078e0a2e */
[----:B0-----:R-:W-:-:S02]  /*3920*/  IADD3 R12, P5, PT, R15, R24, RZ ;  /* 0x000000180f0c7210 */ /* 0x001fc40007fbe0ff */
[----:B-1----:R-:W-:Y:S01]  /*3930*/  IADD3 R36, P6, PT, R26, R24, RZ ;  /* 0x000000181a247210 */ /* 0x002fe20007fde0ff */
[----:B------:R-:W-:Y:S01]  /*3940*/  IMAD R21, R4, R46, R42 ;  /* 0x0000002e04157224 */ /* 0x000fe200078e022a */
[----:B------:R-:W-:Y:S02]  /*3950*/  PRMT R46, RZ, 0x7610, R46 ;  /* 0x00007610ff2e7816 */ /* 0x000fe4000000002e */
[----:B------:R-:W-:Y:S02]  /*3960*/  LEA.HI.X.SX32 R13, R15, R23, 0x1, P5 ;  /* 0x000000170f0d7211 */ /* 0x000fe400028f0eff */
[----:B------:R-:W-:Y:S02]  /*3970*/  LOP3.LUT R34, R0, 0x6, R7, 0xfe, !PT ;  /* 0x0000000600227812 */ /* 0x000fe400078efe07 */
[----:B------:R-:W-:Y:S01]  /*3980*/  PRMT R27, RZ, 0x7610, R27 ;  /* 0x00007610ff1b7816 */ /* 0x000fe2000000001b */
[----:B------:R0:W4:Y:S01]  /*3990*/  @P0 LDG.E.U8 R46, desc[UR22][R12.64] ;  /* 0x000000160c2e0981 */ /* 0x000122000c1e1100 */
[----:B------:R-:W-:-:S02]  /*39a0*/  IABS R19, R34 ;  /* 0x0000002200137213 */ /* 0x000fc40000000000 */
[----:B------:R-:W-:-:S03]  /*39b0*/  PLOP3.LUT P5, PT, PT, PT, UP1, 0x80, 0x8 ;  /* 0x000000000008781c */ /* 0x000fc60003faf018 */
[----:B------:R-:W-:-:S04]  /*39c0*/  IMAD.HI.U32 R14, R5, R19, RZ ;  /* 0x00000013050e7227 */ /* 0x000fc800078e00ff */
[----:B------:R-:W-:-:S04]  /*39d0*/  IMAD.MOV R14, RZ, RZ, -R14 ;  /* 0x000000ffff0e7224 */ /* 0x000fc800078e0a0e */
[----:B------:R-:W-:Y:S01]  /*39e0*/  IMAD R19, R4, R14, R19 ;  /* 0x0000000e04137224 */ /* 0x000fe200078e0213 */
[----:B------:R-:W-:Y:S01]  /*39f0*/  PRMT R14, RZ, 0x7610, R14 ;  /* 0x00007610ff0e7816 */ /* 0x000fe2000000000e */
[----:B--2---:R1:W-:Y:S02]  /*3a00*/  STL [R1+0x29c], R11 ;  /* 0x00029c0b01007387 */ /* 0x0043e40000100800 */
[----:B-1----:R-:W-:-:S04]  /*3a10*/  LOP3.LUT R11, R8, 0x7c, RZ, 0xfc, !PT ;  /* 0x0000007c080b7812 */ /* 0x002fc800078efcff */
[----:B------:R-:W-:Y:S01]  /*3a20*/  ISETP.LT.AND P1, PT, R11, UR20, P1 ;  /* 0x000000140b007c0c */ /* 0x000fe20008f21270 */
[----:B------:R1:W-:Y:S04]  /*3a30*/  STL [R1+0x5e8], R41 ;  /* 0x0005e82901007387 */ /* 0x0003e80000100800 */
[----:B---3--:R-:W-:Y:S04]  /*3a40*/  STL [R1+0x25c], R56 ;  /* 0x00025c3801007387 */ /* 0x008fe80000100800 */
[----:B----4-:R-:W-:Y:S01]  /*3a50*/  STL [R1+0x2e0], R30 ;  /* 0x0002e01e01007387 */ /* 0x010fe20000100800 */
[----:B-1----:R-:W-:-:S03]  /*3a60*/  LEA.HI.X.SX32 R41, R26, R23, 0x1, P6 ;  /* 0x000000171a297211 */ /* 0x002fc600030f0eff */
[----:B------:R0:W-:Y:S04]  /*3a70*/  STL [R1+0x604], R12 ;  /* 0x0006040c01007387 */ /* 0x0001e80000100800 */
[----:B------:R-:W-:Y:S04]  /*3a80*/  STL [R1+0x61c], R36 ;  /* 0x00061c2401007387 */ /* 0x000fe80000100800 */
[----:B------:R-:W-:Y:S01]  /*3a90*/  STL [R1+0x2a0], R47 ;  /* 0x0002a02f01007387 */ /* 0x000fe20000100800 */
[----:B0-----:R-:W-:-:S03]  /*3aa0*/  @P1 IMAD.MOV.U32 R12, RZ, RZ, R36 ;  /* 0x000000ffff0c1224 */ /* 0x001fc600078e0024 */
[----:B------:R0:W-:Y:S01]  /*3ab0*/  STL [R1+0x600], R13 ;  /* 0x0006000d01007387 */ /* 0x0001e20000100800 */
[----:B------:R-:W-:Y:S01]  /*3ac0*/  LOP3.LUT R11, R8, 0x6, RZ, 0xfc, !PT ;  /* 0x00000006080b7812 */ /* 0x000fe200078efcff */
[----:B0-----:R-:W-:-:S03]  /*3ad0*/  @P1 IMAD.MOV.U32 R13, RZ, RZ, R41 ;  /* 0x000000ffff0d1224 */ /* 0x001fc600078e0029 */
[----:B------:R-:W-:Y:S02]  /*3ae0*/  ISETP.LT.AND P0, PT, R11, UR20, P5 ;  /* 0x000000140b007c0c */ /* 0x000fe4000af01270 */
[----:B------:R0:W2:Y:S02]  /*3af0*/  @P1 LDG.E.U8 R27, desc[UR22][R12.64] ;  /* 0x000000160c1b1981 */ /* 0x0000a4000c1e1100 */
[----:B0-----:R-:W-:-:S04]  /*3b00*/  IADD3 R12, P6, PT, R45, R24, RZ ;  /* 0x000000182d0c7210 */ /* 0x001fc80007fde0ff */
[----:B------:R-:W-:-:S05]  /*3b10*/  LEA.HI.X.SX32 R13, R45, R23, 0x1, P6 ;  /* 0x000000172d0d7211 */ /* 0x000fca00030f0eff */
[----:B------:R-:W3:Y:S01]  /*3b20*/  @P0 LDG.E.U8 R14, desc[UR22][R12.64] ;  /* 0x000000160c0e0981 */ /* 0x000ee2000c1e1100 */
[----:B------:R-:W-:-:S03]  /*3b30*/  PLOP3.LUT P5, PT, PT, PT, UP1, 0x80, 0x8 ;  /* 0x000000000008781c */ /* 0x000fc60003faf018 */
[----:B------:R0:W-:Y:S01]  /*3b40*/  STL [R1+0x618], R41 ;  /* 0x0006182901007387 */ /* 0x0001e20000100800 */
[----:B------:R-:W-:Y:S02]  /*3b50*/  LOP3.LUT R30, R0, 0x9, R7, 0xfe, !PT ;  /* 0x00000009001e7812 */ /* 0x000fe400078efe07 */
[----:B------:R-:W-:Y:S02]  /*3b60*/  LOP3.LUT R15, R8, 0x26, RZ, 0xfc, !PT ;  /* 0x00000026080f7812 */ /* 0x000fe400078efcff */
[----:B------:R-:W-:Y:S02]  /*3b70*/  PLOP3.LUT P1, PT, PT, PT, UP1, 0x80, 0x8 ;  /* 0x000000000008781c */ /* 0x000fe40003f2f018 */
[----:B------:R-:W-:Y:S02]  /*3b80*/  IADD3 R36, P6, PT, R50, R24, RZ ;  /* 0x0000001832247210 */ /* 0x000fe40007fde0ff */
[----:B------:R-:W-:Y:S02]  /*3b90*/  IABS R16, R30 ;  /* 0x0000001e00107213 */ /* 0x000fe40000000000 */
[----:B------:R-:W-:-:S02]  /*3ba0*/  ISETP.LT.AND P1, PT, R15, UR20, P1 ;  /* 0x000000140f007c0c */ /* 0x000fc40008f21270 */
[----:B0-----:R-:W-:Y:S01]  /*3bb0*/  LEA.HI.X.SX32 R41, R50, R23, 0x1, P6 ;  /* 0x0000001732297211 */ /* 0x001fe200030f0eff */
[----:B------:R-:W-:Y:S01]  /*3bc0*/  IMAD.HI.U32 R11, R5, R16, RZ ;  /* 0x00000010050b7227 */ /* 0x000fe200078e00ff */
[----:B------:R-:W-:-:S03]  /*3bd0*/  PRMT R29, RZ, 0x7610, R29 ;  /* 0x00007610ff1d7816 */ /* 0x000fc6000000001d */
[----:B------:R-:W-:Y:S01]  /*3be0*/  IMAD.MOV R11, RZ, RZ, -R11 ;  /* 0x000000ffff0b7224 */ /* 0x000fe200078e0a0b */
[----:B------:R-:W-:-:S03]  /*3bf0*/  PLOP3.LUT P6, PT, PT, PT, UP1, 0x80, 0x8 ;  /* 0x000000000008781c */ /* 0x000fc60003fcf018 */
[----:B------:R-:W-:Y:S01]  /*3c00*/  IMAD R16, R4, R11, R16 ;  /* 0x0000000b04107224 */ /* 0x000fe200078e0210 */
[----:B------:R-:W-:Y:S02]  /*3c10*/  PRMT R11, RZ, 0x7610, R11 ;  /* 0x00007610ff0b7816 */ /* 0x000fe4000000000b */
[----:B------:R-:W-:Y:S02]  /*3c20*/  PRMT R35, RZ, 0x7610, R35 ;  /* 0x00007610ff237816 */ /* 0x000fe40000000023 */
[----:B------:R-:W-:Y:S01]  /*3c30*/  PRMT R26, RZ, 0x7610, R26 ;  /* 0x00007610ff1a7816 */ /* 0x000fe2000000001a */
[----:B--2---:R0:W-:Y:S02]  /*3c40*/  STL [R1+0x2e8], R27 ;  /* 0x0002e81b01007387 */ /* 0x0041e40000100800 */
[----:B0-----:R-:W-:-:S04]  /*3c50*/  LOP3.LUT R27, R8, 0x16, RZ, 0xfc, !PT ;  /* 0x00000016081b7812 */ /* 0x001fc800078efcff */
[----:B------:R-:W-:Y:S01]  /*3c60*/  ISETP.LT.AND P5, PT, R27, UR20, P5 ;  /* 0x000000141b007c0c */ /* 0x000fe2000afa1270 */
[----:B------:R0:W-:Y:S04]  /*3c70*/  STL [R1+0x3c], R12 ;  /* 0x00003c0c01007387 */ /* 0x0001e80000100800 */
[----:B------:R1:W-:Y:S04]  /*3c80*/  STL [R1+0x38], R13 ;  /* 0x0000380d01007387 */ /* 0x0003e80000100800 */
[----:B------:R-:W-:Y:S04]  /*3c90*/  STL [R1+0x7c], R36 ;  /* 0x00007c2401007387 */ /* 0x000fe80000100800 */
[----:B---3--:R2:W-:Y:S01]  /*3ca0*/  STL [R1+0x2e4], R14 ;  /* 0x0002e40e01007387 */ /* 0x0085e20000100800 */
[----:B0-----:R-:W-:-:S02]  /*3cb0*/  @P5 IMAD.MOV.U32 R12, RZ, RZ, R36 ;  /* 0x000000ffff0c5224 */ /* 0x001fc400078e0024 */
[----:B-1----:R-:W-:Y:S01]  /*3cc0*/  @P5 IMAD.MOV.U32 R13, RZ, RZ, R41 ;  /* 0x000000ffff0d5224 */ /* 0x002fe200078e0029 */
[----:B------:R-:W-:-:S04]  /*3cd0*/  LOP3.LUT R27, R8, 0x36, RZ, 0xfc, !PT ;  /* 0x00000036081b7812 */ /* 0x000fc800078efcff */
[----:B------:R0:W3:Y:S01]  /*3ce0*/  @P5 LDG.E.U8 R29, desc[UR22][R12.64] ;  /* 0x000000160c1d5981 */ /* 0x0000e2000c1e1100 */
[----:B--2---:R-:W-:-:S04]  /*3cf0*/  IADD3 R14, P0, PT, R52, R24, RZ ;  /* 0x00000018340e7210 */ /* 0x004fc80007f1e0ff */
[----:B------:R-:W-:Y:S02]  /*3d00*/  LEA.HI.X.SX32 R15, R52, R23, 0x1, P0 ;  /* 0x00000017340f7211 */ /* 0x000fe400000f0eff */
[----:B------:R-:W-:Y:S01]  /*3d10*/  ISETP.LT.AND P0, PT, R27, UR20, P6 ;  /* 0x000000141b007c0c */ /* 0x000fe2000b701270 */
[----:B0-----:R-:W-:Y:S02]  /*3d20*/  @P1 IMAD.MOV.U32 R12, RZ, RZ, R14 ;  /* 0x000000ffff0c1224 */ /* 0x001fe400078e000e */
[----:B------:R-:W-:Y:S01]  /*3d30*/  @P1 IMAD.MOV.U32 R13, RZ, RZ, R15 ;  /* 0x000000ffff0d1224 */ /* 0x000fe200078e000f */
[----:B------:R-:W-:Y:S04]  /*3d40*/  STL [R1+0x4bc], R14 ;  /* 0x0004bc0e01007387 */ /* 0x000fe80000100800 */
[----:B------:R0:W2:Y:S01]  /*3d50*/  @P1 LDG.E.U8 R11, desc[UR22][R12.64] ;  /* 0x000000160c0b1981 */ /* 0x0000a2000c1e1100 */
[----:B------:R-:W-:-:S03]  /*3d60*/  IADD3 R36, P1, PT, R54, R24, RZ ;  /* 0x0000001836247210 */ /* 0x000fc60007f3e0ff */
[----:B------:R-:W-:Y:S04]  /*3d70*/  STL [R1+0x2dc], R46 ;  /* 0x0002dc2e01007387 */ /* 0x000fe80000100800 */
[----:B------:R1:W-:Y:S01]  /*3d80*/  STL [R1+0x78], R41 ;  /* 0x0000782901007387 */ /* 0x0003e20000100800 */
[----:B------:R-:W-:Y:S01]  /*3d90*/  LOP3.LUT R27, R8, 0x46, RZ, 0xfc, !PT ;  /* 0x00000046081b7812 */ /* 0x000fe200078efcff */
[----:B0-----:R-:W-:Y:S01]  /*3da0*/  @P0 IMAD.MOV.U32 R12, RZ, RZ, R36 ;  /* 0x000000ffff0c0224 */ /* 0x001fe200078e0024 */
[----:B-1----:R-:W-:Y:S02]  /*3db0*/  LEA.HI.X.SX32 R41, R54, R23, 0x1, P1 ;  /* 0x0000001736297211 */ /* 0x002fe400008f0eff */
[----:B------:R-:W-:-:S03]  /*3dc0*/  PLOP3.LUT P1, PT, PT, PT, UP1, 0x80, 0x8 ;  /* 0x000000000008781c */ /* 0x000fc60003f2f018 */
[----:B------:R-:W-:Y:S01]  /*3dd0*/  @P0 IMAD.MOV.U32 R13, RZ, RZ, R41 ;  /* 0x000000ffff0d0224 */ /* 0x000fe200078e0029 */
[----:B------:R-:W-:-:S04]  /*3de0*/  ISETP.LT.AND P1, PT, R27, UR20, P1 ;  /* 0x000000141b007c0c */ /* 0x000fc80008f21270 */
[----:B------:R0:W4:Y:S02]  /*3df0*/  @P0 LDG.E.U8 R35, desc[UR22][R12.64] ;  /* 0x000000160c230981 */ /* 0x000124000c1e1100 */
[----:B0-----:R-:W-:-:S04]  /*3e00*/  IADD3 R12, P6, PT, R53, R24, RZ ;  /* 0x00000018350c7210 */ /* 0x001fc80007fde0ff */
[----:B------:R-:W-:-:S05]  /*3e10*/  LEA.HI.X.SX32 R13, R53, R23, 0x1, P6 ;  /* 0x00000017350d7211 */ /* 0x000fca00030f0eff */
[----:B------:R0:W4:Y:S01]  /*3e20*/  @P1 LDG.E.U8 R26, desc[UR22][R12.64] ;  /* 0x000000160c1a1981 */ /* 0x000122000c1e1100 */
[C---:B------:R-:W-:Y:S02]  /*3e30*/  LOP3.LUT R14, R8.reuse, 0x56, RZ, 0xfc, !PT ;  /* 0x00000056080e7812 */ /* 0x040fe400078efcff */
[----:B------:R-:W-:Y:S02]  /*3e40*/  PLOP3.LUT P5, PT, PT, PT, UP1, 0x80, 0x8 ;  /* 0x000000000008781c */ /* 0x000fe40003faf018 */
[----:B------:R-:W-:Y:S02]  /*3e50*/  LOP3.LUT R27, R8, 0x66, RZ, 0xfc, !PT ;  /* 0x00000066081b7812 */ /* 0x000fe400078efcff */
[----:B------:R-:W-:Y:S02]  /*3e60*/  ISETP.LT.AND P0, PT, R14, UR20, P5 ;  /* 0x000000140e007c0c */ /* 0x000fe4000af01270 */
[----:B------:R-:W-:Y:S02]  /*3e70*/  PLOP3.LUT P5, PT, PT, PT, UP1, 0x80, 0x8 ;  /* 0x000000000008781c */ /* 0x000fe40003faf018 */
[----:B------:R-:W-:-:S02]  /*3e80*/  IADD3 R14, P6, PT, R51, R24, RZ ;  /* 0x00000018330e7210 */ /* 0x000fc40007fde0ff */
[----:B------:R-:W-:Y:S02]  /*3e90*/  ISETP.LT.AND P5, PT, R27, UR20, P5 ;  /* 0x000000141b007c0c */ /* 0x000fe4000afa1270 */
[----:B------:R-:W-:Y:S02]  /*3ea0*/  LEA.HI.X.SX32 R27, R51, R23, 0x1, P6 ;  /* 0x00000017331b7211 */ /* 0x000fe400030f0eff */
[----:B------:R-:W-:Y:S01]  /*3eb0*/  PRMT R25, RZ, 0x7610, R25 ;  /* 0x00007610ff197816 */ /* 0x000fe20000000019 */
[----:B---3--:R1:W-:Y:S04]  /*3ec0*/  STL [R1+0x2b4], R29 ;  /* 0x0002b41d01007387 */ /* 0x0083e80000100800 */
[----:B------:R3:W-:Y:S01]  /*3ed0*/  STL [R1+0xb8], R15 ;  /* 0x0000b80f01007387 */ /* 0x0007e20000100800 */
[----:B-1----:R-:W-:-:S03]  /*3ee0*/  LOP3.LUT R29, R0, 0xa, R7, 0xfe, !PT ;  /* 0x0000000a001d7812 */ /* 0x002fc600078efe07 */
[----:B------:R-:W-:Y:S01]  /*3ef0*/  STL [R1+0x4fc], R36 ;  /* 0x0004fc2401007387 */ /* 0x000fe20000100800 */
[----:B---3--:R-:W-:-:S03]  /*3f00*/  IABS R15, R29 ;  /* 0x0000001d000f7213 */ /* 0x008fc60000000000 */
[----:B------:R-:W-:Y:S04]  /*3f10*/  STL [R1+0x4f8], R41 ;  /* 0x0004f82901007387 */ /* 0x000fe80000100800 */
[----:B--2---:R1:W-:Y:S04]  /*3f20*/  STL [R1+0x2b8], R11 ;  /* 0x0002b80b01007387 */ /* 0x0043e80000100800 */
[----:B------:R0:W-:Y:S01]  /*3f30*/  STL [R1+0x544], R12 ;  /* 0x0005440c01007387 */ /* 0x0001e20000100800 */
[----:B-1----:R-:W-:-:S03]  /*3f40*/  IMAD.HI.U32 R11, R5, R15, RZ ;  /* 0x0000000f050b7227 */ /* 0x002fc600078e00ff */
[----:B------:R1:W-:Y:S01]  /*3f50*/  STL [R1+0x540], R13 ;  /* 0x0005400d01007387 */ /* 0x0003e20000100800 */
[----:B------:R-:W-:-:S03]  /*3f60*/  IMAD.MOV R11, RZ, RZ, -R11 ;  /* 0x000000ffff0b7224 */ /* 0x000fc600078e0a0b */
[----:B------:R-:W-:Y:S04]  /*3f70*/  STL [R1+0x59c], R14 ;  /* 0x00059c0e01007387 */ /* 0x000fe80000100800 */
[----:B------:R-:W-:Y:S01]  /*3f80*/  STL [R1+0x598], R27 ;  /* 0x0005981b01007387 */ /* 0x000fe20000100800 */
[----:B------:R-:W-:Y:S01]  /*3f90*/  IMAD R15, R4, R11, R15 ;  /* 0x0000000b040f7224 */ /* 0x000fe200078e020f */
[----:B------:R-:W-:Y:S01]  /*3fa0*/  PRMT R11, RZ, 0x7610, R11 ;  /* 0x00007610ff0b7816 */ /* 0x000fe2000000000b */
[----:B0-----:R-:W-:Y:S02]  /*3fb0*/  @P0 IMAD.MOV.U32 R12, RZ, RZ, R14 ;  /* 0x000000ffff0c0224 */ /* 0x001fe400078e000e */
[----:B-1----:R-:W-:-:S05]  /*3fc0*/  @P0 IMAD.MOV.U32 R13, RZ, RZ, R27 ;  /* 0x000000ffff0d0224 */ /* 0x002fca00078e001b */
[----:B------:R0:W2:Y:S04]  /*3fd0*/  @P0 LDG.E.U8 R11, desc[UR22][R12.64] ;  /* 0x000000160c0b0981 */ /* 0x0000a8000c1e1100 */
[----:B----4-:R1:W-:Y:S02]  /*3fe0*/  STL [R1+0x2a8], R26 ;  /* 0x0002a81a01007387 */ /* 0x0103e40000100800 */
[----:B-1----:R-:W-:-:S04]  /*3ff0*/  IADD3 R26, P1, PT, R49, R24, RZ ;  /* 0x00000018311a7210 */ /* 0x002fc80007f3e0ff */
[----:B------:R-:W-:Y:S01]  /*4000*/  LEA.HI.X.SX32 R36, R49, R23, 0x1, P1 ;  /* 0x0000001731247211 */ /* 0x000fe200008f0eff */
[----:B0-----:R-:W-:-:S04]  /*4010*/  @P5 IMAD.MOV.U32 R12, RZ, RZ, R26 ;  /* 0x000000ffff0c5224 */ /* 0x001fc800078e001a */
[----:B------:R-:W-:-:S05]  /*4020*/  @P5 IMAD.MOV.U32 R13, RZ, RZ, R36 ;  /* 0x000000ffff0d5224 */ /* 0x000fca00078e0024 */
[----:B------:R0:W3:Y:S01]  /*4030*/  @P5 LDG.E.U8 R25, desc[UR22][R12.64] ;  /* 0x000000160c195981 */ /* 0x0000e2000c1e1100 */
[----:B------:R-:W-:Y:S02]  /*4040*/  LEA.HI R27, R55, 0xe, RZ, 0x1a ;  /* 0x0000000e371b7811 */ /* 0x000fe400078fd0ff */
[----:B------:R-:W-:Y:S01]  /*4050*/  PLOP3.LUT P1, PT, PT, PT, UP1, 0x80, 0x8 ;  /* 0x000000000008781c */ /* 0x000fe20003f2f018 */
[----:B------:R1:W-:Y:S01]  /*4060*/  STL [R1+0x5d4], R26 ;  /* 0x0005d41a01007387 */ /* 0x0003e20000100800 */
[----:B------:R-:W-:Y:S02]  /*4070*/  PLOP3.LUT P5, PT, PT, PT, UP1, 0x80, 0x8 ;  /* 0x000000000008781c */ /* 0x000fe40003faf018 */
[----:B-1----:R-:W-:Y:S01]  /*4080*/  LOP3.LUT R26, R8, 0x76, RZ, 0xfc, !PT ;  /* 0x00000076081a7812 */ /* 0x002fe200078efcff */
[C---:B0-----:R-:W-:Y:S01]  /*4090*/  IMAD R12, R27.reuse, UR12, RZ ;  /* 0x0000000c1b0c7c24 */ /* 0x041fe2000f8e02ff */
[----:B------:R-:W-:Y:S02]  /*40a0*/  ISETP.LT.AND P5, PT, R27, UR20, P5 ;  /* 0x000000141b007c0c */ /* 0x000fe4000afa1270 */
[----:B------:R-:W-:-:S02]  /*40b0*/  ISETP.LT.AND P1, PT, R26, UR20, P1 ;  /* 0x000000141a007c0c */ /* 0x000fc40008f21270 */
[CC--:B------:R-:W-:Y:S01]  /*40c0*/  IADD3 R26, P6, PT, R48.reuse, R24.reuse, RZ ;  /* 0x00000018301a7210 */ /* 0x0c0fe20007fde0ff */
[----:B------:R0:W-:Y:S01]  /*40d0*/  STL [R1+0x2b0], R35 ;  /* 0x0002b02301007387 */ /* 0x0001e20000100800 */
[----:B------:R-:W-:Y:S02]  /*40e0*/  PLOP3.LUT P0, PT, PT, PT, UP1, 0x80, 0x8 ;  /* 0x000000000008781c */ /* 0x000fe40003f0f018 */
[----:B------:R-:W-:Y:S01]  /*40f0*/  LEA.HI.X.SX32 R27, R48, R23, 0x1, P6 ;  /* 0x00000017301b7211 */ /* 0x000fe200030f0eff */
[----:B------:R-:W-:Y:S01]  /*4100*/  STL [R1+0x5d0], R36 ;  /* 0x0005d02401007387 */ /* 0x000fe20000100800 */
[----:B------:R-:W-:Y:S02]  /*4110*/  IADD3 R41, P6, PT, R12, R24, RZ ;  /* 0x000000180c297210 */ /* 0x000fe40007fde0ff */
[----:B------:R-:W-:Y:S02]  /*4120*/  PRMT R44, RZ, 0x7610, R44 ;  /* 0x00007610ff2c7816 */ /* 0x000fe4000000002c */
[----:B0-----:R-:W-:-:S02]  /*4130*/  LEA.HI R35, R55, 0x1e, RZ, 0x1a ;  /* 0x0000001e37237811 */ /* 0x001fc400078fd0ff */
[----:B------:R-:W-:Y:S02]  /*4140*/  LEA.HI.X.SX32 R12, R12, R23, 0x1, P6 ;  /* 0x000000170c0c7211 */ /* 0x000fe400030f0eff */
[----:B------:R0:W4:Y:S01]  /*4150*/  @P1 LDG.E.U8 R44, desc[UR22][R26.64] ;  /* 0x000000161a2c1981 */ /* 0x000122000c1e1100 */
[C---:B------:R-:W-:Y:S02]  /*4160*/  ISETP.LT.AND P0, PT, R35.reuse, UR20, P0 ;  /* 0x0000001423007c0c */ /* 0x040fe40008701270 */
[----:B------:R-:W-:Y:S02]  /*4170*/  PRMT R39, RZ, 0x7610, R39 ;  /* 0x00007610ff277816 */ /* 0x000fe40000000027 */
[----:B------:R-:W-:Y:S01]  /*4180*/  PRMT R28, RZ, 0x7610, R28 ;  /* 0x00007610ff1c7816 */ /* 0x000fe2000000001c */
[----:B--2---:R-:W-:Y:S04]  /*4190*/  STL [R1+0x2a4], R11 ;  /* 0x0002a40b01007387 */ /* 0x004fe80000100800 */
[----:B---3--:R1:W-:Y:S04]  /*41a0*/  STL [R1+0x2ac], R25 ;  /* 0x0002ac1901007387 */ /* 0x0083e80000100800 */
[----:B------:R0:W-:Y:S01]  /*41b0*/  STL [R1+0x588], R26 ;  /* 0x0005881a01007387 */ /* 0x0001e20000100800 */
[----:B-1----:R-:W-:-:S03]  /*41c0*/  IMAD R25, R35, UR12, RZ ;  /* 0x0000000c23197c24 */ /* 0x002fc6000f8e02ff */
[----:B------:R1:W-:Y:S01]  /*41d0*/  STL [R1+0x584], R27 ;  /* 0x0005841b01007387 */ /* 0x0003e20000100800 */
[----:B0-----:R-:W-:Y:S01]  /*41e0*/  @P5 IMAD.MOV.U32 R26, RZ, RZ, R41 ;  /* 0x000000ffff1a5224 */ /* 0x001fe200078e0029 */
[----:B------:R-:W-:Y:S01]  /*41f0*/  IADD3 R35, P6, PT, R25, R24, RZ ;  /* 0x0000001819237210 */ /* 0x000fe20007fde0ff */
[----:B-1----:R-:W-:-:S03]  /*4200*/  @P5 IMAD.MOV.U32 R27, RZ, RZ, R12 ;  /* 0x000000ffff1b5224 */ /* 0x002fc600078e000c */
[----:B------:R-:W-:Y:S02]  /*4210*/  LEA.HI.X.SX32 R36, R25, R23, 0x1, P6 ;  /* 0x0000001719247211 */ /* 0x000fe400030f0eff */
[----:B------:R0:W2:Y:S02]  /*4220*/  @P5 LDG.E.U8 R39, desc[UR22][R26.64] ;  /* 0x000000161a275981 */ /* 0x0000a4000c1e1100 */
[----:B0-----:R-:W-:Y:S02]  /*4230*/  @P0 IMAD.MOV.U32 R26, RZ, RZ, R35 ;  /* 0x000000ffff1a0224 */ /* 0x001fe400078e0023 */
[----:B------:R-:W-:-:S05]  /*4240*/  @P0 IMAD.MOV.U32 R27, RZ, RZ, R36 ;  /* 0x000000ffff1b0224 */ /* 0x000fca00078e0024 */
[----:B------:R0:W3:Y:S04]  /*4250*/  @P0 LDG.E.U8 R28, desc[UR22][R26.64] ;  /* 0x000000161a1c0981 */ /* 0x0000e8000c1e1100 */
[----:B------:R-:W-:Y:S04]  /*4260*/  STL [R1+0x5c], R41 ;  /* 0x00005c2901007387 */ /* 0x000fe80000100800 */
[----:B------:R-:W-:Y:S04]  /*4270*/  STL [R1+0x58], R12 ;  /* 0x0000580c01007387 */ /* 0x000fe80000100800 */
[----:B------:R-:W-:Y:S04]  /*4280*/  STL [R1+0x9c], R35 ;  /* 0x00009c2301007387 */ /* 0x000fe80000100800 */
[----:B------:R1:W-:Y:S01]  /*4290*/  STL [R1+0x98], R36 ;  /* 0x0000982401007387 */ /* 0x0003e20000100800 */
[----:B------:R-:W-:-:S02]  /*42a0*/  PLOP3.LUT P1, PT, PT, PT, UP1, 0x80, 0x8 ;  /* 0x000000000008781c */ /* 0x000fc40003f2f018 */
[----:B------:R-:W-:Y:S02]  /*42b0*/  PLOP3.LUT P5, PT, PT, PT, UP1, 0x80, 0x8 ;  /* 0x000000000008781c */ /* 0x000fe40003faf018 */
[----:B-1----:R-:W-:-:S05]  /*42c0*/  LEA.HI R36, R55, 0x3e, RZ, 0x1a ;  /* 0x0000003e37247811 */ /* 0x002fca00078fd0ff */
[C---:B0-----:R-:W-:Y:S01]  /*42d0*/  IMAD R27, R36.reuse, UR12, RZ ;  /* 0x0000000c241b7c24 */ /* 0x041fe2000f8e02ff */
[----:B------:R-:W-:Y:S02]  /*42e0*/  ISETP.LT.AND P5, PT, R36, UR20, P5 ;  /* 0x0000001424007c0c */ /* 0x000fe4000afa1270 */
[----:B------:R-:W-:Y:S02]  /*42f0*/  LEA.HI R35, R55, 0x4e, RZ, 0x1a ;  /* 0x0000004e37237811 */ /* 0x000fe400078fd0ff */
[----:B------:R-:W-:Y:S02]  /*4300*/  PLOP3.LUT P0, PT, PT, PT, UP1, 0x80, 0x8 ;  /* 0x000000000008781c */ /* 0x000fe40003f0f018 */
[----:B------:R-:W-:Y:S02]  /*4310*/  PRMT R42, RZ, 0x7610, R42 ;  /* 0x00007610ff2a7816 */ /* 0x000fe4000000002a */
[----:B------:R-:W-:Y:S02]  /*4320*/  ISETP.LT.AND P0, PT, R35, UR20, P0 ;  /* 0x0000001423007c0c */ /* 0x000fe40008701270 */
[----:B------:R-:W-:-:S02]  /*4330*/  PRMT R38, RZ, 0x7610, R38 ;  /* 0x00007610ff267816 */ /* 0x000fc40000000026 */
[----:B------:R-:W-:Y:S01]  /*4340*/  PRMT R32, RZ, 0x7610, R32 ;  /* 0x00007610ff207816 */ /* 0x000fe20000000020 */
[----:B--2---:R0:W-:Y:S02]  /*4350*/  STL [R1+0x278], R39 ;  /* 0x0002782701007387 */ /* 0x0041e40000100800 */
[----:B0-----:R-:W-:-:S05]  /*4360*/  LEA.HI R39, R55, 0x2e, RZ, 0x1a ;  /* 0x0000002e37277811 */ /* 0x001fca00078fd0ff */
[C---:B------:R-:W-:Y:S01]  /*4370*/  IMAD R26, R39.reuse, UR12, RZ ;  /* 0x0000000c271a7c24 */ /* 0x040fe2000f8e02ff */
[----:B------:R-:W-:Y:S01]  /*4380*/  ISETP.LT.AND P1, PT, R39, UR20, P1 ;  /* 0x0000001427007c0c */ /* 0x000fe20008f21270 */
[----:B---3--:R-:W-:Y:S04]  /*4390*/  STL [R1+0x274], R28 ;  /* 0x0002741c01007387 */ /* 0x008fe80000100800 */
[----:B----4-:R0:W-:Y:S02]  /*43a0*/  STL [R1+0x26c], R44 ;  /* 0x00026c2c01007387 */ /* 0x0101e40000100800 */
[----:B0-----:R-:W-:-:S04]  /*43b0*/  IADD3 R44, P6, PT, R26, R24, RZ ;  /* 0x000000181a2c7210 */ /* 0x001fc80007fde0ff */
[-C--:B------:R-:W-:Y:S02]  /*43c0*/  LEA.HI.X.SX32 R26, R26, R23.reuse, 0x1, P6 ;  /* 0x000000171a1a7211 */ /* 0x080fe400030f0eff */
[-C--:B------:R-:W-:Y:S01]  /*43d0*/  IADD3 R39, P6, PT, R27, R24.reuse, RZ ;  /* 0x000000181b277210 */ /* 0x080fe20007fde0ff */
[----:B------:R-:W-:Y:S01]  /*43e0*/  STL [R1+0x4dc], R44 ;  /* 0x0004dc2c01007387 */ /* 0x000fe20000100800 */
[----:B------:R-:W-:Y:S02]  /*43f0*/  IMAD R28, R35, UR12, RZ ;  /* 0x0000000c231c7c24 */ /* 0x000fe4000f8e02ff */
[----:B------:R-:W-:Y:S01]  /*4400*/  LEA.HI.X.SX32 R41, R27, R23, 0x1, P6 ;  /* 0x000000171b297211 */ /* 0x000fe200030f0eff */
[----:B------:R0:W-:Y:S01]  /*4410*/  STL [R1+0x4d8], R26 ;  /* 0x0004d81a01007387 */ /* 0x0001e20000100800 */
[----:B------:R-:W-:Y:S01]  /*4420*/  @P1 IMAD.MOV.U32 R27, RZ, RZ, R26 ;  /* 0x000000ffff1b1224 */ /* 0x000fe200078e001a */
[----:B------:R-:W-:Y:S01]  /*4430*/  IADD3 R35, P6, PT, R28, R24, RZ ;  /* 0x000000181c237210 */ /* 0x000fe20007fde0ff */
[----:B0-----:R-:W-:-:S03]  /*4440*/  @P1 IMAD.MOV.U32 R26, RZ, RZ, R44 ;  /* 0x000000ffff1a1224 */ /* 0x001fc600078e002c */
[----:B------:R-:W-:Y:S02]  /*4450*/  LEA.HI.X.SX32 R36, R28, R23, 0x1, P6 ;  /* 0x000000171c247211 */ /* 0x000fe400030f0eff */
[----:B------:R0:W2:Y:S02]  /*4460*/  @P1 LDG.E.U8 R42, desc[UR22][R26.64] ;  /* 0x000000161a2a1981 */ /* 0x0000a4000c1e1100 */
[----:B0-----:R-:W-:Y:S02]  /*4470*/  @P5 IMAD.MOV.U32 R26, RZ, RZ, R39 ;  /* 0x000000ffff1a5224 */ /* 0x001fe400078e0027 */
[----:B------:R-:W-:-:S05]  /*4480*/  @P5 IMAD.MOV.U32 R27, RZ, RZ, R41 ;  /* 0x000000ffff1b5224 */ /* 0x000fca00078e0029 */
[----:B------:R0:W3:Y:S02]  /*4490*/  @P5 LDG.E.U8 R38, desc[UR22][R26.64] ;  /* 0x000000161a265981 */ /* 0x0000e4000c1e1100 */
[----:B0-----:R-:W-:Y:S02]  /*44a0*/  @P0 IMAD.MOV.U32 R26, RZ, RZ, R35 ;  /* 0x000000ffff1a0224 */ /* 0x001fe400078e0023 */
[----:B------:R-:W-:-:S05]  /*44b0*/  @P0 IMAD.MOV.U32 R27, RZ, RZ, R36 ;  /* 0x000000ffff1b0224 */ /* 0x000fca00078e0024 */
[----:B------:R0:W4:Y:S01]  /*44c0*/  @P0 LDG.E.U8 R32, desc[UR22][R26.64] ;  /* 0x000000161a200981 */ /* 0x000122000c1e1100 */
[C-C-:B------:R-:W-:Y:S02]  /*44d0*/  LOP3.LUT R14, R0.reuse, 0xb, R7.reuse, 0xfe, !PT ;  /* 0x0000000b000e7812 */ /* 0x140fe400078efe07 */
[----:B------:R-:W-:Y:S02]  /*44e0*/  LOP3.LUT R11, R0, 0xc, R7, 0xfe, !PT ;  /* 0x0000000c000b7812 */ /* 0x000fe400078efe07 */
[----:B------:R-:W-:Y:S02]  /*44f0*/  IABS R14, R14 ;  /* 0x0000000e000e7213 */ /* 0x000fe40000000000 */
[----:B------:R-:W-:-:S03]  /*4500*/  IABS R13, R11 ;  /* 0x0000000b000d7213 */ /* 0x000fc60000000000 */
[----:B------:R-:W-:-:S04]  /*4510*/  IMAD.HI.U32 R11, R5, R14, RZ ;  /* 0x0000000e050b7227 */ /* 0x000fc800078e00ff */
[----:B------:R-:W-:-:S04]  /*4520*/  IMAD.MOV R11, RZ, RZ, -R11 ;  /* 0x000000ffff0b7224 */ /* 0x000fc800078e0a0b */
[----:B------:R-:W-:Y:S01]  /*4530*/  IMAD R14, R4, R11, R14 ;  /* 0x0000000b040e7224 */ /* 0x000fe200078e020e */
[----:B------:R-:W-:-:S04]  /*4540*/  LOP3.LUT R11, R0, 0xd, R7, 0xfe, !PT ;  /* 0x0000000d000b7812 */ /* 0x000fc800078efe07 */
[----:B------:R-:W-:Y:S01]  /*4550*/  IABS R12, R11 ;  /* 0x0000000b000c7213 */ /* 0x000fe20000000000 */
[----:B------:R-:W-:-:S04]  /*4560*/  IMAD.HI.U32 R8, R5, R13, RZ ;  /* 0x0000000d05087227 */ /* 0x000fc800078e00ff */
[----:B------:R-:W-:Y:S01]  /*4570*/  IMAD.HI.U32 R25, R5, R12, RZ ;  /* 0x0000000c05197227 */ /* 0x000fe200078e00ff */
[----:B------:R-:W-:Y:S03]  /*4580*/  STL [R1+0x51c], R39 ;  /* 0x00051c2701007387 */ /* 0x000fe60000100800 */
[----:B------:R-:W-:Y:S01]  /*4590*/  IMAD.MOV R25, RZ, RZ, -R25 ;  /* 0x000000ffff197224 */ /* 0x000fe200078e0a19 */
[----:B------:R-:W-:Y:S01]  /*45a0*/  STL [R1+0x518], R41 ;  /* 0x0005182901007387 */ /* 0x000fe20000100800 */
[----:B------:R-:W-:-:S03]  /*45b0*/  IMAD.MOV R8, RZ, RZ, -R8 ;  /* 0x000000ffff087224 */ /* 0x000fc600078e0a08 */
[----:B------:R1:W-:Y:S01]  /*45c0*/  STL [R1+0x564], R35 ;  /* 0x0005642301007387 */ /* 0x0003e20000100800 */
[----:B------:R-:W-:Y:S01]  /*45d0*/  IMAD R12, R4, R25, R12 ;  /* 0x00000019040c7224 */ /* 0x000fe200078e020c */
[----:B------:R-:W-:Y:S02]  /*45e0*/  LOP3.LUT R25, R0, 0x10, R7, 0xfe, !PT ;  /* 0x0000001000197812 */ /* 0x000fe400078efe07 */
[----:B------:R0:W-:Y:S01]  /*45f0*/  STL [R1+0x560], R36 ;  /* 0x0005602401007387 */ /* 0x0001e20000100800 */
[----:B------:R-:W-:Y:S01]  /*4600*/  PLOP3.LUT P0, PT, PT, PT, UP1, 0x80, 0x8 ;  /* 0x000000000008781c */ /* 0x000fe20003f0f018 */
[----:B------:R-:W-:Y:S01]  /*4610*/  IMAD R13, R4, R8, R13 ;  /* 0x00000008040d7224 */ /* 0x000fe200078e020d */
[----:B------:R-:W-:Y:S02]  /*4620*/  LOP3.LUT R8, R0, 0xe, R7, 0xfe, !PT ;  /* 0x0000000e00087812 */ /* 0x000fe400078efe07 */
[C---:B-1----:R-:W-:Y:S02]  /*4630*/  LEA.HI R35, R55.reuse, 0x6e, RZ, 0x1a ;  /* 0x0000006e37237811 */ /* 0x042fe400078fd0ff */
[----:B0-----:R-:W-:-:S03]  /*4640*/  LEA.HI R36, R55, 0x5e, RZ, 0x1a ;  /* 0x0000005e37247811 */ /* 0x001fc600078fd0ff */
[----:B------:R-:W-:Y:S01]  /*4650*/  IMAD R28, R35, UR12, RZ ;  /* 0x0000000c231c7c24 */ /* 0x000fe2000f8e02ff */
[----:B------:R-:W-:Y:S02]  /*4660*/  LEA.HI R39, R55, 0x7e, RZ, 0x1a ;  /* 0x0000007e37277811 */ /* 0x000fe400078fd0ff */
[C---:B------:R-:W-:Y:S01]  /*4670*/  ISETP.LT.AND P0, PT, R36.reuse, UR20, P0 ;  /* 0x0000001424007c0c */ /* 0x040fe20008701270 */
[----:B------:R-:W-:Y:S01]  /*4680*/  IMAD R27, R36, UR12, RZ ;  /* 0x0000000c241b7c24 */ /* 0x000fe2000f8e02ff */
[----:B------:R-:W-:-:S04]  /*4690*/  IABS R11, R8 ;  /* 0x00000008000b7213 */ /* 0x000fc80000000000 */
[-C--:B------:R-:W-:Y:S01]  /*46a0*/  IADD3 R44, P5, PT, R27, R24.reuse, RZ ;  /* 0x000000181b2c7210 */ /* 0x080fe20007fbe0ff */
[----:B------:R-:W-:Y:S01]  /*46b0*/  IMAD.HI.U32 R8, R5, R11, RZ ;  /* 0x0000000b05087227 */ /* 0x000fe200078e00ff */
[----:B------:R-:W-:Y:S02]  /*46c0*/  PLOP3.LUT P1, PT, PT, PT, UP1, 0x80, 0x8 ;  /* 0x000000000008781c */ /* 0x000fe40003f2f018 */
[----:B------:R-:W-:Y:S02]  /*46d0*/  IADD3 R41, P6, PT, R28, R24, RZ ;  /* 0x000000181c297210 */ /* 0x000fe40007fde0ff */
[----:B------:R-:W-:Y:S01]  /*46e0*/  LEA.HI.X.SX32 R45, R27, R23, 0x1, P5 ;  /* 0x000000171b2d7211 */ /* 0x000fe200028f0eff */
[----:B------:R-:W-:Y:S01]  /*46f0*/  IMAD.MOV R8, RZ, RZ, -R8 ;  /* 0x000000ffff087224 */ /* 0x000fe200078e0a08 */
[----:B------:R-:W-:Y:S02]  /*4700*/  ISETP.LT.AND P1, PT, R35, UR20, P1 ;  /* 0x0000001423007c0c */ /* 0x000fe40008f21270 */
[----:B------:R-:W-:Y:S01]  /*4710*/  PRMT R43, RZ, 0x7610, R43 ;  /* 0x00007610ff2b7816 */ /* 0x000fe2000000002b */
[----:B------:R-:W-:Y:S01]  /*4720*/  IMAD R11, R4, R8, R11 ;  /* 0x00000008040b7224 */ /* 0x000fe200078e020b */
[----:B------:R-:W-:-:S04]  /*4730*/  LOP3.LUT R8, R0, 0xf, R7, 0xfe, !PT ;  /* 0x0000000f00087812 */ /* 0x000fc800078efe07 */
[----:B------:R-:W-:Y:S02]  /*4740*/  IABS R8, R8 ;  /* 0x0000000800087213 */ /* 0x000fe40000000000 */
[----:B------:R-:W-:-:S03]  /*4750*/  PRMT R40, RZ, 0x7610, R40 ;  /* 0x00007610ff287816 */ /* 0x000fc60000000028 */
[----:B------:R-:W-:-:S04]  /*4760*/  IMAD.HI.U32 R26, R5, R8, RZ ;  /* 0x00000008051a7227 */ /* 0x000fc800078e00ff */
[----:B------:R-:W-:-:S04]  /*4770*/  IMAD.MOV R26, RZ, RZ, -R26 ;  /* 0x000000ffff1a7224 */ /* 0x000fc800078e0a1a */
[C---:B------:R-:W-:Y:S01]  /*4780*/  IMAD R8, R4.reuse, R26, R8 ;  /* 0x0000001a04087224 */ /* 0x040fe200078e0208 */
[----:B------:R-:W-:Y:S02]  /*4790*/  PRMT R26, RZ, 0x7610, R26 ;  /* 0x00007610ff1a7816 */ /* 0x000fe4000000001a */
[----:B------:R-:W-:-:S13]  /*47a0*/  ISETP.GT.U32.AND P5, PT, R4, R10, PT ;  /* 0x0000000a0400720c */ /* 0x000fda0003fa4070 */
[----:B------:R-:W-:Y:S01]  /*47b0*/  @!P5 IMAD.IADD R10, R10, 0x1, -R4 ;  /* 0x000000010a0ad824 */ /* 0x000fe200078e0a04 */
[----:B------:R-:W-:Y:S01]  /*47c0*/  ISETP.GT.U32.AND P5, PT, R4, R6, PT ;  /* 0x000000060400720c */ /* 0x000fe20003fa4070 */
[----:B---3--:R0:W-:Y:S02]  /*47d0*/  STL [R1+0x264], R38 ;  /* 0x0002642601007387 */ /* 0x0081e40000100800 */
[----:B0-----:R-:W-:-:S05]  /*47e0*/  IABS R38, R25 ;  /* 0x0000001900267213 */ /* 0x001fca0000000000 */
[----:B------:R-:W-:Y:S01]  /*47f0*/  IMAD.HI.U32 R25, R5, R38, RZ ;  /* 0x0000002605197227 */ /* 0x000fe200078e00ff */
[----:B----4-:R0:W-:Y:S03]  /*4800*/  STL [R1+0x270], R32 ;  /* 0x0002702001007387 */ /* 0x0101e60000100800 */
[----:B------:R-:W-:Y:S01]  /*4810*/  IMAD.MOV R25, RZ, RZ, -R25 ;  /* 0x000000ffff197224 */ /* 0x000fe200078e0a19 */
[----:B------:R-:W-:Y:S01]  /*4820*/  STL [R1+0x578], R44 ;  /* 0x0005782c01007387 */ /* 0x000fe20000100800 */
[----:B0-----:R-:W-:-:S03]  /*4830*/  IMAD R32, R39, UR12, RZ ;  /* 0x0000000c27207c24 */ /* 0x001fc6000f8e02ff */
[----:B--2---:R0:W-:Y:S01]  /*4840*/  STL [R1+0x268], R42 ;  /* 0x0002682a01007387 */ /* 0x0041e20000100800 */
[----:B------:R-:W-:Y:S02]  /*4850*/  IMAD R38, R4, R25, R38 ;  /* 0x0000001904267224 */ /* 0x000fe400078e0226 */
[----:B------:R-:W-:Y:S01]  /*4860*/  @P0 IMAD.MOV.U32 R25, RZ, RZ, R45 ;  /* 0x000000ffff190224 */ /* 0x000fe200078e002d */
[----:B0-----:R-:W-:Y:S02]  /*4870*/  LEA.HI.X.SX32 R42, R28, R23, 0x1, P6 ;  /* 0x000000171c2a7211 */ /* 0x001fe400030f0eff */
[----:B------:R-:W-:Y:S01]  /*4880*/  IADD3 R35, P6, PT, R32, R24, RZ ;  /* 0x0000001820237210 */ /* 0x000fe20007fde0ff */
[----:B------:R-:W-:-:S05]  /*4890*/  @P0 IMAD.MOV.U32 R24, RZ, RZ, R44 ;  /* 0x000000ffff180224 */ /* 0x000fca00078e002c */
[----:B------:R0:W2:Y:S01]  /*48a0*/  @P0 LDG.E.U8 R43, desc[UR22][R24.64] ;  /* 0x00000016182b0981 */ /* 0x0000a2000c1e1100 */
[----:B------:R-:W-:-:S04]  /*48b0*/  PLOP3.LUT P0, PT, PT, PT, UP1, 0x80, 0x8 ;  /* 0x000000000008781c */ /* 0x000fc80003f0f018 */
[----:B------:R-:W-:Y:S02]  /*48c0*/  ISETP.LT.AND P0, PT, R39, UR20, P0 ;  /* 0x0000001427007c0c */ /* 0x000fe40008701270 */
[----:B------:R-:W-:Y:S01]  /*48d0*/  LEA.HI.X.SX32 R36, R32, R23, 0x1, P6 ;  /* 0x0000001720247211 */ /* 0x000fe200030f0eff */
[----:B0-----:R-:W-:Y:S02]  /*48e0*/  @P1 IMAD.MOV.U32 R24, RZ, RZ, R41 ;  /* 0x000000ffff181224 */ /* 0x001fe400078e0029 */
[----:B------:R-:W-:-:S05]  /*48f0*/  @P1 IMAD.MOV.U32 R25, RZ, RZ, R42 ;  /* 0x000000ffff191224 */ /* 0x000fca00078e002a */
[----:B------:R0:W3:Y:S03]  /*4900*/  @P1 LDG.E.U8 R40, desc[UR22][R24.64] ;  /* 0x0000001618281981 */ /* 0x0000e6000c1e1100 */
[----:B0-----:R-:W-:Y:S02]  /*4910*/  @P0 IMAD.MOV.U32 R24, RZ, RZ, R35 ;  /* 0x000000ffff180224 */ /* 0x001fe400078e0023 */
[----:B------:R-:W-:-:S05]  /*4920*/  @P0 IMAD.MOV.U32 R25, RZ, RZ, R36 ;  /* 0x000000ffff190224 */ /* 0x000fca00078e0024 */
[----:B------:R0:W4:Y:S01]  /*4930*/  @P0 LDG.E.U8 R26, desc[UR22][R24.64] ;  /* 0x00000016181a0981 */ /* 0x000122000c1e1100 */
[----:B------:R-:W-:-:S05]  /*4940*/  @!P5 IMAD.IADD R6, R6, 0x1, -R4 ;  /* 0x000000010606d824 */ /* 0x000fca00078e0a04 */
[C---:B------:R-:W-:Y:S02]  /*4950*/  ISETP.GT.U32.AND P5, PT, R4.reuse, R6, PT ;  /* 0x000000060400720c */ /* 0x040fe40003fa4070 */
[----:B------:R-:W-:-:S11]  /*4960*/  ISETP.GT.U32.AND P0, PT, R4, R22, PT ;  /* 0x000000160400720c */ /* 0x000fd60003f04070 */
[--C-:B------:R-:W-:Y:S01]  /*4970*/  @!P5 IMAD.IADD R6, R6, 0x1, -R4.reuse ;  /* 0x000000010606d824 */ /* 0x100fe200078e0a04 */
[----:B------:R-:W-:Y:S01]  /*4980*/  ISETP.GT.U32.AND P5, PT, R4, R21, PT ;  /* 0x000000150400720c */ /* 0x000fe20003fa4070 */
[----:B------:R-:W-:-:S05]  /*4990*/  @!P0 IMAD.IADD R22, R22, 0x1, -R4 ;  /* 0x0000000116168824 */ /* 0x000fca00078e0a04 */
[----:B------:R-:W-:-:S07]  /*49a0*/  ISETP.GT.U32.AND P0, PT, R4, R22, PT ;  /* 0x000000160400720c */ /* 0x000fce0003f04070 */
[----:B------:R-:W-:-:S05]  /*49b0*/  @!P5 IMAD.IADD R21, R21, 0x1, -R4 ;  /* 0x000000011515d824 */ /* 0x000fca00078e0a04 */
[----:B------:R-:W-:Y:S01]  /*49c0*/  ISETP.GT.U32.AND P5, PT, R4, R21, PT ;  /* 0x000000150400720c */ /* 0x000fe20003fa4070 */
[----:B------:R-:W-:Y:S01]  /*49d0*/  @!P0 IMAD.IADD R22, R22, 0x1, -R4 ;  /* 0x0000000116168824 */ /* 0x000fe200078e0a04 */
[C---:B------:R-:W-:Y:S02]  /*49e0*/  ISETP.GT.U32.AND P0, PT, R4.reuse, R18, PT ;  /* 0x000000120400720c */ /* 0x040fe40003f04070 */
[----:B------:R-:W-:-:S09]  /*49f0*/  ISETP.GT.U32.AND P1, PT, R4, R10, PT ;  /* 0x0000000a0400720c */ /* 0x000fd20003f24070 */
[--C-:B------:R-:W-:Y:S01]  /*4a00*/  @!P5 IMAD.IADD R21, R21, 0x1, -R4.reuse ;  /* 0x000000011515d824 */ /* 0x100fe200078e0a04 */
[----:B------:R-:W-:Y:S01]  /*4a10*/  ISETP.GT.U32.AND P5, PT, R4, R17, PT ;  /* 0x000000110400720c */ /* 0x000fe20003fa4070 */
[----:B------:R-:W-:-:S05]  /*4a20*/  @!P0 IMAD.IADD R18, R18, 0x1, -R4 ;  /* 0x0000000112128824 */ /* 0x000fca00078e0a04 */
[----:B------:R-:W-:Y:S01]  /*4a30*/  ISETP.GT.U32.AND P0, PT, R4, R18, PT ;  /* 0x000000120400720c */ /* 0x000fe20003f04070 */
[----:B------:R-:W-:Y:S01]  /*4a40*/  @!P1 IMAD.IADD R10, R10, 0x1, -R4 ;  /* 0x000000010a0a9824 */ /* 0x000fe200078e0a04 */
[----:B------:R-:W-:-:S05]  /*4a50*/  ISETP.GT.U32.AND P1, PT, R4, R2, PT ;  /* 0x000000020400720c */ /* 0x000fca0003f24070 */
[----:B------:R-:W-:-:S05]  /*4a60*/  @!P5 IMAD.IADD R17, R17, 0x1, -R4 ;  /* 0x000000011111d824 */ /* 0x000fca00078e0a04 */
[----:B------:R-:W-:Y:S01]  /*4a70*/  ISETP.GT.U32.AND P5, PT, R4, R17, PT ;  /* 0x000000110400720c */ /* 0x000fe20003fa4070 */
[--C-:B------:R-:W-:Y:S01]  /*4a80*/  @!P0 IMAD.IADD R18, R18, 0x1, -R4.reuse ;  /* 0x0000000112128824 */ /* 0x100fe200078e0a04 */
[----:B------:R-:W-:Y:S01]  /*4a90*/  ISETP.GT.U32.AND P0, PT, R4, R14, PT ;  /* 0x0000000e0400720c */ /* 0x000fe20003f04070 */
[----:B------:R-:W-:-:S05]  /*4aa0*/  @!P1 IMAD.IADD R2, R2, 0x1, -R4 ;  /* 0x0000000102029824 */ /* 0x000fca00078e0a04 */
[----:B------:R-:W-:-:S05]  /*4ab0*/  ISETP.GT.U32.AND P1, PT, R4, R2, PT ;  /* 0x000000020400720c */ /* 0x000fca0003f24070 */
[--C-:B------:R-:W-:Y:S01]  /*4ac0*/  @!P5 IMAD.IADD R17, R17, 0x1, -R4.reuse ;  /* 0x000000011111d824 */ /* 0x100fe200078e0a04 */
[----:B------:R-:W-:Y:S01]  /*4ad0*/  ISETP.GT.U32.AND P5, PT, R4, R13, PT ;  /* 0x0000000d0400720c */ /* 0x000fe20003fa4070 */
[----:B------:R-:W-:-:S05]  /*4ae0*/  @!P0 IMAD.IADD R14, R14, 0x1, -R4 ;  /* 0x000000010e0e8824 */ /* 0x000fca00078e0a04 */
[----:B------:R-:W-:Y:S01]  /*4af0*/  ISETP.GT.U32.AND P0, PT, R4, R14, PT ;  /* 0x0000000e0400720c */ /* 0x000fe20003f04070 */
[----:B------:R-:W-:Y:S01]  /*4b00*/  @!P1 IMAD.IADD R2, R2, 0x1, -R4 ;  /* 0x0000000102029824 */ /* 0x000fe200078e0a04 */
[----:B------:R-:W-:-:S05]  /*4b10*/  ISETP.GT.U32.AND P1, PT, R4, R19, PT ;  /* 0x000000130400720c */ /* 0x000fca0003f24070 */
[----:B------:R-:W-:Y:S01]  /*4b20*/  @!P5 IMAD.IADD R13, R13, 0x1, -R4 ;  /* 0x000000010d0dd824 */ /* 0x000fe200078e0a04 */
[----:B------:R-:W-:-:S04]  /*4b30*/  ISETP.GT.U32.AND P6, PT, R4, R3, PT ;  /* 0x000000030400720c */ /* 0x000fc80003fc4070 */
[----:B------:R-:W-:Y:S01]  /*4b40*/  ISETP.GT.U32.AND P5, PT, R4, R13, PT ;  /* 0x0000000d0400720c */ /* 0x000fe20003fa4070 */
[--C-:B------:R-:W-:Y:S01]  /*4b50*/  @!P0 IMAD.IADD R14, R14, 0x1, -R4.reuse ;  /* 0x000000010e0e8824 */ /* 0x100fe200078e0a04 */
[----:B------:R-:W-:Y:S02]  /*4b60*/  ISETP.GT.U32.AND P0, PT, R4, R8, PT ;  /* 0x000000080400720c */ /* 0x000fe40003f04070 */
[C-C-:B------:R-:W-:Y:S01]  /*4b70*/  LOP3.LUT R86, R0.reuse, 0x11, R7.reuse, 0xfe, !PT ;  /* 0x0000001100567812 */ /* 0x140fe200078efe07 */
[--C-:B------:R-:W-:Y:S01]  /*4b80*/  @!P1 IMAD.IADD R19, R19, 0x1, -R4.reuse ;  /* 0x0000000113139824 */ /* 0x100fe200078e0a04 */
[C-C-:B------:R-:W-:Y:S02]  /*4b90*/  LOP3.LUT R23, R0.reuse, 0x13, R7.reuse, 0xfe, !PT ;  /* 0x0000001300177812 */ /* 0x140fe400078efe07 */
[----:B------:R-:W-:Y:S01]  /*4ba0*/  IABS R48, R86 ;  /* 0x0000005600307213 */ /* 0x000fe20000000000 */
[----:B------:R-:W-:Y:S01]  /*4bb0*/  @!P6 IMAD.IADD R3, R3, 0x1, -R4 ;  /* 0x000000010303e824 */ /* 0x000fe200078e0a04 */
[----:B------:R-:W-:-:S03]  /*4bc0*/  LOP3.LUT R87, R0, 0x12, R7, 0xfe, !PT ;  /* 0x0000001200577812 */ /* 0x000fc600078efe07 */
[--C-:B------:R-:W-:Y:S01]  /*4bd0*/  @!P5 IMAD.IADD R13, R13, 0x1, -R4.reuse ;  /* 0x000000010d0dd824 */ /* 0x100fe200078e0a04 */
[----:B------:R-:W-:Y:S01]  /*4be0*/  ISETP.GT.U32.AND P5, PT, R4, R38, PT ;  /* 0x000000260400720c */ /* 0x000fe20003fa4070 */
[----:B------:R-:W-:Y:S01]  /*4bf0*/  @!P0 IMAD.IADD R8, R8, 0x1, -R4 ;  /* 0x0000000108088824 */ /* 0x000fe200078e0a04 */
[----:B------:R-:W-:Y:S01]  /*4c00*/  IABS R46, R23 ;  /* 0x00000017002e7213 */ /* 0x000fe20000000000 */
[C---:B------:R-:W-:Y:S01]  /*4c10*/  IMAD.HI.U32 R23, R5.reuse, R48, RZ ;  /* 0x0000003005177227 */ /* 0x040fe200078e00ff */
[C---:B------:R-:W-:Y:S02]  /*4c20*/  ISETP.GT.U32.AND P1, PT, R4.reuse, R19, PT ;  /* 0x000000130400720c */ /* 0x040fe40003f24070 */
[----:B------:R-:W-:Y:S02]  /*4c30*/  IABS R47, R87 ;  /* 0x00000057002f7213 */ /* 0x000fe40000000000 */
[----:B------:R-:W-:Y:S01]  /*4c40*/  ISETP.GT.U32.AND P6, PT, R4, R3, PT ;  /* 0x000000030400720c */ /* 0x000fe20003fc4070 */
[----:B------:R-:W-:Y:S01]  /*4c50*/  IMAD.MOV R23, RZ, RZ, -R23 ;  /* 0x000000ffff177224 */ /* 0x000fe200078e0a17 */
[----:B------:R-:W-:Y:S01]  /*4c60*/  LOP3.LUT R88, R0, 0x14, R7, 0xfe, !PT ;  /* 0x0000001400587812 */ /* 0x000fe200078efe07 */
[----:B0-----:R-:W-:Y:S01]  /*4c70*/  IMAD.HI.U32 R24, R5, R47, RZ ;  /* 0x0000002f05187227 */ /* 0x001fe200078e00ff */
[----:B------:R-:W-:-:S03]  /*4c80*/  ISETP.GT.U32.AND P0, PT, R4, R8, PT ;  /* 0x000000080400720c */ /* 0x000fc60003f04070 */
[----:B------:R-:W-:Y:S01]  /*4c90*/  IMAD.HI.U32 R25, R5, R46, RZ ;  /* 0x0000002e05197227 */ /* 0x000fe200078e00ff */
[----:B------:R-:W-:-:S03]  /*4ca0*/  IABS R56, R88 ;  /* 0x0000005800387213 */ /* 0x000fc60000000000 */
[----:B------:R-:W-:Y:S02]  /*4cb0*/  IMAD R48, R4, R23, R48 ;  /* 0x0000001704307224 */ /* 0x000fe400078e0230 */
[----:B------:R-:W-:Y:S02]  /*4cc0*/  @!P5 IMAD.IADD R38, R38, 0x1, -R4 ;  /* 0x000000012626d824 */ /* 0x000fe400078e0a04 */
[----:B------:R-:W-:Y:S02]  /*4cd0*/  IMAD.MOV R23, RZ, RZ, -R24 ;  /* 0x000000ffff177224 */ /* 0x000fe400078e0a18 */
[----:B------:R-:W-:Y:S01]  /*4ce0*/  IMAD.MOV R24, RZ, RZ, -R25 ;  /* 0x000000ffff187224 */ /* 0x000fe200078e0a19 */
[C---:B------:R-:W-:Y:S01]  /*4cf0*/  ISETP.GT.U32.AND P5, PT, R4.reuse, R38, PT ;  /* 0x000000260400720c */ /* 0x040fe20003fa4070 */
[----:B------:R-:W-:Y:S01]  /*4d00*/  @!P1 IMAD.IADD R19, R19, 0x1, -R4 ;  /* 0x0000000113139824 */ /* 0x000fe200078e0a04 */
[C---:B------:R-:W-:Y:S01]  /*4d10*/  ISETP.GT.U32.AND P1, PT, R4.reuse, R15, PT ;  /* 0x0000000f0400720c */ /* 0x040fe20003f24070 */
[----:B------:R-:W-:-:S02]  /*4d20*/  IMAD R47, R4, R23, R47 ;  /* 0x00000017042f7224 */ /* 0x000fc400078e022f */
[----:B------:R-:W-:Y:S01]  /*4d30*/  @!P6 IMAD.IADD R3, R3, 0x1, -R4 ;  /* 0x000000010303e824 */ /* 0x000fe200078e0a04 */
[C---:B------:R-:W-:Y:S01]  /*4d40*/  ISETP.GT.U32.AND P6, PT, R4.reuse, R20, PT ;  /* 0x000000140400720c */ /* 0x040fe20003fc4070 */
[----:B------:R-:W-:Y:S02]  /*4d50*/  IMAD R46, R4, R24, R46 ;  /* 0x00000018042e7224 */ /* 0x000fe400078e022e */
[----:B------:R-:W-:-:S04]  /*4d60*/  IMAD.HI.U32 R23, R5, R56, RZ ;  /* 0x0000003805177227 */ /* 0x000fc800078e00ff */
[----:B------:R-:W-:Y:S02]  /*4d70*/  IMAD.MOV R23, RZ, RZ, -R23 ;  /* 0x000000ffff177224 */ /* 0x000fe400078e0a17 */
[----:B------:R-:W-:Y:S01]  /*4d80*/  @!P0 IMAD.IADD R8, R8, 0x1, -R4 ;  /* 0x0000000108088824 */ /* 0x000fe200078e0a04 */
[C---:B------:R-:W-:Y:S01]  /*4d90*/  ISETP.GT.U32.AND P0, PT, R4.reuse, R46, PT ;  /* 0x0000002e0400720c */ /* 0x040fe20003f04070 */
[----:B------:R-:W-:Y:S02]  /*4da0*/  IMAD R56, R4, R23, R56 ;  /* 0x0000001704387224 */ /* 0x000fe400078e0238 */
[--C-:B------:R-:W-:Y:S02]  /*4db0*/  @!P1 IMAD.IADD R15, R15, 0x1, -R4.reuse ;  /* 0x000000010f0f9824 */ /* 0x100fe400078e0a04 */
[--C-:B------:R-:W-:Y:S01]  /*4dc0*/  @!P5 IMAD.IADD R38, R38, 0x1, -R4.reuse ;  /* 0x000000012626d824 */ /* 0x100fe200078e0a04 */
[----:B------:R-:W-:Y:S01]  /*4dd0*/  ISETP.GT.U32.AND P5, PT, R4, R56, PT ;  /* 0x000000380400720c */ /* 0x000fe20003fa4070 */
[----:B------:R-:W-:Y:S01]  /*4de0*/  @!P6 IMAD.IADD R20, R20, 0x1, -R4 ;  /* 0x000000011414e824 */ /* 0x000fe200078e0a04 */
[----:B------:R-:W-:-:S02]  /*4df0*/  LOP3.LUT R27, R0, 0x15, R7, 0xfe, !PT ;  /* 0x00000015001b7812 */ /* 0x000fc400078efe07 */
[--C-:B------:R-:W-:Y:S02]  /*4e00*/  LOP3.LUT R28, R0, 0x17, R7.reuse, 0xfe, !PT ;  /* 0x00000017001c7812 */ /* 0x100fe400078efe07 */
[----:B------:R-:W-:Y:S01]  /*4e10*/  ISETP.GT.U32.AND P1, PT, R4, R15, PT ;  /* 0x0000000f0400720c */ /* 0x000fe20003f24070 */
[----:B------:R-:W-:Y:S01]  /*4e20*/  @!P0 IMAD.IADD R46, R46, 0x1, -R4 ;  /* 0x000000012e2e8824 */ /* 0x000fe200078e0a04 */
[----:B------:R-:W-:Y:S02]  /*4e30*/  IABS R55, R27 ;  /* 0x0000001b00377213 */ /* 0x000fe40000000000 */
[----:B------:R-:W-:Y:S02]  /*4e40*/  ISETP.GT.U32.AND P6, PT, R4, R20, PT ;  /* 0x000000140400720c */ /* 0x000fe40003fc4070 */
[----:B------:R-:W-:Y:S01]  /*4e50*/  IABS R61, R28 ;  /* 0x0000001c003d7213 */ /* 0x000fe20000000000 */
[----:B------:R-:W-:Y:S01]  /*4e60*/  STL [R1+0x580], R41 ;  /* 0x0005802901007387 */ /* 0x000fe20000100800 */
[----:B------:R-:W-:Y:S01]  /*4e70*/  IMAD.HI.U32 R24, R5, R55, RZ ;  /* 0x0000003705187227 */ /* 0x000fe200078e00ff */
[----:B------:R-:W-:-:S02]  /*4e80*/  LOP3.LUT R27, R0, 0x18, R7, 0xfe, !PT ;  /* 0x00000018001b7812 */ /* 0x000fc400078efe07 */
[----:B------:R-:W-:Y:S01]  /*4e90*/  STL [R1+0x574], R45 ;  /* 0x0005742d01007387 */ /* 0x000fe20000100800 */
[----:B------:R-:W-:Y:S01]  /*4ea0*/  ISETP.GT.U32.AND P0, PT, R4, R46, PT ;  /* 0x0000002e0400720c */ /* 0x000fe20003f04070 */
[----:B------:R-:W-:Y:S02]  /*4eb0*/  IMAD.HI.U32 R23, R5, R61, RZ ;  /* 0x0000003d05177227 */ /* 0x000fe400078e00ff */
[----:B------:R-:W-:Y:S01]  /*4ec0*/  STL [R1+0x57c], R42 ;  /* 0x00057c2a01007387 */ /* 0x000fe20000100800 */
[----:B------:R-:W-:Y:S01]  /*4ed0*/  IABS R85, R27 ;  /* 0x0000001b00557213 */ /* 0x000fe20000000000 */
[----:B------:R-:W-:Y:S02]  /*4ee0*/  @!P5 IMAD.IADD R56, R56, 0x1, -R4 ;  /* 0x000000013838d824 */ /* 0x000fe400078e0a04 */
[----:B------:R-:W-:Y:S01]  /*4ef0*/  STL [R1+0x538], R35 ;  /* 0x0005382301007387 */ /* 0x000fe20000100800 */
[----:B------:R-:W-:-:S03]  /*4f00*/  IMAD.MOV R24, RZ, RZ, -R24 ;  /* 0x000000ffff187224 */ /* 0x000fc600078e0a18 */
[----:B------:R-:W-:Y:S01]  /*4f10*/  STL [R1+0x534], R36 ;  /* 0x0005342401007387 */ /* 0x000fe20000100800 */
[----:B------:R-:W-:Y:S01]  /*4f20*/  IMAD.MOV R23, RZ, RZ, -R23 ;  /* 0x000000ffff177224 */ /* 0x000fe200078e0a17 */
[C---:B------:R-:W-:Y:S01]  /*4f30*/  ISETP.GT.U32.AND P5, PT, R4.reuse, R56, PT ;  /* 0x000000380400720c */ /* 0x040fe20003fa4070 */
[--C-:B------:R-:W-:Y:S01]  /*4f40*/  @!P1 IMAD.IADD R15, R15, 0x1, -R4.reuse ;  /* 0x000000010f0f9824 */ /* 0x100fe200078e0a04 */
[C---:B------:R-:W-:Y:S01]  /*4f50*/  ISETP.GT.U32.AND P1, PT, R4.reuse, R11, PT ;  /* 0x0000000b0400720c */ /* 0x040fe20003f24070 */
[----:B------:R-:W-:Y:S02]  /*4f60*/  IMAD R55, R4, R24, R55 ;  /* 0x0000001804377224 */ /* 0x000fe400078e0237 */
[----:B------:R-:W-:Y:S01]  /*4f70*/  @!P6 IMAD.IADD R20, R20, 0x1, -R4 ;  /* 0x000000011414e824 */ /* 0x000fe200078e0a04 */
[----:B------:R-:W-:Y:S01]  /*4f80*/  ISETP.GT.U32.AND P6, PT, R4, R16, PT ;  /* 0x000000100400720c */ /* 0x000fe20003fc4070 */
[----:B------:R-:W-:-:S04]  /*4f90*/  IMAD.HI.U32 R24, R5, R85, RZ ;  /* 0x0000005505187227 */ /* 0x000fc800078e00ff */
[----:B------:R-:W-:Y:S02]  /*4fa0*/  IMAD R61, R4, R23, R61 ;  /* 0x00000017043d7224 */ /* 0x000fe400078e023d */
[----:B------:R-:W-:Y:S02]  /*4fb0*/  IMAD.MOV R23, RZ, RZ, -R24 ;  /* 0x000000ffff177224 */ /* 0x000fe400078e0a18 */
[--C-:B------:R-:W-:Y:S01]  /*4fc0*/  @!P0 IMAD.IADD R46, R46, 0x1, -R4.reuse ;  /* 0x000000012e2e8824 */ /* 0x100fe200078e0a04 */
[C---:B------:R-:W-:Y:S01]  /*4fd0*/  ISETP.GT.U32.AND P0, PT, R4.reuse, R61, PT ;  /* 0x0000003d0400720c */ /* 0x040fe20003f04070 */
[----:B------:R-:W-:Y:S01]  /*4fe0*/  IMAD R85, R4, R23, R85 ;  /* 0x0000001704557224 */ /* 0x000fe200078e0255 */
[----:B------:R-:W-:Y:S01]  /*4ff0*/  LOP3.LUT R28, R0, 0x1a, R7, 0xfe, !PT ;  /* 0x0000001a001c7812 */ /* 0x000fe200078efe07 */
[--C-:B------:R-:W-:Y:S02]  /*5000*/  @!P1 IMAD.IADD R11, R11, 0x1, -R4.reuse ;  /* 0x000000010b0b9824 */ /* 0x100fe400078e0a04 */
[--C-:B------:R-:W-:Y:S01]  /*5010*/  @!P5 IMAD.IADD R56, R56, 0x1, -R4.reuse ;  /* 0x000000013838d824 */ /* 0x100fe200078e0a04 */
[----:B------:R-:W-:Y:S01]  /*5020*/  ISETP.GT.U32.AND P5, PT, R4, R85, PT ;  /* 0x000000550400720c */ /* 0x000fe20003fa4070 */
[----:B------:R-:W-:Y:S01]  /*5030*/  @!P6 IMAD.IADD R16, R16, 0x1, -R4 ;  /* 0x000000011010e824 */ /* 0x000fe200078e0a04 */
[----:B------:R-:W-:-:S02]  /*5040*/  IABS R83, R28 ;  /* 0x0000001c00537213 */ /* 0x000fc40000000000 */
[----:B------:R-:W-:Y:S02]  /*5050*/  LOP3.LUT R27, R0, 0x1b, R7, 0xfe, !PT ;  /* 0x0000001b001b7812 */ /* 0x000fe400078efe07 */
[C---:B------:R-:W-:Y:S01]  /*5060*/  ISETP.GT.U32.AND P1, PT, R4.reuse, R11, PT ;  /* 0x0000000b0400720c */ /* 0x040fe20003f24070 */
[--C-:B------:R-:W-:Y:S01]  /*5070*/  @!P0 IMAD.IADD R61, R61, 0x1, -R4.reuse ;  /* 0x000000013d3d8824 */ /* 0x100fe200078e0a04 */
[C---:B------:R-:W-:Y:S01]  /*5080*/  ISETP.GT.U32.AND P6, PT, R4.reuse, R16, PT ;  /* 0x000000100400720c */ /* 0x040fe20003fc4070 */
[----:B------:R-:W-:Y:S01]  /*5090*/  IMAD.HI.U32 R23, R5, R83, RZ ;  /* 0x0000005305177227 */ /* 0x000fe200078e00ff */
[----:B------:R-:W-:Y:S02]  /*50a0*/  IABS R82, R27 ;  /* 0x0000001b00527213 */ /* 0x000fe40000000000 */
[----:B------:R-:W-:Y:S01]  /*50b0*/  ISETP.GT.U32.AND P0, PT, R4, R61, PT ;  /* 0x0000003d0400720c */ /* 0x000fe20003f04070 */
[----:B------:R-:W-:Y:S02]  /*50c0*/  IMAD.MOV R23, RZ, RZ, -R23 ;  /* 0x000000ffff177224 */ /* 0x000fe400078e0a17 */
[----:B------:R-:W-:Y:S01]  /*50d0*/  @!P5 IMAD.IADD R85, R85, 0x1, -R4 ;  /* 0x000000015555d824 */ /* 0x000fe200078e0a04 */
[----:B--2---:R-:W-:Y:S04]  /*50e0*/  STL [R1+0x228], R43 ;  /* 0x0002282b01007387 */ /* 0x004fe80000100800 */
[----:B---3--:R-:W-:Y:S04]  /*50f0*/  STL [R1+0x238], R40 ;  /* 0x0002382801007387 */ /* 0x008fe80000100800 */
[----:B----4-:R0:W-:Y:S02]  /*5100*/  STL [R1+0x224], R26 ;  /* 0x0002241a01007387 */ /* 0x0101e40000100800 */
[----:B0-----:R-:W-:-:S04]  /*5110*/  LOP3.LUT R26, R0, 0x16, R7, 0xfe, !PT ;  /* 0x00000016001a7812 */ /* 0x001fc800078efe07 */
[----:B------:R-:W-:Y:S02]  /*5120*/  IABS R54, R26 ;  /* 0x0000001a00367213 */ /* 0x000fe40000000000 */
[----:B------:R-:W-:-:S03]  /*5130*/  LOP3.LUT R26, R0, 0x19, R7, 0xfe, !PT ;  /* 0x00000019001a7812 */ /* 0x000fc600078efe07 */
[----:B------:R-:W-:Y:S01]  /*5140*/  IMAD.HI.U32 R25, R5, R54, RZ ;  /* 0x0000003605197227 */ /* 0x000fe200078e00ff */
[----:B------:R-:W-:-:S03]  /*5150*/  IABS R84, R26 ;  /* 0x0000001a00547213 */ /* 0x000fc60000000000 */
[----:B------:R-:W-:-:S04]  /*5160*/  IMAD.MOV R25, RZ, RZ, -R25 ;  /* 0x000000ffff197224 */ /* 0x000fc800078e0a19 */
[----:B------:R-:W-:Y:S02]  /*5170*/  IMAD R54, R4, R25, R54 ;  /* 0x0000001904367224 */ /* 0x000fe400078e0236 */
[----:B------:R-:W-:-:S04]  /*5180*/  IMAD.HI.U32 R25, R5, R84, RZ ;  /* 0x0000005405197227 */ /* 0x000fc800078e00ff */
[----:B------:R-:W-:Y:S01]  /*5190*/  IMAD.MOV R24, RZ, RZ, -R25 ;  /* 0x000000ffff187224 */ /* 0x000fe200078e0a19 */
[----:B------:R-:W-:-:S03]  /*51a0*/  LOP3.LUT R26, R0, 0x1c, R7, 0xfe, !PT ;  /* 0x0000001c001a7812 */ /* 0x000fc600078efe07 */
[----:B------:R-:W-:Y:S02]  /*51b0*/  IMAD R84, R4, R24, R84 ;  /* 0x0000001804547224 */ /* 0x000fe400078e0254 */
[----:B------:R-:W-:Y:S01]  /*51c0*/  IMAD.HI.U32 R24, R5, R82, RZ ;  /* 0x0000005205187227 */ /* 0x000fe200078e00ff */
[----:B------:R-:W-:-:S03]  /*51d0*/  IABS R81, R26 ;  /* 0x0000001a00517213 */ /* 0x000fc60000000000 */
[C---:B------:R-:W-:Y:S02]  /*51e0*/  IMAD R83, R4.reuse, R23, R83 ;  /* 0x0000001704537224 */ /* 0x040fe400078e0253 */
[----:B------:R-:W-:Y:S01]  /*51f0*/  IMAD.MOV R23, RZ, RZ, -R24 ;  /* 0x000000ffff177224 */ /* 0x000fe200078e0a18 */
[C---:B------:R-:W-:Y:S01]  /*5200*/  ISETP.GT.U32.AND P5, PT, R4.reuse, R85, PT ;  /* 0x000000550400720c */ /* 0x040fe20003fa4070 */
[--C-:B------:R-:W-:Y:S01]  /*5210*/  @!P1 IMAD.IADD R11, R11, 0x1, -R4.reuse ;  /* 0x000000010b0b9824 */ /* 0x100fe200078e0a04 */
[----:B------:R-:W-:Y:S01]  /*5220*/  ISETP.GT.U32.AND P1, PT, R4, R47, PT ;  /* 0x0000002f0400720c */ /* 0x000fe20003f24070 */
[----:B------:R-:W-:Y:S01]  /*5230*/  @!P6 IMAD.IADD R16, R16, 0x1, -R4 ;  /* 0x000000011010e824 */ /* 0x000fe200078e0a04 */
[----:B------:R-:W-:Y:S01]  /*5240*/  ISETP.GT.U32.AND P6, PT, R4, R12, PT ;  /* 0x0000000c0400720c */ /* 0x000fe20003fc4070 */
[----:B------:R-:W-:-:S04]  /*5250*/  IMAD.HI.U32 R25, R5, R81, RZ ;  /* 0x0000005105197227 */ /* 0x000fc800078e00ff */
[C---:B------:R-:W-:Y:S02]  /*5260*/  IMAD R82, R4.reuse, R23, R82 ;  /* 0x0000001704527224 */ /* 0x040fe400078e0252 */
[----:B------:R-:W-:Y:S02]  /*5270*/  IMAD.MOV R24, RZ, RZ, -R25 ;  /* 0x000000ffff187224 */ /* 0x000fe400078e0a19 */
[--C-:B------:R-:W-:Y:S01]  /*5280*/  @!P0 IMAD.IADD R61, R61, 0x1, -R4.reuse ;  /* 0x000000013d3d8824 */ /* 0x100fe200078e0a04 */
[C---:B------:R-:W-:Y:S01]  /*5290*/  ISETP.GT.U32.AND P0, PT, R4.reuse, R82, PT ;  /* 0x000000520400720c */ /* 0x040fe20003f04070 */
[----:B------:R-:W-:Y:S01]  /*52a0*/  IMAD R81, R4, R24, R81 ;  /* 0x0000001804517224 */ /* 0x000fe200078e0251 */
[----:B------:R-:W-:Y:S01]  /*52b0*/  LOP3.LUT R28, R0, 0x1d, R7, 0xfe, !PT ;  /* 0x0000001d001c7812 */ /* 0x000fe200078efe07 */
[--C-:B------:R-:W-:Y:S02]  /*52c0*/  @!P1 IMAD.IADD R47, R47, 0x1, -R4.reuse ;  /* 0x000000012f2f9824 */ /* 0x100fe400078e0a04 */
[--C-:B------:R-:W-:Y:S01]  /*52d0*/  @!P5 IMAD.IADD R85, R85, 0x1, -R4.reuse ;  /* 0x000000015555d824 */ /* 0x100fe200078e0a04 */
[----:B------:R-:W-:Y:S01]  /*52e0*/  IABS R80, R28 ;  /* 0x0000001c00507213 */ /* 0x000fe20000000000 */
[----:B------:R-:W-:Y:S01]  /*52f0*/  @!P6 IMAD.IADD R12, R12, 0x1, -R4 ;  /* 0x000000010c0ce824 */ /* 0x000fe200078e0a04 */
[----:B------:R-:W-:-:S02]  /*5300*/  ISETP.GT.U32.AND P5, PT, R4, R81, PT ;  /* 0x000000510400720c */ /* 0x000fc40003fa4070 */
[C-C-:B------:R-:W-:Y:S02]  /*5310*/  LOP3.LUT R27, R0.reuse, 0x1e, R7.reuse, 0xfe, !PT ;  /* 0x0000001e001b7812 */ /* 0x140fe400078efe07 */
[----:B------:R-:W-:Y:S01]  /*5320*/  LOP3.LUT R26, R0, 0x1f, R7, 0xfe, !PT ;  /* 0x0000001f001a7812 */ /* 0x000fe200078efe07 */
[C---:B------:R-:W-:Y:S01]  /*5330*/  IMAD.HI.U32 R23, R5.reuse, R80, RZ ;  /* 0x0000005005177227 */ /* 0x040fe200078e00ff */
[C---:B------:R-:W-:Y:S02]  /*5340*/  ISETP.GT.U32.AND P1, PT, R4.reuse, R47, PT ;  /* 0x0000002f0400720c */ /* 0x040fe40003f24070 */
[----:B------:R-:W-:Y:S01]  /*5350*/  ISETP.GT.U32.AND P6, PT, R4, R12, PT ;  /* 0x0000000c0400720c */ /* 0x000fe20003fc4070 */
[----:B------:R-:W-:Y:S01]  /*5360*/  @!P0 IMAD.IADD R82, R82, 0x1, -R4 ;  /* 0x0000000152528824 */ /* 0x000fe200078e0a04 */
[----:B------:R-:W-:Y:S02]  /*5370*/  IABS R79, R27 ;  /* 0x0000001b004f7213 */ /* 0x000fe40000000000 */
[----:B------:R-:W-:Y:S01]  /*5380*/  IABS R78, R26 ;  /* 0x0000001a004e7213 */ /* 0x000fe20000000000 */
[----:B------:R-:W-:Y:S01]  /*5390*/  IMAD.MOV R23, RZ, RZ, -R23 ;  /* 0x000000ffff177224 */ /* 0x000fe200078e0a17 */
[----:B------:R-:W-:Y:S01]  /*53a0*/  LOP3.LUT R28, R0, 0x20, R7, 0xfe, !PT ;  /* 0x00000020001c7812 */ /* 0x000fe200078efe07 */
[----:B------:R-:W-:Y:S01]  /*53b0*/  IMAD.HI.U32 R25, R5, R79, RZ ;  /* 0x0000004f05197227 */ /* 0x000fe200078e00ff */
[----:B------:R-:W-:-:S03]  /*53c0*/  ISETP.GT.U32.AND P0, PT, R4, R82, PT ;  /* 0x000000520400720c */ /* 0x000fc60003f04070 */
[----:B------:R-:W-:Y:S01]  /*53d0*/  IMAD.HI.U32 R24, R5, R78, RZ ;  /* 0x0000004e05187227 */ /* 0x000fe200078e00ff */
[----:B------:R-:W-:-:S03]  /*53e0*/  IABS R77, R28 ;  /* 0x0000001c004d7213 */ /* 0x000fc60000000000 */
[C---:B------:R-:W-:Y:S02]  /*53f0*/  IMAD R80, R4.reuse, R23, R80 ;  /* 0x0000001704507224 */ /* 0x040fe400078e0250 */
[----:B------:R-:W-:Y:S02]  /*5400*/  @!P5 IMAD.IADD R81, R81, 0x1, -R4 ;  /* 0x000000015151d824 */ /* 0x000fe400078e0a04 */
[----:B------:R-:W-:Y:S02]  /*5410*/  IMAD.MOV R23, RZ, RZ, -R25 ;  /* 0x000000ffff177224 */ /* 0x000fe400078e0a19 */
[----:B------:R-:W-:Y:S01]  /*5420*/  IMAD.MOV R24, RZ, RZ, -R24 ;  /* 0x000000ffff187224 */ /* 0x000fe200078e0a18 */
[C---:B------:R-:W-:Y:S01]  /*5430*/  ISETP.GT.U32.AND P5, PT, R4.reuse, R81, PT ;  /* 0x000000510400720c */ /* 0x040fe20003fa4070 */
[--C-:B------:R-:W-:Y:S01]  /*5440*/  @!P1 IMAD.IADD R47, R47, 0x1, -R4.reuse ;  /* 0x000000012f2f9824 */ /* 0x100fe200078e0a04 */
[----:B------:R-:W-:Y:S01]  /*5450*/  ISETP.GT.U32.AND P1, PT, R4, R54, PT ;  /* 0x000000360400720c */ /* 0x000fe20003f24070 */
[----:B------:R-:W-:Y:S01]  /*5460*/  @!P6 IMAD.IADD R12, R12, 0x1, -R4 ;  /* 0x000000010c0ce824 */ /* 0x000fe200078e0a04 */
[C---:B------:R-:W-:Y:S01]  /*5470*/  ISETP.GT.U32.AND P6, PT, R4.reuse, R48, PT ;  /* 0x000000300400720c */ /* 0x040fe20003fc4070 */
[----:B------:R-:W-:-:S02]  /*5480*/  IMAD R79, R4, R23, R79 ;  /* 0x00000017044f7224 */ /* 0x000fc400078e024f */
[----:B------:R-:W-:Y:S02]  /*5490*/  IMAD R78, R4, R24, R78 ;  /* 0x00000018044e7224 */ /* 0x000fe400078e024e */
[----:B------:R-:W-:Y:S01]  /*54a0*/  IMAD.HI.U32 R23, R5, R77, RZ ;  /* 0x0000004d05177227 */ /* 0x000fe200078e00ff */
[----:B------:R-:W-:-:S03]  /*54b0*/  LOP3.LUT R27, R0, 0x21, R7, 0xfe, !PT ;  /* 0x00000021001b7812 */ /* 0x000fc600078efe07 */
[----:B------:R-:W-:Y:S02]  /*54c0*/  IMAD.MOV R23, RZ, RZ, -R23 ;  /* 0x000000ffff177224 */ /* 0x000fe400078e0a17 */
[--C-:B------:R-:W-:Y:S01]  /*54d0*/  @!P0 IMAD.IADD R82, R82, 0x1, -R4.reuse ;  /* 0x0000000152528824 */ /* 0x100fe200078e0a04 */
[C---:B------:R-:W-:Y:S01]  /*54e0*/  ISETP.GT.U32.AND P0, PT, R4.reuse, R78, PT ;  /* 0x0000004e0400720c */ /* 0x040fe20003f04070 */
[----:B------:R-:W-:Y:S01]  /*54f0*/  IMAD R77, R4, R23, R77 ;  /* 0x00000017044d7224 */ /* 0x000fe200078e024d */
[----:B------:R-:W-:Y:S01]  /*5500*/  IABS R76, R27 ;  /* 0x0000001b004c7213 */ /* 0x000fe20000000000 */
[--C-:B------:R-:W-:Y:S02]  /*5510*/  @!P1 IMAD.IADD R54, R54, 0x1, -R4.reuse ;  /* 0x0000000136369824 */ /* 0x100fe400078e0a04 */
[--C-:B------:R-:W-:Y:S01]  /*5520*/  @!P5 IMAD.IADD R81, R81, 0x1, -R4.reuse ;  /* 0x000000015151d824 */ /* 0x100fe200078e0a04 */
[----:B------:R-:W-:Y:S01]  /*5530*/  ISETP.GT.U32.AND P5, PT, R4, R77, PT ;  /* 0x0000004d0400720c */ /* 0x000fe20003fa4070 */
[----:B------:R-:W-:Y:S01]  /*5540*/  @!P6 IMAD.IADD R48, R48, 0x1, -R4 ;  /* 0x000000013030e824 */ /* 0x000fe200078e0a04 */
[C-C-:B------:R-:W-:Y:S01]  /*5550*/  LOP3.LUT R26, R0.reuse, 0x22, R7.reuse, 0xfe, !PT ;  /* 0x00000022001a7812 */ /* 0x140fe200078efe07 */
[----:B------:R-:W-:Y:S01]  /*5560*/  IMAD.HI.U32 R25, R5, R76, RZ ;  /* 0x0000004c05197227 */ /* 0x000fe200078e00ff */
[----:B------:R-:W-:-:S02]  /*5570*/  LOP3.LUT R28, R0, 0x23, R7, 0xfe, !PT ;  /* 0x00000023001c7812 */ /* 0x000fc400078efe07 */
[----:B------:R-:W-:Y:S01]  /*5580*/  ISETP.GT.U32.AND P1, PT, R4, R54, PT ;  /* 0x000000360400720c */ /* 0x000fe20003f24070 */
[----:B------:R-:W-:Y:S01]  /*5590*/  @!P0 IMAD.IADD R78, R78, 0x1, -R4 ;  /* 0x000000014e4e8824 */ /* 0x000fe200078e0a04 */
[C---:B------:R-:W-:Y:S01]  /*55a0*/  ISETP.GT.U32.AND P6, PT, R4.reuse, R48, PT ;  /* 0x000000300400720c */ /* 0x040fe20003fc4070 */
[----:B------:R-:W-:Y:S01]  /*55b0*/  IMAD.MOV R23, RZ, RZ, -R25 ;  /* 0x000000ffff177224 */ /* 0x000fe200078e0a19 */
[----:B------:R-:W-:Y:S02]  /*55c0*/  IABS R75, R26 ;  /* 0x0000001a004b7213 */ /* 0x000fe40000000000 */
[----:B------:R-:W-:Y:S01]  /*55d0*/  IABS R74, R28 ;  /* 0x0000001c004a7213 */ /* 0x000fe20000000000 */
[----:B------:R-:W-:Y:S01]  /*55e0*/  IMAD R76, R4, R23, R76 ;  /* 0x00000017044c7224 */ /* 0x000fe200078e024c */
[----:B------:R-:W-:Y:S01]  /*55f0*/  LOP3.LUT R27, R0, 0x24, R7, 0xfe, !PT ;  /* 0x00000024001b7812 */ /* 0x000fe200078efe07 */
[----:B------:R-:W-:Y:S01]  /*5600*/  IMAD.HI.U32 R24, R5, R75, RZ ;  /* 0x0000004b05187227 */ /* 0x000fe200078e00ff */
[----:B------:R-:W-:-:S03]  /*5610*/  ISETP.GT.U32.AND P0, PT, R4, R78, PT ;  /* 0x0000004e0400720c */ /* 0x000fc60003f04070 */
[----:B------:R-:W-:Y:S01]  /*5620*/  IMAD.HI.U32 R23, R5, R74, RZ ;  /* 0x0000004a05177227 */ /* 0x000fe200078e00ff */
[----:B------:R-:W-:-:S03]  /*5630*/  IABS R73, R27 ;  /* 0x0000001b00497213 */ /* 0x000fc60000000000 */
[----:B------:R-:W-:Y:S02]  /*5640*/  @!P5 IMAD.IADD R77, R77, 0x1, -R4 ;  /* 0x000000014d4dd824 */ /* 0x000fe400078e0a04 */
[----:B------:R-:W-:Y:S02]  /*5650*/  IMAD.MOV R24, RZ, RZ, -R24 ;  /* 0x000000ffff187224 */ /* 0x000fe400078e0a18 */
[----:B------:R-:W-:Y:S01]  /*5660*/  IMAD.MOV R23, RZ, RZ, -R23 ;  /* 0x000000ffff177224 */ /* 0x000fe200078e0a17 */
[----:B------:R-:W-:Y:S01]  /*5670*/  ISETP.GT.U32.AND P5, PT, R4, R77, PT ;  /* 0x0000004d0400720c */ /* 0x000fe20003fa4070 */
[--C-:B------:R-:W-:Y:S01]  /*5680*/  @!P1 IMAD.IADD R54, R54, 0x1, -R4.reuse ;  /* 0x0000000136369824 */ /* 0x100fe200078e0a04 */
[----:B------:R-:W-:Y:S01]  /*5690*/  ISETP.GT.U32.AND P1, PT, R4, R83, PT ;  /* 0x000000530400720c */ /* 0x000fe20003f24070 */
[----:B------:R-:W-:Y:S01]  /*56a0*/  @!P6 IMAD.IADD R48, R48, 0x1, -R4 ;  /* 0x000000013030e824 */ /* 0x000fe200078e0a04 */
[C---:B------:R-:W-:Y:S01]  /*56b0*/  ISETP.GT.U32.AND P6, PT, R4.reuse, R55, PT ;  /* 0x000000370400720c */ /* 0x040fe20003fc4070 */
[----:B------:R-:W-:-:S02]  /*56c0*/  IMAD R75, R4, R24, R75 ;  /* 0x00000018044b7224 */ /* 0x000fc400078e024b */
[----:B------:R-:W-:-:S04]  /*56d0*/  IMAD.HI.U32 R24, R5, R73, RZ ;  /* 0x0000004905187227 */ /* 0x000fc800078e00ff */
[----:B------:R-:W-:Y:S02]  /*56e0*/  IMAD R74, R4, R23, R74 ;  /* 0x00000017044a7224 */ /* 0x000fe400078e024a */
[----:B------:R-:W-:Y:S02]  /*56f0*/  IMAD.MOV R24, RZ, RZ, -R24 ;  /* 0x000000ffff187224 */ /* 0x000fe400078e0a18 */
[--C-:B------:R-:W-:Y:S01]  /*5700*/  @!P0 IMAD.IADD R78, R78, 0x1, -R4.reuse ;  /* 0x000000014e4e8824 */ /* 0x100fe200078e0a04 */
[C---:B------:R-:W-:Y:S01]  /*5710*/  ISETP.GT.U32.AND P0, PT, R4.reuse, R74, PT ;  /* 0x0000004a0400720c */ /* 0x040fe20003f04070 */
[----:B------:R-:W-:Y:S01]  /*5720*/  IMAD R73, R4, R24, R73 ;  /* 0x0000001804497224 */ /* 0x000fe200078e0249 */
[--C-:B------:R-:W-:Y:S01]  /*5730*/  LOP3.LUT R28, R0, 0x26, R7.reuse, 0xfe, !PT ;  /* 0x00000026001c7812 */ /* 0x100fe200078efe07 */
[--C-:B------:R-:W-:Y:S02]  /*5740*/  @!P1 IMAD.IADD R83, R83, 0x1, -R4.reuse ;  /* 0x0000000153539824 */ /* 0x100fe400078e0a04 */
[--C-:B------:R-:W-:Y:S01]  /*5750*/  @!P5 IMAD.IADD R77, R77, 0x1, -R4.reuse ;  /* 0x000000014d4dd824 */ /* 0x100fe200078e0a04 */
[----:B------:R-:W-:Y:S01]  /*5760*/  ISETP.GT.U32.AND P5, PT, R4, R73, PT ;  /* 0x000000490400720c */ /* 0x000fe20003fa4070 */
[----:B------:R-:W-:Y:S01]  /*5770*/  @!P6 IMAD.IADD R55, R55, 0x1, -R4 ;  /* 0x000000013737e824 */ /* 0x000fe200078e0a04 */
[----:B------:R-:W-:-:S02]  /*5780*/  LOP3.LUT R26, R0, 0x25, R7, 0xfe, !PT ;  /* 0x00000025001a7812 */ /* 0x000fc400078efe07 */
[----:B------:R-:W-:Y:S02]  /*5790*/  IABS R71, R28 ;  /* 0x0000001c00477213 */ /* 0x000fe40000000000 */
[----:B------:R-:W-:Y:S01]  /*57a0*/  LOP3.LUT R27, R0, 0x27, R7, 0xfe, !PT ;  /* 0x00000027001b7812 */ /* 0x000fe200078efe07 */
[----:B------:R-:W-:Y:S01]  /*57b0*/  @!P0 IMAD.IADD R74, R74, 0x1, -R4 ;  /* 0x000000014a4a8824 */ /* 0x000fe200078e0a04 */
[C---:B------:R-:W-:Y:S01]  /*57c0*/  ISETP.GT.U32.AND P1, PT, R4.reuse, R83, PT ;  /* 0x000000530400720c */ /* 0x040fe20003f24070 */
[C---:B------:R-:W-:Y:S01]  /*57d0*/  IMAD.HI.U32 R23, R5.reuse, R71, RZ ;  /* 0x0000004705177227 */ /* 0x040fe200078e00ff */
[----:B------:R-:W-:Y:S02]  /*57e0*/  ISETP.GT.U32.AND P6, PT, R4, R55, PT ;  /* 0x000000370400720c */ /* 0x000fe40003fc4070 */
        /* <DEDUP_REMOVED lines=8> */
[----:B------:R-:W-:Y:S02]  /*5870*/  @!P5 IMAD.IADD R73, R73, 0x1, -R4 ;  /* 0x000000014949d824 */ /* 0x000fe400078e0a04 */
[----:B------:R-:W-:Y:S02]  /*5880*/  IMAD.MOV R25, RZ, RZ, -R25 ;  /* 0x000000ffff197224 */ /* 0x000fe400078e0a19 */
[C---:B------:R-:W-:Y:S02]  /*5890*/  IMAD R71, R4.reuse, R23, R71 ;  /* 0x0000001704477224 */ /* 0x040fe400078e0247 */
[----:B------:R-:W-:Y:S01]  /*58a0*/  IMAD.MOV R23, RZ, RZ, -R24 ;  /* 0x000000ffff177224 */ /* 0x000fe200078e0a18 */
[C---:B------:R-:W-:Y:S01]  /*58b0*/  ISETP.GT.U32.AND P5, PT, R4.reuse, R73, PT ;  /* 0x000000490400720c */ /* 0x040fe20003fa4070 */
[--C-:B------:R-:W-:Y:S01]  /*58c0*/  @!P1 IMAD.IADD R83, R83, 0x1, -R4.reuse ;  /* 0x0000000153539824 */ /* 0x100fe200078e0a04 */
[C---:B------:R-:W-:Y:S01]  /*58d0*/  ISETP.GT.U32.AND P1, PT, R4.reuse, R79, PT ;  /* 0x0000004f0400720c */ /* 0x040fe20003f24070 */
        /* <DEDUP_REMOVED lines=15> */
[--C-:B------:R-:W-:Y:S02]  /*59d0*/  LOP3.LUT R27, R0, 0x2a, R7.reuse, 0xfe, !PT ;  /* 0x0000002a001b7812 */ /* 0x100fe400078efe07 */
[----:B------:R-:W-:Y:S01]  /*59e0*/  ISETP.GT.U32.AND P1, PT, R4, R79, PT ;  /* 0x0000004f0400720c */ /* 0x000fe20003f24070 */
[----:B------:R-:W-:Y:S01]  /*59f0*/  @!P0 IMAD.IADD R70, R70, 0x1, -R4 ;  /* 0x0000000146468824 */ /* 0x000fe200078e0a04 */
[----:B------:R-:W-:Y:S01]  /*5a00*/  ISETP.GT.U32.AND P6, PT, R4, R84, PT ;  /* 0x000000540400720c */ /* 0x000fe20003fc4070 */
[C---:B------:R-:W-:Y:S01]  /*5a10*/  IMAD.HI.U32 R23, R5.reuse, R68, RZ ;  /* 0x0000004405177227 */ /* 0x040fe200078e00ff */
[----:B------:R-:W-:Y:S02]  /*5a20*/  IABS R67, R27 ;  /* 0x0000001b00437213 */ /* 0x000fe40000000000 */
[----:B------:R-:W-:Y:S01]  /*5a30*/  LOP3.LUT R26, R0, 0x2b, R7, 0xfe, !PT ;  /* 0x0000002b001a7812 */ /* 0x000fe200078efe07 */
[----:B------:R-:W-:Y:S01]  /*5a40*/  IMAD.MOV R23, RZ, RZ, -R23 ;  /* 0x000000ffff177224 */ /* 0x000fe200078e0a17 */
[----:B------:R-:W-:Y:S01]  /*5a50*/  ISETP.GT.U32.AND P0, PT, R4, R70, PT ;  /* 0x000000460400720c */ /* 0x000fe20003f04070 */
[----:B------:R-:W-:Y:S01]  /*5a60*/  IMAD.HI.U32 R24, R5, R67, RZ ;  /* 0x0000004305187227 */ /* 0x000fe200078e00ff */
[----:B------:R-:W-:-:S03]  /*5a70*/  IABS R66, R26 ;  /* 0x0000001a00427213 */ /* 0x000fc60000000000 */
[----:B------:R-:W-:Y:S02]  /*5a80*/  @!P5 IMAD.IADD R69, R69, 0x1, -R4 ;  /* 0x000000014545d824 */ /* 0x000fe400078e0a04 */
        /* <DEDUP_REMOVED lines=8> */
[----:B------:R-:W-:Y:S02]  /*5b10*/  IMAD R67, R4, R23, R67 ;  /* 0x0000001704437224 */ /* 0x000fe400078e0243 */
[----:B------:R-:W-:Y:S02]  /*5b20*/  IMAD.MOV R24, RZ, RZ, -R25 ;  /* 0x000000ffff187224 */ /* 0x000fe400078e0a19 */
[----:B------:R-:W-:Y:S01]  /*5b30*/  @!P0 IMAD.IADD R70, R70, 0x1, -R4 ;  /* 0x0000000146468824 */ /* 0x000fe200078e0a04 */
[C---:B------:R-:W-:Y:S01]  /*5b40*/  ISETP.GT.U32.AND P0, PT, R4.reuse, R67, PT ;  /* 0x000000430400720c */ /* 0x040fe20003f04070 */
[C---:B------:R-:W-:Y:S02]  /*5b50*/  IMAD R66, R4.reuse, R24, R66 ;  /* 0x0000001804427224 */ /* 0x040fe400078e0242 */
[--C-:B------:R-:W-:Y:S02]  /*5b60*/  @!P1 IMAD.IADD R75, R75, 0x1, -R4.reuse ;  /* 0x000000014b4b9824 */ /* 0x100fe400078e0a04 */
[--C-:B------:R-:W-:Y:S01]  /*5b70*/  @!P5 IMAD.IADD R69, R69, 0x1, -R4.reuse ;  /* 0x000000014545d824 */ /* 0x100fe200078e0a04 */
[----:B------:R-:W-:Y:S01]  /*5b80*/  ISETP.GT.U32.AND P5, PT, R4, R66, PT ;  /* 0x000000420400720c */ /* 0x000fe20003fa4070 */
[----:B------:R-:W-:Y:S01]  /*5b90*/  @!P6 IMAD.IADD R80, R80, 0x1, -R4 ;  /* 0x000000015050e824 */ /* 0x000fe200078e0a04 */
[----:B------:R-:W-:-:S02]  /*5ba0*/  LOP3.LUT R32, R0, 0x2c, R7, 0xfe, !PT ;  /* 0x0000002c00207812 */ /* 0x000fc400078efe07 */
[C---:B------:R-:W-:Y:S02]  /*5bb0*/  ISETP.GT.U32.AND P1, PT, R4.reuse, R75, PT ;  /* 0x0000004b0400720c */ /* 0x040fe40003f24070 */
[----:B------:R-:W-:Y:S01]  /*5bc0*/  ISETP.GT.U32.AND P6, PT, R4, R80, PT ;  /* 0x000000500400720c */ /* 0x000fe20003fc4070 */
[----:B------:R-:W-:Y:S01]  /*5bd0*/  @!P0 IMAD.IADD R67, R67, 0x1, -R4 ;  /* 0x0000000143438824 */ /* 0x000fe200078e0a04 */
[----:B------:R-:W-:Y:S02]  /*5be0*/  IABS R65, R32 ;  /* 0x0000002000417213 */ /* 0x000fe40000000000 */
[----:B------:R-:W-:Y:S02]  /*5bf0*/  LOP3.LUT R28, R0, 0x2d, R7, 0xfe, !PT ;  /* 0x0000002d001c7812 */ /* 0x000fe400078efe07 */
[----:B------:R-:W-:Y:S01]  /*5c00*/  ISETP.GT.U32.AND P0, PT, R4, R67, PT ;  /* 0x000000430400720c */ /* 0x000fe20003f04070 */
[----:B------:R-:W-:Y:S01]  /*5c10*/  IMAD.HI.U32 R23, R5, R65, RZ ;  /* 0x0000004105177227 */ /* 0x000fe200078e00ff */
[----:B------:R-:W-:-:S03]  /*5c20*/  IABS R64, R28 ;  /* 0x0000001c00407213 */ /* 0x000fc60000000000 */
[--C-:B------:R-:W-:Y:S01]  /*5c30*/  @!P5 IMAD.IADD R66, R66, 0x1, -R4.reuse ;  /* 0x000000014242d824 */ /* 0x100fe200078e0a04 */
[----:B------:R-:W-:Y:S01]  /*5c40*/  LOP3.LUT R27, R0, 0x2e, R7, 0xfe, !PT ;  /* 0x0000002e001b7812 */ /* 0x000fe200078efe07 */
[----:B------:R-:W-:Y:S02]  /*5c50*/  IMAD.MOV R23, RZ, RZ, -R23 ;  /* 0x000000ffff177224 */ /* 0x000fe400078e0a17 */
[--C-:B------:R-:W-:Y:S01]  /*5c60*/  @!P1 IMAD.IADD R75, R75, 0x1, -R4.reuse ;  /* 0x000000014b4b9824 */ /* 0x100fe200078e0a04 */
[----:B------:R-:W-:Y:S01]  /*5c70*/  ISETP.GT.U32.AND P1, PT, R4, R71, PT ;  /* 0x000000470400720c */ /* 0x000fe20003f24070 */
[----:B------:R-:W-:Y:S01]  /*5c80*/  @!P6 IMAD.IADD R80, R80, 0x1, -R4 ;  /* 0x000000015050e824 */ /* 0x000fe200078e0a04 */
[C---:B------:R-:W-:Y:S01]  /*5c90*/  ISETP.GT.U32.AND P5, PT, R4.reuse, R66, PT ;  /* 0x000000420400720c */ /* 0x040fe20003fa4070 */
[----:B------:R-:W-:Y:S01]  /*5ca0*/  IMAD.HI.U32 R24, R5, R64, RZ ;  /* 0x0000004005187227 */ /* 0x000fe200078e00ff */
[----:B------:R-:W-:Y:S02]  /*5cb0*/  ISETP.GT.U32.AND P6, PT, R4, R76, PT ;  /* 0x0000004c0400720c */ /* 0x000fe40003fc4070 */
[----:B------:R-:W-:Y:S01]  /*5cc0*/  LOP3.LUT R26, R0, 0x2f, R7, 0xfe, !PT ;  /* 0x0000002f001a7812 */ /* 0x000fe200078efe07 */
[C---:B------:R-:W-:Y:S01]  /*5cd0*/  IMAD R65, R4.reuse, R23, R65 ;  /* 0x0000001704417224 */ /* 0x040fe200078e0241 */
[----:B------:R-:W-:Y:S01]  /*5ce0*/  IABS R63, R27 ;  /* 0x0000001b003f7213 */ /* 0x000fe20000000000 */
[----:B------:R-:W-:Y:S01]  /*5cf0*/  IMAD.MOV R23, RZ, RZ, -R24 ;  /* 0x000000ffff177224 */ /* 0x000fe200078e0a18 */
[----:B------:R-:W-:Y:S01]  /*5d00*/  IABS R62, R26 ;  /* 0x0000001a003e7213 */ /* 0x000fe20000000000 */
[----:B------:R-:W-:Y:S01]  /*5d10*/  @!P0 IMAD.IADD R67, R67, 0x1, -R4 ;  /* 0x0000000143438824 */ /* 0x000fe200078e0a04 */
[----:B------:R-:W-:Y:S01]  /*5d20*/  ISETP.GT.U32.AND P0, PT, R4, R65, PT ;  /* 0x000000410400720c */ /* 0x000fe20003f04070 */
[----:B------:R-:W-:-:S04]  /*5d30*/  IMAD.HI.U32 R26, R5, R63, RZ ;  /* 0x0000003f051a7227 */ /* 0x000fc800078e00ff */
[----:B------:R-:W-:Y:S02]  /*5d40*/  IMAD R64, R4, R23, R64 ;  /* 0x0000001704407224 */ /* 0x000fe400078e0240 */
[----:B------:R-:W-:Y:S02]  /*5d50*/  IMAD.MOV R24, RZ, RZ, -R26 ;  /* 0x000000ffff187224 */ /* 0x000fe400078e0a1a */
[--C-:B------:R-:W-:Y:S02]  /*5d60*/  @!P1 IMAD.IADD R71, R71, 0x1, -R4.reuse ;  /* 0x0000000147479824 */ /* 0x100fe400078e0a04 */
[--C-:B------:R-:W-:Y:S01]  /*5d70*/  @!P5 IMAD.IADD R66, R66, 0x1, -R4.reuse ;  /* 0x000000014242d824 */ /* 0x100fe200078e0a04 */
[----:B------:R-:W-:Y:S01]  /*5d80*/  ISETP.GT.U32.AND P5, PT, R4, R64, PT ;  /* 0x000000400400720c */ /* 0x000fe20003fa4070 */
[--C-:B------:R-:W-:Y:S02]  /*5d90*/  @!P6 IMAD.IADD R76, R76, 0x1, -R4.reuse ;  /* 0x000000014c4ce824 */ /* 0x100fe400078e0a04 */
[C---:B------:R-:W-:Y:S01]  /*5da0*/  IMAD R63, R4.reuse, R24, R63 ;  /* 0x00000018043f7224 */ /* 0x040fe200078e023f */
[C---:B------:R-:W-:Y:S01]  /*5db0*/  ISETP.GT.U32.AND P1, PT, R4.reuse, R71, PT ;  /* 0x000000470400720c */ /* 0x040fe20003f24070 */
[----:B------:R-:W-:Y:S01]  /*5dc0*/  @!P0 IMAD.IADD R65, R65, 0x1, -R4 ;  /* 0x0000000141418824 */ /* 0x000fe200078e0a04 */
[----:B------:R-:W-:-:S02]  /*5dd0*/  ISETP.GT.U32.AND P6, PT, R4, R76, PT ;  /* 0x0000004c0400720c */ /* 0x000fc40003fc4070 */
[----:B------:R-:W-:Y:S01]  /*5de0*/  ISETP.GT.U32.AND P0, PT, R4, R63, PT ;  /* 0x0000003f0400720c */ /* 0x000fe20003f04070 */
[----:B------:R-:W-:Y:S01]  /*5df0*/  IMAD.HI.U32 R25, R5, R62, RZ ;  /* 0x0000003e05197227 */ /* 0x000fe200078e00ff */
[----:B------:R-:W-:-:S03]  /*5e00*/  LOP3.LUT R35, R0, 0x30, R7, 0xfe, !PT ;  /* 0x0000003000237812 */ /* 0x000fc600078efe07 */
[--C-:B------:R-:W-:Y:S01]  /*5e10*/  @!P5 IMAD.IADD R64, R64, 0x1, -R4.reuse ;  /* 0x000000014040d824 */ /* 0x100fe200078e0a04 */
[C---:B------:R-:W-:Y:S01]  /*5e20*/  ISETP.GT.U32.AND P5, PT, R4.reuse, R65, PT ;  /* 0x000000410400720c */ /* 0x040fe20003fa4070 */
[----:B------:R-:W-:Y:S02]  /*5e30*/  IMAD.MOV R25, RZ, RZ, -R25 ;  /* 0x000000ffff197224 */ /* 0x000fe400078e0a19 */
[--C-:B------:R-:W-:Y:S01]  /*5e40*/  @!P1 IMAD.IADD R71, R71, 0x1, -R4.reuse ;  /* 0x0000000147479824 */ /* 0x100fe200078e0a04 */
[----:B------:R-:W-:Y:S01]  /*5e50*/  ISETP.GT.U32.AND P1, PT, R4, R68, PT ;  /* 0x000000440400720c */ /* 0x000fe20003f24070 */
[--C-:B------:R-:W-:Y:S01]  /*5e60*/  @!P6 IMAD.IADD R76, R76, 0x1, -R4.reuse ;  /* 0x000000014c4ce824 */ /* 0x100fe200078e0a04 */
[----:B------:R-:W-:Y:S01]  /*5e70*/  ISETP.GT.U32.AND P6, PT, R4, R72, PT ;  /* 0x000000480400720c */ /* 0x000fe20003fc4070 */
[----:B------:R-:W-:Y:S01]  /*5e80*/  @!P0 IMAD.IADD R63, R63, 0x1, -R4 ;  /* 0x000000013f3f8824 */ /* 0x000fe200078e0a04 */
[----:B------:R-:W-:Y:S02]  /*5e90*/  LOP3.LUT R32, R0, 0x31, R7, 0xfe, !PT ;  /* 0x0000003100207812 */ /* 0x000fe400078efe07 */
[----:B------:R-:W-:Y:S01]  /*5ea0*/  IABS R60, R35 ;  /* 0x00000023003c7213 */ /* 0x000fe20000000000 */
[C---:B------:R-:W-:Y:S01]  /*5eb0*/  IMAD R62, R4.reuse, R25, R62 ;  /* 0x00000019043e7224 */ /* 0x040fe200078e023e */
[----:B------:R-:W-:Y:S01]  /*5ec0*/  IABS R59, R32 ;  /* 0x00000020003b7213 */ /* 0x000fe20000000000 */
[----:B------:R-:W-:Y:S01]  /*5ed0*/  IMAD.MOV.U32 R93, RZ, RZ, R10 ;  /* 0x000000ffff5d7224 */ /* 0x000fe200078e000a */
[----:B------:R-:W-:Y:S01]  /*5ee0*/  ISETP.GT.U32.AND P0, PT, R4, R63, PT ;  /* 0x0000003f0400720c */ /* 0x000fe20003f04070 */
[----:B------:R-:W-:-:S04]  /*5ef0*/  IMAD.HI.U32 R10, R5, R60, RZ ;  /* 0x0000003c050a7227 */ /* 0x000fc800078e00ff */
[----:B------:R-:W-:Y:S01]  /*5f00*/  @!P5 IMAD.IADD R65, R65, 0x1, -R4 ;  /* 0x000000014141d824 */ /* 0x000fe200078e0a04 */
[----:B------:R-:W-:Y:S01]  /*5f10*/  ISETP.GT.U32.AND P5, PT, R4, R62, PT ;  /* 0x0000003e0400720c */ /* 0x000fe20003fa4070 */
[----:B------:R-:W-:-:S04]  /*5f20*/  IMAD.HI.U32 R23, R5, R59, RZ ;  /* 0x0000003b05177227 */ /* 0x000fc800078e00ff */
[----:B------:R-:W-:Y:S02]  /*5f30*/  IMAD.MOV R10, RZ, RZ, -R10 ;  /* 0x000000ffff0a7224 */ /* 0x000fe400078e0a0a */
[--C-:B------:R-:W-:Y:S02]  /*5f40*/  @!P1 IMAD.IADD R68, R68, 0x1, -R4.reuse ;  /* 0x0000000144449824 */ /* 0x100fe400078e0a04 */
[----:B------:R-:W-:Y:S02]  /*5f50*/  @!P6 IMAD.IADD R72, R72, 0x1, -R4 ;  /* 0x000000014848e824 */ /* 0x000fe400078e0a04 */
[----:B------:R-:W-:Y:S02]  /*5f60*/  IMAD.MOV R23, RZ, RZ, -R23 ;  /* 0x000000ffff177224 */ /* 0x000fe400078e0a17 */
[C---:B------:R-:W-:Y:S01]  /*5f70*/  IMAD R60, R4.reuse, R10, R60 ;  /* 0x0000000a043c7224 */ /* 0x040fe200078e023c */
[C---:B------:R-:W-:Y:S01]  /*5f80*/  ISETP.GT.U32.AND P1, PT, R4.reuse, R68, PT ;  /* 0x000000440400720c */ /* 0x040fe20003f24070 */
[C---:B------:R-:W-:Y:S01]  /*5f90*/  IMAD R59, R4.reuse, R23, R59 ;  /* 0x00000017043b7224 */ /* 0x040fe200078e023b */
[C---:B------:R-:W-:Y:S01]  /*5fa0*/  ISETP.GT.U32.AND P6, PT, R4.reuse, R72, PT ;  /* 0x000000480400720c */ /* 0x040fe20003fc4070 */
[--C-:B------:R-:W-:Y:S01]  /*5fb0*/  @!P0 IMAD.IADD R63, R63, 0x1, -R4.reuse ;  /* 0x000000013f3f8824 */ /* 0x100fe200078e0a04 */
[----:B------:R-:W-:Y:S01]  /*5fc0*/  ISETP.GT.U32.AND P0, PT, R4, R60, PT ;  /* 0x0000003c0400720c */ /* 0x000fe20003f04070 */
[----:B------:R-:W-:Y:S01]  /*5fd0*/  @!P5 IMAD.IADD R62, R62, 0x1, -R4 ;  /* 0x000000013e3ed824 */ /* 0x000fe200078e0a04 */
[----:B------:R-:W-:-:S02]  /*5fe0*/  ISETP.GT.U32.AND P5, PT, R4, R59, PT ;  /* 0x0000003b0400720c */ /* 0x000fc40003fa4070 */
[C-C-:B------:R-:W-:Y:S02]  /*5ff0*/  LOP3.LUT R28, R0.reuse, 0x32, R7.reuse, 0xfe, !PT ;  /* 0x00000032001c7812 */ /* 0x140fe400078efe07 */
[----:B------:R-:W-:-:S03]  /*6000*/  LOP3.LUT R27, R0, 0x33, R7, 0xfe, !PT ;  /* 0x00000033001b7812 */ /* 0x000fc600078efe07 */
[--C-:B------:R-:W-:Y:S01]  /*6010*/  @!P1 IMAD.IADD R68, R68, 0x1, -R4.reuse ;  /* 0x0000000144449824 */ /* 0x100fe200078e0a04 */
[----:B------:R-:W-:Y:S01]  /*6020*/  ISETP.GE.AND P1, PT, R58, RZ, PT ;  /* 0x000000ff3a00720c */ /* 0x000fe20003f26270 */
[--C-:B------:R-:W-:Y:S01]  /*6030*/  @!P6 IMAD.IADD R72, R72, 0x1, -R4.reuse ;  /* 0x000000014848e824 */ /* 0x100fe200078e0a04 */
[----:B------:R-:W-:Y:S01]  /*6040*/  ISETP.GE.AND P6, PT, R57, RZ, PT ;  /* 0x000000ff3900720c */ /* 0x000fe20003fc6270 */
[----:B------:R-:W-:Y:S01]  /*6050*/  @!P0 IMAD.IADD R60, R60, 0x1, -R4 ;  /* 0x000000013c3c8824 */ /* 0x000fe200078e0a04 */
[----:B------:R-:W-:Y:S02]  /*6060*/  IABS R58, R28 ;  /* 0x0000001c003a7213 */ /* 0x000fe40000000000 */
[----:B------:R-:W-:Y:S02]  /*6070*/  IABS R57, R27 ;  /* 0x0000001b00397213 */ /* 0x000fe40000000000 */
[----:B------:R-:W-:Y:S01]  /*6080*/  LOP3.LUT R35, R0, 0x34, R7, 0xfe, !PT ;  /* 0x0000003400237812 */ /* 0x000fe200078efe07 */
[----:B------:R-:W-:Y:S01]  /*6090*/  IMAD.MOV.U32 R92, RZ, RZ, R6 ;  /* 0x000000ffff5c7224 */ /* 0x000fe200078e0006 */
[C---:B------:R-:W-:Y:S01]  /*60a0*/  ISETP.GT.U32.AND P0, PT, R4.reuse, R62, PT ;  /* 0x0000003e0400720c */ /* 0x040fe20003f04070 */
[----:B------:R-:W-:Y:S01]  /*60b0*/  @!P5 IMAD.IADD R59, R59, 0x1, -R4 ;  /* 0x000000013b3bd824 */ /* 0x000fe200078e0a04 */
[----:B------:R-:W-:Y:S01]  /*60c0*/  IABS R53, R35 ;  /* 0x0000002300357213 */ /* 0x000fe20000000000 */
[----:B------:R-:W-:Y:S01]  /*60d0*/  IMAD.HI.U32 R24, R5, R58, RZ ;  /* 0x0000003a05187227 */ /* 0x000fe200078e00ff */
[----:B------:R-:W-:-:S03]  /*60e0*/  ISETP.GT.U32.AND P5, PT, R4, R60, PT ;  /* 0x0000003c0400720c */ /* 0x000fc60003fa4070 */
[----:B------:R-:W-:-:S04]  /*60f0*/  IMAD.HI.U32 R25, R5, R57, RZ ;  /* 0x0000003905197227 */ /* 0x000fc800078e00ff */
[----:B------:R-:W-:Y:S01]  /*6100*/  @!P3 IMAD.MOV R92, RZ, RZ, -R92 ;  /* 0x000000ffff5cb224 */ /* 0x000fe200078e0a5c */
[----:B------:R-:W-:Y:S01]  /*6110*/  ISETP.GT.U32.AND P3, PT, R4, R59, PT ;  /* 0x0000003b0400720c */ /* 0x000fe20003f64070 */
[----:B------:R-:W-:Y:S02]  /*6120*/  IMAD.MOV R24, RZ, RZ, -R24 ;  /* 0x000000ffff187224 */ /* 0x000fe400078e0a18 */
[----:B------:R-:W-:Y:S02]  /*6130*/  IMAD.MOV R25, RZ, RZ, -R25 ;  /* 0x000000ffff197224 */ /* 0x000fe400078e0a19 */
[----:B------:R-:W-:-:S04]  /*6140*/  IMAD.HI.U32 R6, R5, R53, RZ ;  /* 0x0000003505067227 */ /* 0x000fc800078e00ff */
[C---:B------:R-:W-:Y:S02]  /*6150*/  IMAD R58, R4.reuse, R24, R58 ;  /* 0x00000018043a7224 */ /* 0x040fe400078e023a */
[----:B------:R-:W-:Y:S02]  /*6160*/  IMAD R57, R4, R25, R57 ;  /* 0x0000001904397224 */ /* 0x000fe400078e0239 */
[----:B------:R-:W-:Y:S02]  /*6170*/  IMAD.MOV R6, RZ, RZ, -R6 ;  /* 0x000000ffff067224 */ /* 0x000fe400078e0a06 */
[--C-:B------:R-:W-:Y:S01]  /*6180*/  @!P0 IMAD.IADD R62, R62, 0x1, -R4.reuse ;  /* 0x000000013e3e8824 */ /* 0x100fe200078e0a04 */
[C---:B------:R-:W-:Y:S01]  /*6190*/  ISETP.GT.U32.AND P0, PT, R4.reuse, R58, PT ;  /* 0x0000003a0400720c */ /* 0x040fe20003f04070 */
[----:B------:R-:W-:Y:S02]  /*61a0*/  IMAD R53, R4, R6, R53 ;  /* 0x0000000604357224 */ /* 0x000fe400078e0235 */
[--C-:B------:R-:W-:Y:S01]  /*61b0*/  @!P5 IMAD.IADD R60, R60, 0x1, -R4.reuse ;  /* 0x000000013c3cd824 */ /* 0x100fe200078e0a04 */
[C---:B------:R-:W-:Y:S01]  /*61c0*/  ISETP.GT.U32.AND P5, PT, R4.reuse, R57, PT ;  /* 0x000000390400720c */ /* 0x040fe20003fa4070 */
[----:B------:R-:W-:Y:S01]  /*61d0*/  @!P3 IMAD.IADD R59, R59, 0x1, -R4 ;  /* 0x000000013b3bb824 */ /* 0x000fe200078e0a04 */
[----:B------:R-:W-:-:S02]  /*61e0*/  ISETP.GT.U32.AND P3, PT, R4, R53, PT ;  /* 0x000000350400720c */ /* 0x000fc40003f64070 */
[C-C-:B------:R-:W-:Y:S02]  /*61f0*/  LOP3.LUT R32, R0.reuse, 0x35, R7.reuse, 0xfe, !PT ;  /* 0x0000003500207812 */ /* 0x140fe400078efe07 */
[----:B------:R-:W-:Y:S01]  /*6200*/  LOP3.LUT R28, R0, 0x36, R7, 0xfe, !PT ;  /* 0x00000036001c7812 */ /* 0x000fe200078efe07 */
[----:B------:R-:W-:Y:S01]  /*6210*/  IMAD.MOV.U32 R91, RZ, RZ, R3 ;  /* 0x000000ffff5b7224 */ /* 0x000fe200078e0003 */
[----:B------:R-:W-:Y:S01]  /*6220*/  IABS R52, R32 ;  /* 0x0000002000347213 */ /* 0x000fe20000000000 */
[--C-:B------:R-:W-:Y:S01]  /*6230*/  @!P0 IMAD.IADD R58, R58, 0x1, -R4.reuse ;  /* 0x000000013a3a8824 */ /* 0x100fe200078e0a04 */
[----:B------:R-:W-:Y:S02]  /*6240*/  LOP3.LUT R27, R0, 0x37, R7, 0xfe, !PT ;  /* 0x00000037001b7812 */ /* 0x000fe400078efe07 */
[----:B------:R-:W-:Y:S01]  /*6250*/  IABS R51, R28 ;  /* 0x0000001c00337213 */ /* 0x000fe20000000000 */
[--C-:B------:R-:W-:Y:S01]  /*6260*/  @!P5 IMAD.IADD R57, R57, 0x1, -R4.reuse ;  /* 0x000000013939d824 */ /* 0x100fe200078e0a04 */
[C---:B------:R-:W-:Y:S01]  /*6270*/  ISETP.GT.U32.AND P5, PT, R4.reuse, R58, PT ;  /* 0x0000003a0400720c */ /* 0x040fe20003fa4070 */
[----:B------:R-:W-:Y:S01]  /*6280*/  @!P3 IMAD.IADD R53, R53, 0x1, -R4 ;  /* 0x000000013535b824 */ /* 0x000fe200078e0a04 */
[----:B------:R-:W-:Y:S01]  /*6290*/  IABS R50, R27 ;  /* 0x0000001b00327213 */ /* 0x000fe20000000000 */
[----:B------:R-:W-:Y:S01]  /*62a0*/  @!P6 IMAD.MOV R91, RZ, RZ, -R91 ;  /* 0x000000ffff5be224 */ /* 0x000fe200078e0a5b */
[C---:B------:R-:W-:Y:S01]  /*62b0*/  ISETP.GT.U32.AND P6, PT, R4.reuse, R57, PT ;  /* 0x000000390400720c */ /* 0x040fe20003fc4070 */
[----:B------:R-:W-:Y:S01]  /*62c0*/  IMAD.HI.U32 R23, R5, R52, RZ ;  /* 0x0000003405177227 */ /* 0x000fe200078e00ff */
[----:B------:R-:W-:-:S03]  /*62d0*/  ISETP.GT.U32.AND P3, PT, R4, R53, PT ;  /* 0x000000350400720c */ /* 0x000fc60003f64070 */
[----:B------:R-:W-:Y:S01]  /*62e0*/  IMAD.HI.U32 R10, R5, R51, RZ ;  /* 0x00000033050a7227 */ /* 0x000fe200078e00ff */
[----:B------:R-:W-:-:S03]  /*62f0*/  LOP3.LUT R26, R0, 0x38, R7, 0xfe, !PT ;  /* 0x00000038001a7812 */ /* 0x000fc600078efe07 */
[----:B------:R-:W-:Y:S02]  /*6300*/  IMAD.MOV R23, RZ, RZ, -R23 ;  /* 0x000000ffff177224 */ /* 0x000fe400078e0a17 */
[----:B------:R-:W-:-:S04]  /*6310*/  IMAD.HI.U32 R6, R5, R50, RZ ;  /* 0x0000003205067227 */ /* 0x000fc800078e00ff */
[----:B------:R-:W-:Y:S01]  /*6320*/  IMAD.MOV R10, RZ, RZ, -R10 ;  /* 0x000000ffff0a7224 */ /* 0x000fe200078e0a0a */
[----:B------:R-:W-:Y:S01]  /*6330*/  IABS R49, R26 ;  /* 0x0000001a00317213 */ /* 0x000fe20000000000 */
[C---:B------:R-:W-:Y:S02]  /*6340*/  IMAD R52, R4.reuse, R23, R52 ;  /* 0x0000001704347224 */ /* 0x040fe400078e0234 */
[----:B------:R-:W-:Y:S02]  /*6350*/  IMAD.MOV R6, RZ, RZ, -R6 ;  /* 0x000000ffff067224 */ /* 0x000fe400078e0a06 */
[----:B------:R-:W-:Y:S02]  /*6360*/  IMAD R51, R4, R10, R51 ;  /* 0x0000000a04337224 */ /* 0x000fe400078e0233 */
[----:B------:R-:W-:Y:S01]  /*6370*/  @!P5 IMAD.IADD R58, R58, 0x1, -R4 ;  /* 0x000000013a3ad824 */ /* 0x000fe200078e0a04 */
[C---:B------:R-:W-:Y:S01]  /*6380*/  ISETP.GT.U32.AND P5, PT, R4.reuse, R52, PT ;  /* 0x000000340400720c */ /* 0x040fe20003fa4070 */
[----:B------:R-:W-:-:S02]  /*6390*/  IMAD R50, R4, R6, R50 ;  /* 0x0000000604327224 */ /* 0x000fc400078e0232 */
[----:B------:R-:W-:Y:S01]  /*63a0*/  @!P6 IMAD.IADD R57, R57, 0x1, -R4 ;  /* 0x000000013939e824 */ /* 0x000fe200078e0a04 */
[----:B------:R-:W-:Y:S01]  /*63b0*/  ISETP.GT.U32.AND P6, PT, R4, R51, PT ;  /* 0x000000330400720c */ /* 0x000fe20003fc4070 */
[----:B------:R-:W-:Y:S01]  /*63c0*/  IMAD.HI.U32 R24, R5, R49, RZ ;  /* 0x0000003105187227 */ /* 0x000fe200078e00ff */
[----:B------:R-:W-:-:S03]  /*63d0*/  LOP3.LUT R25, R0, 0x39, R7, 0xfe, !PT ;  /* 0x0000003900197812 */ /* 0x000fc600078efe07 */
[----:B------:R-:W-:Y:S01]  /*63e0*/  @!P3 IMAD.IADD R53, R53, 0x1, -R4 ;  /* 0x000000013535b824 */ /* 0x000fe200078e0a04 */
[----:B------:R-:W-:Y:S01]  /*63f0*/  ISETP.GT.U32.AND P3, PT, R4, R50, PT ;  /* 0x000000320400720c */ /* 0x000fe20003f64070 */
[----:B------:R-:W-:Y:S01]  /*6400*/  IMAD.MOV R24, RZ, RZ, -R24 ;  /* 0x000000ffff187224 */ /* 0x000fe200078e0a18 */
[----:B------:R-:W-:Y:S02]  /*6410*/  IABS R45, R25 ;  /* 0x00000019002d7213 */ /* 0x000fe40000000000 */
[----:B------:R-:W-:Y:S01]  /*6420*/  LOP3.LUT R3, R0, 0x3a, R7, 0xfe, !PT ;  /* 0x0000003a00037812 */ /* 0x000fe200078efe07 */
[----:B------:R-:W-:Y:S02]  /*6430*/  IMAD R49, R4, R24, R49 ;  /* 0x0000001804317224 */ /* 0x000fe400078e0231 */
[--C-:B------:R-:W-:Y:S01]  /*6440*/  @!P5 IMAD.IADD R52, R52, 0x1, -R4.reuse ;  /* 0x000000013434d824 */ /* 0x100fe200078e0a04 */
[----:B------:R-:W-:Y:S01]  /*6450*/  IABS R44, R3 ;  /* 0x00000003002c7213 */ /* 0x000fe20000000000 */
[----:B------:R-:W-:Y:S01]  /*6460*/  @!P6 IMAD.IADD R51, R51, 0x1, -R4 ;  /* 0x000000013333e824 */ /* 0x000fe200078e0a04 */
[----:B------:R-:W-:Y:S01]  /*6470*/  ISETP.GT.U32.AND P5, PT, R4, R49, PT ;  /* 0x000000310400720c */ /* 0x000fe20003fa4070 */
[----:B------:R-:W-:Y:S01]  /*6480*/  IMAD.MOV.U32 R23, RZ, RZ, R2 ;  /* 0x000000ffff177224 */ /* 0x000fe200078e0002 */
[C-C-:B------:R-:W-:Y:S01]  /*6490*/  LOP3.LUT R10, R0.reuse, 0x3b, R7.reuse, 0xfe, !PT ;  /* 0x0000003b000a7812 */ /* 0x140fe200078efe07 */
[----:B------:R-:W-:Y:S01]  /*64a0*/  IMAD.HI.U32 R3, R5, R45, RZ ;  /* 0x0000002d05037227 */ /* 0x000fe200078e00ff */
[----:B------:R-:W-:-:S02]  /*64b0*/  LOP3.LUT R6, R0, 0x3c, R7, 0xfe, !PT ;  /* 0x0000003c00067812 */ /* 0x000fc400078efe07 */
[----:B------:R-:W-:Y:S01]  /*64c0*/  IABS R43, R10 ;  /* 0x0000000a002b7213 */ /* 0x000fe20000000000 */
[----:B------:R-:W-:Y:S01]  /*64d0*/  @!P3 IMAD.IADD R50, R50, 0x1, -R4 ;  /* 0x000000013232b824 */ /* 0x000fe200078e0a04 */
[----:B------:R-:W-:Y:S01]  /*64e0*/  IABS R42, R6 ;  /* 0x00000006002a7213 */ /* 0x000fe20000000000 */
[----:B------:R-:W-:Y:S01]  /*64f0*/  @!P1 IMAD.MOV R23, RZ, RZ, -R23 ;  /* 0x000000ffff179224 */ /* 0x000fe200078e0a17 */
[C---:B------:R-:W-:Y:S01]  /*6500*/  ISETP.GT.U32.AND P1, PT, R4.reuse, R51, PT ;  /* 0x000000330400720c */ /* 0x040fe20003f24070 */
[----:B------:R-:W-:Y:S02]  /*6510*/  IMAD.MOV R3, RZ, RZ, -R3 ;  /* 0x000000ffff037224 */ /* 0x000fe400078e0a03 */
[----:B------:R-:W-:Y:S01]  /*6520*/  IMAD.HI.U32 R6, R5, R44, RZ ;  /* 0x0000002c05067227 */ /* 0x000fe200078e00ff */
[----:B------:R-:W-:-:S03]  /*6530*/  ISETP.GT.U32.AND P3, PT, R4, R50, PT ;  /* 0x000000320400720c */ /* 0x000fc60003f64070 */
[----:B------:R-:W-:Y:S02]  /*6540*/  IMAD R45, R4, R3, R45 ;  /* 0x00000003042d7224 */ /* 0x000fe400078e022d */
[----:B------:R-:W-:-:S04]  /*6550*/  IMAD.HI.U32 R3, R5, R43, RZ ;  /* 0x0000002b05037227 */ /* 0x000fc800078e00ff */
[----:B------:R-:W-:Y:S02]  /*6560*/  IMAD.MOV R6, RZ, RZ, -R6 ;  /* 0x000000ffff067224 */ /* 0x000fe400078e0a06 */
[----:B------:R-:W-:Y:S02]  /*6570*/  @!P5 IMAD.IADD R49, R49, 0x1, -R4 ;  /* 0x000000013131d824 */ /* 0x000fe400078e0a04 */
[----:B------:R-:W-:Y:S02]  /*6580*/  IMAD.MOV R2, RZ, RZ, -R3 ;  /* 0x000000ffff027224 */ /* 0x000fe400078e0a03 */
[C---:B------:R-:W-:Y:S01]  /*6590*/  IMAD R44, R4.reuse, R6, R44 ;  /* 0x00000006042c7224 */ /* 0x040fe200078e022c */
[C---:B------:R-:W-:Y:S01]  /*65a0*/  ISETP.GT.U32.AND P5, PT, R4.reuse, R49, PT ;  /* 0x000000310400720c */ /* 0x040fe20003fa4070 */
[C---:B------:R-:W-:Y:S02]  /*65b0*/  IMAD R43, R4.reuse, R2, R43 ;  /* 0x00000002042b7224 */ /* 0x040fe400078e022b */
[----:B------:R-:W-:Y:S01]  /*65c0*/  @!P1 IMAD.IADD R51, R51, 0x1, -R4 ;  /* 0x0000000133339824 */ /* 0x000fe200078e0a04 */
[C---:B------:R-:W-:Y:S01]  /*65d0*/  ISETP.GT.U32.AND P1, PT, R4.reuse, R44, PT ;  /* 0x0000002c0400720c */ /* 0x040fe20003f24070 */
[----:B------:R-:W-:Y:S01]  /*65e0*/  IMAD.HI.U32 R10, R5, R42, RZ ;  /* 0x0000002a050a7227 */ /* 0x000fe200078e00ff */
[----:B------:R-:W-:-:S03]  /*65f0*/  ISETP.GT.U32.AND P6, PT, R4, R52, PT ;  /* 0x000000340400720c */ /* 0x000fc60003fc4070 */
[----:B------:R-:W-:Y:S01]  /*6600*/  @!P3 IMAD.IADD R50, R50, 0x1, -R4 ;  /* 0x000000013232b824 */ /* 0x000fe200078e0a04 */
[----:B------:R-:W-:Y:S01]  /*6610*/  ISETP.GT.U32.AND P3, PT, R4, R43, PT ;  /* 0x0000002b0400720c */ /* 0x000fe20003f64070 */
[----:B------:R-:W-:Y:S01]  /*6620*/  IMAD.MOV R3, RZ, RZ, -R10 ;  /* 0x000000ffff037224 */ /* 0x000fe200078e0a0a */
[----:B------:R-:W-:Y:S01]  /*6630*/  LOP3.LUT R25, R0, 0x3d, R7, 0xfe, !PT ;  /* 0x0000003d00197812 */ /* 0x000fe200078efe07 */
[----:B------:R-:W-:Y:S02]  /*6640*/  @!P4 IMAD.MOV R93, RZ, RZ, -R93 ;  /* 0x000000ffff5dc224 */ /* 0x000fe400078e0a5d */
[C---:B------:R-:W-:Y:S01]  /*6650*/  IMAD R42, R4.reuse, R3, R42 ;  /* 0x00000003042a7224 */ /* 0x040fe200078e022a */
[----:B------:R-:W-:Y:S01]  /*6660*/  ISETP.GT.U32.AND P4, PT, R4, R64, PT ;  /* 0x000000400400720c */ /* 0x000fe20003f84070 */
[--C-:B------:R-:W-:Y:S01]  /*6670*/  @!P5 IMAD.IADD R49, R49, 0x1, -R4.reuse ;  /* 0x000000013131d824 */ /* 0x100fe200078e0a04 */
[----:B------:R-:W-:Y:S01]  /*6680*/  IABS R41, R25 ;  /* 0x0000001900297213 */ /* 0x000fe20000000000 */
[--C-:B------:R-:W-:Y:S01]  /*6690*/  @!P1 IMAD.IADD R44, R44, 0x1, -R4.reuse ;  /* 0x000000012c2c9824 */ /* 0x100fe200078e0a04 */
[----:B------:R-:W-:Y:S01]  /*66a0*/  ISETP.GT.U32.AND P5, PT, R4, R42, PT ;  /* 0x0000002a0400720c */ /* 0x000fe20003fa4070 */
[--C-:B------:R-:W-:Y:S01]  /*66b0*/  @!P6 IMAD.IADD R52, R52, 0x1, -R4.reuse ;  /* 0x000000013434e824 */ /* 0x100fe200078e0a04 */
[C---:B------:R-:W-:Y:S01]  /*66c0*/  ISETP.GT.U32.AND P6, PT, R4.reuse, R45, PT ;  /* 0x0000002d0400720c */ /* 0x040fe20003fc4070 */
[----:B------:R-:W-:Y:S01]  /*66d0*/  @!P3 IMAD.IADD R43, R43, 0x1, -R4 ;  /* 0x000000012b2bb824 */ /* 0x000fe200078e0a04 */
[----:B------:R-:W-:Y:S01]  /*66e0*/  ISETP.GT.U32.AND P3, PT, R4, R44, PT ;  /* 0x0000002c0400720c */ /* 0x000fe20003f64070 */
[----:B------:R-:W-:Y:S01]  /*66f0*/  IMAD.HI.U32 R2, R5, R41, RZ ;  /* 0x0000002905027227 */ /* 0x000fe200078e00ff */
[----:B------:R-:W-:Y:S01]  /*6700*/  LOP3.LUT R24, R0, 0x3e, R7, 0xfe, !PT ;  /* 0x0000003e00187812 */ /* 0x000fe200078efe07 */
[----:B------:R0:W-:Y:S02]  /*6710*/  STL [R1+0x214], R23 ;  /* 0x0002141701007387 */ /* 0x0001e40000100800 */
[----:B------:R-:W-:Y:S01]  /*6720*/  IMAD.MOV R2, RZ, RZ, -R2 ;  /* 0x000000ffff027224 */ /* 0x000fe200078e0a02 */
[----:B------:R-:W-:Y:S01]  /*6730*/  IABS R40, R24 ;  /* 0x0000001800287213 */ /* 0x000fe20000000000 */
[--C-:B------:R-:W-:Y:S01]  /*6740*/  @!P4 IMAD.IADD R64, R64, 0x1, -R4.reuse ;  /* 0x000000014040c824 */ /* 0x100fe200078e0a04 */
[----:B------:R-:W-:Y:S01]  /*6750*/  ISETP.GE.AND P4, PT, R89, RZ, PT ;  /* 0x000000ff5900720c */ /* 0x000fe20003f86270 */
[----:B------:R-:W-:Y:S01]  /*6760*/  @!P5 IMAD.IADD R42, R42, 0x1, -R4 ;  /* 0x000000012a2ad824 */ /* 0x000fe200078e0a04 */
[----:B------:R-:W-:-:S02]  /*6770*/  ISETP.GT.U32.AND P5, PT, R4, R43, PT ;  /* 0x0000002b0400720c */ /* 0x000fc40003fa4070 */
[----:B0-----:R-:W-:Y:S01]  /*6780*/  LOP3.LUT R23, R0, 0x3f, R7, 0xfe, !PT ;  /* 0x0000003f00177812 */ /* 0x001fe200078efe07 */
[----:B------:R-:W-:Y:S02]  /*6790*/  IMAD R41, R4, R2, R41 ;  /* 0x0000000204297224 */ /* 0x000fe400078e0229 */
[----:B------:R-:W-:Y:S01]  /*67a0*/  IMAD.HI.U32 R3, R5, R40, RZ ;  /* 0x0000002805037227 */ /* 0x000fe200078e00ff */
[----:B------:R-:W-:-:S03]  /*67b0*/  IABS R39, R23 ;  /* 0x0000001700277213 */ /* 0x000fc60000000000 */
[--C-:B------:R-:W-:Y:S02]  /*67c0*/  @!P6 IMAD.IADD R45, R45, 0x1, -R4.reuse ;  /* 0x000000012d2de824 */ /* 0x100fe400078e0a04 */
[----:B------:R-:W-:Y:S01]  /*67d0*/  @!P3 IMAD.IADD R44, R44, 0x1, -R4 ;  /* 0x000000012c2cb824 */ /* 0x000fe200078e0a04 */
[C---:B------:R-:W-:Y:S01]  /*67e0*/  ISETP.GT.U32.AND P3, PT, R4.reuse, R41, PT ;  /* 0x000000290400720c */ /* 0x040fe20003f64070 */
[----:B------:R-:W-:Y:S02]  /*67f0*/  IMAD.MOV R2, RZ, RZ, -R3 ;  /* 0x000000ffff027224 */ /* 0x000fe400078e0a03 */
[----:B------:R-:W-:Y:S01]  /*6800*/  IMAD.HI.U32 R3, R5, R39, RZ ;  /* 0x0000002705037227 */ /* 0x000fe200078e00ff */
[----:B------:R-:W-:-:S03]  /*6810*/  ISETP.GT.U32.AND P1, PT, R4, R45, PT ;  /* 0x0000002d0400720c */ /* 0x000fc60003f24070 */
[----:B------:R-:W-:Y:S02]  /*6820*/  IMAD.MOV.U32 R6, RZ, RZ, R22 ;  /* 0x000000ffff067224 */ /* 0x000fe400078e0016 */
[----:B------:R-:W-:Y:S02]  /*6830*/  IMAD R40, R4, R2, R40 ;  /* 0x0000000204287224 */ /* 0x000fe400078e0228 */
[----:B------:R-:W-:Y:S02]  /*6840*/  IMAD.MOV R2, RZ, RZ, -R3 ;  /* 0x000000ffff027224 */ /* 0x000fe400078e0a03 */
[----:B------:R-:W-:Y:S01]  /*6850*/  @!P4 IMAD.MOV R6, RZ, RZ, -R6 ;  /* 0x000000ffff06c224 */ /* 0x000fe200078e0a06 */
[----:B------:R-:W-:Y:S01]  /*6860*/  ISETP.GE.AND P0, PT, R90, RZ, PT ;  /* 0x000000ff5a00720c */ /* 0x000fe20003f06270 */
[--C-:B------:R-:W-:Y:S01]  /*6870*/  @!P5 IMAD.IADD R43, R43, 0x1, -R4.reuse ;  /* 0x000000012b2bd824 */ /* 0x100fe200078e0a04 */
[C---:B------:R-:W-:Y:S01]  /*6880*/  ISETP.GT.U32.AND P5, PT, R4.reuse, R40, PT ;  /* 0x000000280400720c */ /* 0x040fe20003fa4070 */
[----:B------:R-:W-:Y:S01]  /*6890*/  IMAD R39, R4, R2, R39 ;  /* 0x0000000204277224 */ /* 0x000fe200078e0227 */
[----:B------:R0:W-:Y:S01]  /*68a0*/  STL [R1+0x218], R6 ;  /* 0x0002180601007387 */ /* 0x0001e20000100800 */
[----:B------:R-:W-:Y:S01]  /*68b0*/  ISETP.GE.AND P6, PT, R37, RZ, PT ;  /* 0x000000ff2500720c */ /* 0x000fe20003fc6270 */
[----:B------:R-:W-:-:S02]  /*68c0*/  @!P3 IMAD.IADD R41, R41, 0x1, -R4 ;  /* 0x000000012929b824 */ /* 0x000fc400078e0a04 */
[----:B------:R-:W-:Y:S01]  /*68d0*/  ISETP.GT.U32.AND P3, PT, R4, R39, PT ;  /* 0x000000270400720c */ /* 0x000fe20003f64070 */
[----:B------:R-:W-:Y:S01]  /*68e0*/  @!P1 IMAD.IADD R45, R45, 0x1, -R4 ;  /* 0x000000012d2d9824 */ /* 0x000fe200078e0a04 */
[----:B0-----:R-:W-:Y:S02]  /*68f0*/  LOP3.LUT R6, R0, 0x41, R7, 0xfe, !PT ;  /* 0x0000004100067812 */ /* 0x001fe400078efe07 */
[----:B------:R-:W-:Y:S02]  /*6900*/  ISETP.GE.AND P1, PT, R34, RZ, PT ;  /* 0x000000ff2200720c */ /* 0x000fe40003f26270 */
[----:B------:R-:W-:Y:S01]  /*6910*/  IABS R36, R6 ;  /* 0x0000000600247213 */ /* 0x000fe20000000000 */
[----:B------:R-:W-:Y:S01]  /*6920*/  IMAD.MOV.U32 R6, RZ, RZ, R21 ;  /* 0x000000ffff067224 */ /* 0x000fe200078e0015 */
[----:B------:R-:W-:Y:S01]  /*6930*/  LOP3.LUT R10, R0, 0x40, R7, 0xfe, !PT ;  /* 0x00000040000a7812 */ /* 0x000fe200078efe07 */
[----:B------:R-:W-:Y:S02]  /*6940*/  IMAD.MOV.U32 R2, RZ, RZ, R20 ;  /* 0x000000ffff027224 */ /* 0x000fe400078e0014 */
[----:B------:R-:W-:Y:S01]  /*6950*/  @!P0 IMAD.MOV R6, RZ, RZ, -R6 ;  /* 0x000000ffff068224 */ /* 0x000fe200078e0a06 */
[----:B------:R-:W-:Y:S01]  /*6960*/  IABS R37, R10 ;  /* 0x0000000a00257213 */ /* 0x000fe20000000000 */
[----:B------:R-:W-:-:S02]  /*6970*/  @!P5 IMAD.IADD R40, R40, 0x1, -R4 ;  /* 0x000000012828d824 */ /* 0x000fc400078e0a04 */
[----:B------:R-:W-:Y:S01]  /*6980*/  @!P6 IMAD.MOV R2, RZ, RZ, -R2 ;  /* 0x000000ffff02e224 */ /* 0x000fe200078e0a02 */
[----:B------:R0:W-:Y:S01]  /*6990*/  STL [R1+0x200], R6 ;  /* 0x0002000601007387 */ /* 0x0001e20000100800 */
[----:B------:R-:W-:Y:S01]  /*69a0*/  @!P3 IMAD.IADD R39, R39, 0x1, -R4 ;  /* 0x000000012727b824 */ /* 0x000fe200078e0a04 */
[----:B------:R-:W-:Y:S01]  /*69b0*/  ISETP.GT.U32.AND P6, PT, R4, R40, PT ;  /* 0x000000280400720c */ /* 0x000fe20003fc4070 */
[----:B------:R-:W-:Y:S01]  /*69c0*/  IMAD.HI.U32 R3, R5, R37, RZ ;  /* 0x0000002505037227 */ /* 0x000fe200078e00ff */
[----:B------:R1:W-:Y:S03]  /*69d0*/  STL [R1+0x1fc], R2 ;  /* 0x0001fc0201007387 */ /* 0x0003e60000100800 */
[----:B0-----:R-:W-:Y:S02]  /*69e0*/  IMAD.MOV.U32 R6, RZ, RZ, R19 ;  /* 0x000000ffff067224 */ /* 0x001fe400078e0013 */
[----:B------:R-:W-:-:S02]  /*69f0*/  IMAD.MOV R3, RZ, RZ, -R3 ;  /* 0x000000ffff037224 */ /* 0x000fc400078e0a03 */
[----:B------:R-:W-:Y:S01]  /*6a00*/  @!P1 IMAD.MOV R6, RZ, RZ, -R6 ;  /* 0x000000ffff069224 */ /* 0x000fe200078e0a06 */
[----:B------:R-:W-:Y:S01]  /*6a10*/  ISETP.GT.U32.AND P1, PT, R4, R39, PT ;  /* 0x000000270400720c */ /* 0x000fe20003f24070 */
[----:B-1----:R-:W-:-:S04]  /*6a20*/  IMAD.HI.U32 R2, R5, R36, RZ ;  /* 0x0000002405027227 */ /* 0x002fc800078e00ff */
[----:B------:R-:W-:Y:S02]  /*6a30*/  IMAD R37, R4, R3, R37 ;  /* 0x0000000304257224 */ /* 0x000fe400078e0225 */
[----:B------:R-:W-:Y:S02]  /*6a40*/  IMAD.MOV R2, RZ, RZ, -R2 ;  /* 0x000000ffff027224 */ /* 0x000fe400078e0a02 */
[----:B------:R-:W-:Y:S01]  /*6a50*/  @!P6 IMAD.IADD R40, R40, 0x1, -R4 ;  /* 0x000000012828e824 */ /* 0x000fe200078e0a04 */
[C---:B------:R-:W-:Y:S01]  /*6a60*/  ISETP.GT.U32.AND P6, PT, R4.reuse, R37, PT ;  /* 0x000000250400720c */ /* 0x040fe20003fc4070 */
[----:B------:R-:W-:Y:S02]  /*6a70*/  IMAD R36, R4, R2, R36 ;  /* 0x0000000204247224 */ /* 0x000fe400078e0224 */
[----:B------:R-:W-:-:S03]  /*6a80*/  @!P1 IMAD.IADD R39, R39, 0x1, -R4 ;  /* 0x0000000127279824 */ /* 0x000fc600078e0a04 */
[----:B------:R-:W-:Y:S02]  /*6a90*/  ISETP.GT.U32.AND P1, PT, R4, R36, PT ;  /* 0x000000240400720c */ /* 0x000fe40003f24070 */
[C-C-:B------:R-:W-:Y:S02]  /*6aa0*/  LOP3.LUT R20, R0.reuse, 0x42, R7.reuse, 0xfe, !PT ;  /* 0x0000004200147812 */ /* 0x140fe400078efe07 */
[----:B------:R-:W-:Y:S02]  /*6ab0*/  LOP3.LUT R19, R0, 0x43, R7, 0xfe, !PT ;  /* 0x0000004300137812 */ /* 0x000fe400078efe07 */
[----:B------:R-:W-:Y:S01]  /*6ac0*/  IABS R35, R20 ;  /* 0x0000001400237213 */ /* 0x000fe20000000000 */
[----:B------:R-:W-:Y:S01]  /*6ad0*/  @!P6 IMAD.IADD R37, R37, 0x1, -R4 ;  /* 0x000000012525e824 */ /* 0x000fe200078e0a04 */
[----:B------:R-:W-:-:S03]  /*6ae0*/  IABS R34, R19 ;  /* 0x0000001300227213 */ /* 0x000fc60000000000 */
[----:B------:R-:W-:Y:S01]  /*6af0*/  IMAD.HI.U32 R2, R5, R35, RZ ;  /* 0x0000002305027227 */ /* 0x000fe200078e00ff */
[----:B------:R-:W-:-:S03]  /*6b00*/  ISETP.GT.U32.AND P6, PT, R4, R37, PT ;  /* 0x000000250400720c */ /* 0x000fc60003fc4070 */
[----:B------:R-:W-:Y:S02]  /*6b10*/  @!P1 IMAD.IADD R36, R36, 0x1, -R4 ;  /* 0x0000000124249824 */ /* 0x000fe400078e0a04 */
[----:B------:R-:W-:Y:S02]  /*6b20*/  IMAD.MOV R2, RZ, RZ, -R2 ;  /* 0x000000ffff027224 */ /* 0x000fe400078e0a02 */
[----:B------:R-:W-:Y:S01]  /*6b30*/  IMAD.HI.U32 R3, R5, R34, RZ ;  /* 0x0000002205037227 */ /* 0x000fe200078e00ff */
[----:B------:R-:W-:-:S03]  /*6b40*/  ISETP.GT.U32.AND P1, PT, R4, R36, PT ;  /* 0x000000240400720c */ /* 0x000fc60003f24070 */
[C---:B------:R-:W-:Y:S02]  /*6b50*/  IMAD R35, R4.reuse, R2, R35 ;  /* 0x0000000204237224 */ /* 0x040fe400078e0223 */
[----:B------:R-:W-:Y:S01]  /*6b60*/  IMAD.MOV R3, RZ, RZ, -R3 ;  /* 0x000000ffff037224 */ /* 0x000fe200078e0a03 */
[C---:B------:R-:W-:Y:S01]  /*6b70*/  ISETP.GT.U32.AND P4, PT, R4.reuse, R42, PT ;  /* 0x0000002a0400720c */ /* 0x040fe20003f84070 */
[----:B------:R-:W-:Y:S01]  /*6b80*/  @!P6 IMAD.IADD R37, R37, 0x1, -R4 ;  /* 0x000000012525e824 */ /* 0x000fe200078e0a04 */
[C---:B------:R-:W-:Y:S01]  /*6b90*/  ISETP.GT.U32.AND P6, PT, R4.reuse, R35, PT ;  /* 0x000000230400720c */ /* 0x040fe20003fc4070 */
[----:B------:R-:W-:-:S04]  /*6ba0*/  IMAD R34, R4, R3, R34 ;  /* 0x0000000304227224 */ /* 0x000fc800078e0222 */
[--C-:B------:R-:W-:Y:S01]  /*6bb0*/  @!P1 IMAD.IADD R36, R36, 0x1, -R4.reuse ;  /* 0x0000000124249824 */ /* 0x100fe200078e0a04 */
[----:B------:R-:W-:Y:S02]  /*6bc0*/  ISETP.GT.U32.AND P1, PT, R4, R34, PT ;  /* 0x000000220400720c */ /* 0x000fe40003f24070 */
[--C-:B------:R-:W-:Y:S01]  /*6bd0*/  LOP3.LUT R10, R0, 0x44, R7.reuse, 0xfe, !PT ;  /* 0x00000044000a7812 */ /* 0x100fe200078efe07 */
[----:B------:R0:W-:Y:S02]  /*6be0*/  STL [R1+0x1f8], R6 ;  /* 0x0001f80601007387 */ /* 0x0001e40000100800 */
[--C-:B------:R-:W-:Y:S01]  /*6bf0*/  @!P4 IMAD.IADD R42, R42, 0x1, -R4.reuse ;  /* 0x000000012a2ac824 */ /* 0x100fe200078e0a04 */
[----:B------:R-:W-:Y:S01]  /*6c00*/  ISETP.GE.AND P4, PT, R33, RZ, PT ;  /* 0x000000ff2100720c */ /* 0x000fe20003f86270 */
[----:B------:R-:W-:Y:S01]  /*6c10*/  @!P6 IMAD.IADD R35, R35, 0x1, -R4 ;  /* 0x000000012323e824 */ /* 0x000fe200078e0a04 */
[----:B------:R-:W-:Y:S02]  /*6c20*/  IABS R33, R10 ;  /* 0x0000000a00217213 */ /* 0x000fe40000000000 */
[----:B0-----:R-:W-:-:S03]  /*6c30*/  LOP3.LUT R6, R0, 0x45, R7, 0xfe, !PT ;  /* 0x0000004500067812 */ /* 0x001fc600078efe07 */
[----:B------:R-:W-:Y:S01]  /*6c40*/  @!P1 IMAD.IADD R34, R34, 0x1, -R4 ;  /* 0x0000000122229824 */ /* 0x000fe200078e0a04 */
[C---:B------:R-:W-:Y:S02]  /*6c50*/  ISETP.GT.U32.AND P6, PT, R4.reuse, R35, PT ;  /* 0x000000230400720c */ /* 0x040fe40003fc4070 */
[----:B------:R-:W-:Y:S01]  /*6c60*/  IABS R32, R6 ;  /* 0x0000000600207213 */ /* 0x000fe20000000000 */
[C---:B------:R-:W-:Y:S01]  /*6c70*/  IMAD.HI.U32 R6, R5.reuse, R33, RZ ;  /* 0x0000002105067227 */ /* 0x040fe200078e00ff */
[----:B------:R-:W-:Y:S02]  /*6c80*/  ISETP.GT.U32.AND P1, PT, R4, R34, PT ;  /* 0x000000220400720c */ /* 0x000fe40003f24070 */
[----:B------:R-:W-:Y:S01]  /*6c90*/  LOP3.LUT R23, R0, 0x46, R7, 0xfe, !PT ;  /* 0x0000004600177812 */ /* 0x000fe200078efe07 */
[----:B------:R-:W-:Y:S02]  /*6ca0*/  IMAD.MOV R6, RZ, RZ, -R6 ;  /* 0x000000ffff067224 */ /* 0x000fe400078e0a06 */
[----:B------:R-:W-:Y:S01]  /*6cb0*/  IMAD.HI.U32 R10, R5, R32, RZ ;  /* 0x00000020050a7227 */ /* 0x000fe200078e00ff */
[----:B------:R-:W-:-:S02]  /*6cc0*/  ISETP.GE.AND P5, PT, R31, RZ, PT ;  /* 0x000000ff1f00720c */ /* 0x000fc40003fa6270 */
[----:B------:R-:W-:Y:S01]  /*6cd0*/  IABS R31, R23 ;  /* 0x00000017001f7213 */ /* 0x000fe20000000000 */
[C---:B------:R-:W-:Y:S02]  /*6ce0*/  IMAD R33, R4.reuse, R6, R33 ;  /* 0x0000000604217224 */ /* 0x040fe400078e0221 */
[----:B------:R-:W-:Y:S02]  /*6cf0*/  IMAD.MOV R10, RZ, RZ, -R10 ;  /* 0x000000ffff0a7224 */ /* 0x000fe400078e0a0a */
[----:B------:R-:W-:Y:S01]  /*6d00*/  @!P6 IMAD.IADD R35, R35, 0x1, -R4 ;  /* 0x000000012323e824 */ /* 0x000fe200078e0a04 */
[C---:B------:R-:W-:Y:S01]  /*6d10*/  ISETP.GT.U32.AND P6, PT, R4.reuse, R33, PT ;  /* 0x000000210400720c */ /* 0x040fe20003fc4070 */
[----:B------:R-:W-:Y:S02]  /*6d20*/  IMAD R32, R4, R10, R32 ;  /* 0x0000000a04207224 */ /* 0x000fe400078e0220 */
[----:B------:R-:W-:-:S04]  /*6d30*/  IMAD.HI.U32 R2, R5, R31, RZ ;  /* 0x0000001f05027227 */ /* 0x000fc800078e00ff */
[----:B------:R-:W-:Y:S01]  /*6d40*/  @!P1 IMAD.IADD R34, R34, 0x1, -R4 ;  /* 0x0000000122229824 */ /* 0x000fe200078e0a04 */
[C---:B------:R-:W-:Y:S01]  /*6d50*/  ISETP.GT.U32.AND P1, PT, R4.reuse, R32, PT ;  /* 0x000000200400720c */ /* 0x040fe20003f24070 */
[----:B------:R-:W-:Y:S01]  /*6d60*/  IMAD.MOV R2, RZ, RZ, -R2 ;  /* 0x000000ffff027224 */ /* 0x000fe200078e0a02 */
[----:B------:R-:W-:Y:S02]  /*6d70*/  ISETP.GT.U32.AND P0, PT, R4, R41, PT ;  /* 0x000000290400720c */ /* 0x000fe40003f04070 */
[----:B------:R-:W-:Y:S01]  /*6d80*/  LOP3.LUT R22, R0, 0x47, R7, 0xfe, !PT ;  /* 0x0000004700167812 */ /* 0x000fe200078efe07 */
[----:B------:R-:W-:Y:S01]  /*6d90*/  IMAD R31, R4, R2, R31 ;  /* 0x00000002041f7224 */ /* 0x000fe200078e021f */
[----:B------:R-:W-:Y:S01]  /*6da0*/  ISETP.GE.AND P3, PT, R30, RZ, PT ;  /* 0x000000ff1e00720c */ /* 0x000fe20003f66270 */
[----:B------:R-:W-:Y:S01]  /*6db0*/  @!P6 IMAD.IADD R33, R33, 0x1, -R4 ;  /* 0x000000012121e824 */ /* 0x000fe200078e0a04 */
[----:B------:R-:W-:Y:S02]  /*6dc0*/  IABS R30, R22 ;  /* 0x00000016001e7213 */ /* 0x000fe40000000000 */
[----:B------:R-:W-:-:S03]  /*6dd0*/  ISETP.GT.U32.AND P6, PT, R4, R31, PT ;  /* 0x0000001f0400720c */ /* 0x000fc60003fc4070 */
[----:B------:R-:W-:Y:S01]  /*6de0*/  IMAD.HI.U32 R3, R5, R30, RZ ;  /* 0x0000001e05037227 */ /* 0x000fe200078e00ff */
[----:B------:R-:W-:-:S03]  /*6df0*/  LOP3.LUT R21, R0, 0x48, R7, 0xfe, !PT ;  /* 0x0000004800157812 */ /* 0x000fc600078efe07 */
[--C-:B------:R-:W-:Y:S01]  /*6e00*/  @!P1 IMAD.IADD R32, R32, 0x1, -R4.reuse ;  /* 0x0000000120209824 */ /* 0x100fe200078e0a04 */
[----:B------:R-:W-:Y:S01]  /*6e10*/  ISETP.GT.U32.AND P1, PT, R4, R33, PT ;  /* 0x000000210400720c */ /* 0x000fe20003f24070 */
[----:B------:R-:W-:Y:S01]  /*6e20*/  @!P0 IMAD.IADD R41, R41, 0x1, -R4 ;  /* 0x0000000129298824 */ /* 0x000fe200078e0a04 */
[----:B------:R-:W-:Y:S01]  /*6e30*/  ISETP.GE.AND P0, PT, R29, RZ, PT ;  /* 0x000000ff1d00720c */ /* 0x000fe20003f06270 */
[----:B------:R-:W-:Y:S01]  /*6e40*/  IMAD.MOV R3, RZ, RZ, -R3 ;  /* 0x000000ffff037224 */ /* 0x000fe200078e0a03 */
[--C-:B------:R-:W-:Y:S02]  /*6e50*/  LOP3.LUT R20, R0, 0x49, R7.reuse, 0xfe, !PT ;  /* 0x0000004900147812 */ /* 0x100fe400078efe07 */
[----:B------:R-:W-:Y:S01]  /*6e60*/  IABS R29, R21 ;  /* 0x00000015001d7213 */ /* 0x000fe20000000000 */
[----:B------:R-:W-:Y:S01]  /*6e70*/  IMAD R30, R4, R3, R30 ;  /* 0x00000003041e7224 */ /* 0x000fe200078e021e */
[----:B------:R-:W-:Y:S01]  /*6e80*/  LOP3.LUT R19, R0, 0x4a, R7, 0xfe, !PT ;  /* 0x0000004a00137812 */ /* 0x000fe200078efe07 */
[----:B------:R-:W-:Y:S01]  /*6e90*/  IMAD.MOV.U32 R3, RZ, RZ, R18 ;  /* 0x000000ffff037224 */ /* 0x000fe200078e0012 */
[----:B------:R-:W-:Y:S01]  /*6ea0*/  IABS R28, R20 ;  /* 0x00000014001c7213 */ /* 0x000fe20000000000 */
[----:B------:R-:W-:Y:S01]  /*6eb0*/  @!P6 IMAD.IADD R31, R31, 0x1, -R4 ;  /* 0x000000011f1fe824 */ /* 0x000fe200078e0a04 */
[----:B------:R-:W-:Y:S01]  /*6ec0*/  ISETP.GT.U32.AND P6, PT, R4, R32, PT ;  /* 0x000000200400720c */ /* 0x000fe20003fc4070 */
[----:B------:R-:W-:Y:S01]  /*6ed0*/  IMAD.HI.U32 R6, R5, R29, RZ ;  /* 0x0000001d05067227 */ /* 0x000fe200078e00ff */
[----:B------:R-:W-:-:S03]  /*6ee0*/  IABS R27, R19 ;  /* 0x00000013001b7213 */ /* 0x000fc60000000000 */
[----:B------:R-:W-:Y:S01]  /*6ef0*/  @!P4 IMAD.MOV R3, RZ, RZ, -R3 ;  /* 0x000000ffff03c224 */ /* 0x000fe200078e0a03 */
[C---:B------:R-:W-:Y:S01]  /*6f00*/  ISETP.GT.U32.AND P4, PT, R4.reuse, R31, PT ;  /* 0x0000001f0400720c */ /* 0x040fe20003f84070 */
[----:B------:R-:W-:Y:S01]  /*6f10*/  @!P1 IMAD.IADD R33, R33, 0x1, -R4 ;  /* 0x0000000121219824 */ /* 0x000fe200078e0a04 */
[----:B------:R-:W-:Y:S01]  /*6f20*/  ISETP.GT.U32.AND P1, PT, R4, R30, PT ;  /* 0x0000001e0400720c */ /* 0x000fe20003f24070 */
[----:B------:R-:W-:-:S04]  /*6f30*/  IMAD.HI.U32 R10, R5, R28, RZ ;  /* 0x0000001c050a7227 */ /* 0x000fc800078e00ff */
[----:B------:R-:W-:Y:S02]  /*6f40*/  IMAD.MOV R6, RZ, RZ, -R6 ;  /* 0x000000ffff067224 */ /* 0x000fe400078e0a06 */
[----:B------:R-:W-:-:S04]  /*6f50*/  IMAD.HI.U32 R19, R5, R27, RZ ;  /* 0x0000001b05137227 */ /* 0x000fc800078e00ff */
[----:B------:R-:W-:Y:S02]  /*6f60*/  IMAD.MOV R10, RZ, RZ, -R10 ;  /* 0x000000ffff0a7224 */ /* 0x000fe400078e0a0a */
[C---:B------:R-:W-:Y:S02]  /*6f70*/  IMAD R29, R4.reuse, R6, R29 ;  /* 0x00000006041d7224 */ /* 0x040fe400078e021d */
[----:B------:R-:W-:Y:S02]  /*6f80*/  IMAD.MOV R19, RZ, RZ, -R19 ;  /* 0x000000ffff137224 */ /* 0x000fe400078e0a13 */
[----:B------:R-:W-:Y:S02]  /*6f90*/  IMAD R28, R4, R10, R28 ;  /* 0x0000000a041c7224 */ /* 0x000fe400078e021c */
[----:B------:R-:W-:Y:S01]  /*6fa0*/  @!P6 IMAD.IADD R32, R32, 0x1, -R4 ;  /* 0x000000012020e824 */ /* 0x000fe200078e0a04 */
[C---:B------:R-:W-:Y:S01]  /*6fb0*/  ISETP.GT.U32.AND P6, PT, R4.reuse, R29, PT ;  /* 0x0000001d0400720c */ /* 0x040fe20003fc4070 */
[----:B------:R-:W-:-:S02]  /*6fc0*/  IMAD R27, R4, R19, R27 ;  /* 0x00000013041b7224 */ /* 0x000fc400078e021b */
[--C-:B------:R-:W-:Y:S01]  /*6fd0*/  @!P4 IMAD.IADD R31, R31, 0x1, -R4.reuse ;  /* 0x000000011f1fc824 */ /* 0x100fe200078e0a04 */
[----:B------:R-:W-:Y:S01]  /*6fe0*/  ISETP.GT.U32.AND P4, PT, R4, R28, PT ;  /* 0x0000001c0400720c */ /* 0x000fe20003f84070 */
[--C-:B------:R-:W-:Y:S01]  /*6ff0*/  @!P1 IMAD.IADD R30, R30, 0x1, -R4.reuse ;  /* 0x000000011e1e9824 */ /* 0x100fe200078e0a04 */
[--C-:B------:R-:W-:Y:S02]  /*7000*/  LOP3.LUT R23, R0, 0x4b, R7.reuse, 0xfe, !PT ;  /* 0x0000004b00177812 */ /* 0x100fe400078efe07 */
[----:B------:R-:W-:Y:S02]  /*7010*/  ISETP.GT.U32.AND P1, PT, R4, R27, PT ;  /* 0x0000001b0400720c */ /* 0x000fe40003f24070 */
[----:B------:R-:W-:Y:S02]  /*7020*/  IABS R26, R23 ;  /* 0x00000017001a7213 */ /* 0x000fe40000000000 */
[----:B------:R-:W-:Y:S01]  /*7030*/  LOP3.LUT R22, R0, 0x4c, R7, 0xfe, !PT ;  /* 0x0000004c00167812 */ /* 0x000fe200078efe07 */
[----:B------:R-:W-:Y:S01]  /*7040*/  @!P6 IMAD.IADD R29, R29, 0x1, -R4 ;  /* 0x000000011d1de824 */ /* 0x000fe200078e0a04 */
[----:B------:R-:W-:Y:S01]  /*7050*/  ISETP.GT.U32.AND P6, PT, R4, R30, PT ;  /* 0x0000001e0400720c */ /* 0x000fe20003fc4070 */
[----:B------:R-:W-:Y:S01]  /*7060*/  IMAD.HI.U32 R2, R5, R26, RZ ;  /* 0x0000001a05027227 */ /* 0x000fe200078e00ff */
[----:B------:R-:W-:-:S02]  /*7070*/  IABS R25, R22 ;  /* 0x0000001600197213 */ /* 0x000fc40000000000 */
[--C-:B------:R-:W-:Y:S01]  /*7080*/  LOP3.LUT R20, R0, 0x4e, R7.reuse, 0xfe, !PT ;  /* 0x0000004e00147812 */ /* 0x100fe200078efe07 */
[----:B------:R-:W-:Y:S01]  /*7090*/  @!P4 IMAD.IADD R28, R28, 0x1, -R4 ;  /* 0x000000011c1cc824 */ /* 0x000fe200078e0a04 */
[----:B------:R-:W-:Y:S01]  /*70a0*/  ISETP.GT.U32.AND P4, PT, R4, R29, PT ;  /* 0x0000001d0400720c */ /* 0x000fe20003f84070 */
[----:B------:R-:W-:Y:S01]  /*70b0*/  IMAD.MOV R2, RZ, RZ, -R2 ;  /* 0x000000ffff027224 */ /* 0x000fe200078e0a02 */
[----:B------:R-:W-:Y:S01]  /*70c0*/  IABS R23, R20 ;  /* 0x0000001400177213 */ /* 0x000fe20000000000 */
[----:B------:R-:W-:Y:S01]  /*70d0*/  @!P1 IMAD.IADD R27, R27, 0x1, -R4 ;  /* 0x000000011b1b9824 */ /* 0x000fe200078e0a04 */
[----:B------:R-:W-:Y:S01]  /*70e0*/  LOP3.LUT R18, R0, 0x4f, R7, 0xfe, !PT ;  /* 0x0000004f00127812 */ /* 0x000fe200078efe07 */
[----:B------:R-:W-:-:S03]  /*70f0*/  IMAD.HI.U32 R6, R5, R25, RZ ;  /* 0x0000001905067227 */ /* 0x000fc600078e00ff */
[C---:B------:R-:W-:Y:S01]  /*7100*/  ISETP.GT.U32.AND P1, PT, R4.reuse, R27, PT ;  /* 0x0000001b0400720c */ /* 0x040fe20003f24070 */
[----:B------:R-:W-:Y:S01]  /*7110*/  IMAD R26, R4, R2, R26 ;  /* 0x00000002041a7224 */ /* 0x000fe200078e021a */
[----:B------:R-:W-:Y:S01]  /*7120*/  IABS R18, R18 ;  /* 0x0000001200127213 */ /* 0x000fe20000000000 */
[----:B------:R-:W-:Y:S02]  /*7130*/  IMAD.MOV R2, RZ, RZ, -R6 ;  /* 0x000000ffff027224 */ /* 0x000fe400078e0a06 */
[----:B------:R-:W-:Y:S01]  /*7140*/  IMAD.HI.U32 R10, R5, R23, RZ ;  /* 0x00000017050a7227 */ /* 0x000fe200078e00ff */
[----:B------:R-:W-:-:S03]  /*7150*/  LOP3.LUT R21, R0, 0x4d, R7, 0xfe, !PT ;  /* 0x0000004d00157812 */ /* 0x000fc600078efe07 */
[----:B------:R-:W-:Y:S02]  /*7160*/  IMAD R25, R4, R2, R25 ;  /* 0x0000000204197224 */ /* 0x000fe400078e0219 */
[----:B------:R-:W-:Y:S01]  /*7170*/  @!P6 IMAD.IADD R30, R30, 0x1, -R4 ;  /* 0x000000011e1ee824 */ /* 0x000fe200078e0a04 */
[C---:B------:R-:W-:Y:S01]  /*7180*/  ISETP.GT.U32.AND P6, PT, R4.reuse, R26, PT ;  /* 0x0000001a0400720c */ /* 0x040fe20003fc4070 */
[----:B------:R-:W-:Y:S01]  /*7190*/  IMAD.MOV R6, RZ, RZ, -R10 ;  /* 0x000000ffff067224 */ /* 0x000fe200078e0a0a */
[----:B------:R-:W-:Y:S01]  /*71a0*/  IABS R24, R21 ;  /* 0x0000001500187213 */ /* 0x000fe20000000000 */
[----:B------:R-:W-:Y:S02]  /*71b0*/  IMAD.MOV.U32 R90, RZ, RZ, R17 ;  /* 0x000000ffff5a7224 */ /* 0x000fe400078e0011 */
[----:B------:R-:W-:Y:S01]  /*71c0*/  IMAD.HI.U32 R2, R5, R18, RZ ;  /* 0x0000001205027227 */ /* 0x000fe200078e00ff */
[----:B------:R0:W-:Y:S03]  /*71d0*/  STL [R1+0x1f4], R3 ;  /* 0x0001f40301007387 */ /* 0x0001e60000100800 */
[----:B------:R-:W-:Y:S01]  /*71e0*/  @!P4 IMAD.IADD R29, R29, 0x1, -R4 ;  /* 0x000000011d1dc824 */ /* 0x000fe200078e0a04 */
[C---:B------:R-:W-:Y:S01]  /*71f0*/  ISETP.GT.U32.AND P4, PT, R4.reuse, R25, PT ;  /* 0x000000190400720c */ /* 0x040fe20003f84070 */
[----:B------:R-:W-:-:S02]  /*7200*/  IMAD R23, R4, R6, R23 ;  /* 0x0000000604177224 */ /* 0x000fc400078e0217 */
[----:B------:R-:W-:Y:S01]  /*7210*/  @!P5 IMAD.MOV R90, RZ, RZ, -R90 ;  /* 0x000000ffff5ad224 */ /* 0x000fe200078e0a5a */
[----:B------:R-:W-:Y:S01]  /*7220*/  ISETP.GT.U32.AND P5, PT, R4, R28, PT ;  /* 0x0000001c0400720c */ /* 0x000fe20003fa4070 */
[----:B------:R-:W-:Y:S02]  /*7230*/  IMAD.MOV R2, RZ, RZ, -R2 ;  /* 0x000000ffff027224 */ /* 0x000fe400078e0a02 */
[----:B0-----:R-:W-:-:S04]  /*7240*/  IMAD.HI.U32 R3, R5, R24, RZ ;  /* 0x0000001805037227 */ /* 0x001fc800078e00ff */
[----:B------:R-:W-:Y:S01]  /*7250*/  @!P1 IMAD.IADD R27, R27, 0x1, -R4 ;  /* 0x000000011b1b9824 */ /* 0x000fe200078e0a04 */
[C---:B------:R-:W-:Y:S01]  /*7260*/  ISETP.GT.U32.AND P1, PT, R4.reuse, R23, PT ;  /* 0x000000170400720c */ /* 0x040fe20003f24070 */
[----:B------:R-:W-:Y:S02]  /*7270*/  IMAD R18, R4, R2, R18 ;  /* 0x0000000204127224 */ /* 0x000fe400078e0212 */
[----:B------:R-:W-:Y:S01]  /*7280*/  IMAD.MOV R3, RZ, RZ, -R3 ;  /* 0x000000ffff037224 */ /* 0x000fe200078e0a03 */
[--C-:B------:R-:W-:Y:S01]  /*7290*/  LOP3.LUT R89, R0, 0xb, R7.reuse, 0xfe, !PT ;  /* 0x0000000b00597812 */ /* 0x100fe200078efe07 */
[----:B------:R-:W-:Y:S01]  /*72a0*/  @!P6 IMAD.IADD R26, R26, 0x1, -R4 ;  /* 0x000000011a1ae824 */ /* 0x000fe200078e0a04 */
[C---:B------:R-:W-:Y:S01]  /*72b0*/  ISETP.GT.U32.AND P6, PT, R4.reuse, R18, PT ;  /* 0x000000120400720c */ /* 0x040fe20003fc4070 */
[----:B------:R-:W-:Y:S02]  /*72c0*/  IMAD R24, R4, R3, R24 ;  /* 0x0000000304187224 */ /* 0x000fe400078e0218 */
[--C-:B------:R-:W-:Y:S01]  /*72d0*/  @!P4 IMAD.IADD R25, R25, 0x1, -R4.reuse ;  /* 0x000000011919c824 */ /* 0x100fe200078e0a04 */
[----:B------:R-:W-:Y:S01]  /*72e0*/  ISETP.GE.AND P4, PT, R89, RZ, PT ;  /* 0x000000ff5900720c */ /* 0x000fe20003f86270 */
[----:B------:R-:W-:Y:S01]  /*72f0*/  @!P5 IMAD.IADD R28, R28, 0x1, -R4 ;  /* 0x000000011c1cd824 */ /* 0x000fe200078e0a04 */
[----:B------:R-:W-:-:S02]  /*7300*/  LOP3.LUT R89, R0, 0xc, R7, 0xfe, !PT ;  /* 0x0000000c00597812 */ /* 0x000fc400078efe07 */
[----:B------:R-:W-:Y:S01]  /*7310*/  ISETP.GT.U32.AND P5, PT, R4, R24, PT ;  /* 0x000000180400720c */ /* 0x000fe20003fa4070 */
[--C-:B------:R-:W-:Y:S01]  /*7320*/  @!P1 IMAD.IADD R23, R23, 0x1, -R4.reuse ;  /* 0x0000000117179824 */ /* 0x100fe200078e0a04 */
[----:B------:R-:W-:Y:S02]  /*7330*/  ISETP.GE.AND P1, PT, R89, RZ, PT ;  /* 0x000000ff5900720c */ /* 0x000fe40003f26270 */
[--C-:B------:R-:W-:Y:S01]  /*7340*/  LOP3.LUT R89, R0, 0xd, R7.reuse, 0xfe, !PT ;  /* 0x0000000d00597812 */ /* 0x100fe200078efe07 */
[----:B------:R-:W-:Y:S01]  /*7350*/  @!P6 IMAD.IADD R18, R18, 0x1, -R4 ;  /* 0x000000011212e824 */ /* 0x000fe200078e0a04 */
[C-C-:B------:R-:W-:Y:S02]  /*7360*/  LOP3.LUT R6, R0.reuse, 0x51, R7.reuse, 0xfe, !PT ;  /* 0x0000005100067812 */ /* 0x140fe400078efe07 */
[----:B------:R-:W-:Y:S01]  /*7370*/  ISETP.GE.AND P6, PT, R89, RZ, PT ;  /* 0x000000ff5900720c */ /* 0x000fe20003fc6270 */
[----:B------:R-:W-:Y:S01]  /*7380*/  IMAD.MOV.U32 R89, RZ, RZ, R16 ;  /* 0x000000ffff597224 */ /* 0x000fe200078e0010 */
[----:B------:R-:W-:-:S02]  /*7390*/  LOP3.LUT R19, R0, 0x50, R7, 0xfe, !PT ;  /* 0x0000005000137812 */ /* 0x000fc400078efe07 */
[----:B------:R-:W-:Y:S02]  /*73a0*/  LOP3.LUT R3, R0, 0x52, R7, 0xfe, !PT ;  /* 0x0000005200037812 */ /* 0x000fe400078efe07 */
[----:B------:R-:W-:Y:S01]  /*73b0*/  IABS R10, R6 ;  /* 0x00000006000a7213 */ /* 0x000fe20000000000 */
[----:B------:R-:W-:Y:S01]  /*73c0*/  @!P5 IMAD.IADD R24, R24, 0x1, -R4 ;  /* 0x000000011818d824 */ /* 0x000fe200078e0a04 */
[----:B------:R-:W-:Y:S01]  /*73d0*/  IABS R17, R19 ;  /* 0x0000001300117213 */ /* 0x000fe20000000000 */
[----:B------:R-:W-:Y:S01]  /*73e0*/  @!P3 IMAD.MOV R89, RZ, RZ, -R89 ;  /* 0x000000ffff59b224 */ /* 0x000fe200078e0a59 */
[----:B------:R-:W-:Y:S01]  /*73f0*/  IABS R6, R3 ;  /* 0x0000000300067213 */ /* 0x000fe20000000000 */
[----:B------:R-:W-:Y:S01]  /*7400*/  IMAD.MOV.U32 R21, RZ, RZ, R14 ;  /* 0x000000ffff157224 */ /* 0x000fe200078e000e */
[----:B------:R-:W-:Y:S01]  /*7410*/  ISETP.GT.U32.AND P3, PT, R4, R26, PT ;  /* 0x0000001a0400720c */ /* 0x000fe20003f64070 */
[----:B------:R-:W-:-:S04]  /*7420*/  IMAD.HI.U32 R19, R5, R10, RZ ;  /* 0x0000000a05137227 */ /* 0x000fc800078e00ff */
[----:B------:R-:W-:Y:S01]  /*7430*/  @!P0 IMAD.MOV R15, RZ, RZ, -R15 ;  /* 0x000000ffff0f8224 */ /* 0x000fe200078e0a0f */
[C---:B------:R-:W-:Y:S01]  /*7440*/  ISETP.GT.U32.AND P0, PT, R4.reuse, R25, PT ;  /* 0x000000190400720c */ /* 0x040fe20003f04070 */
[----:B------:R-:W-:Y:S02]  /*7450*/  IMAD.MOV.U32 R14, RZ, RZ, R13 ;  /* 0x000000ffff0e7224 */ /* 0x000fe400078e000d */
[----:B------:R-:W-:Y:S01]  /*7460*/  @!P4 IMAD.MOV R21, RZ, RZ, -R21 ;  /* 0x000000ffff15c224 */ /* 0x000fe200078e0a15 */
[----:B------:R-:W-:Y:S01]  /*7470*/  ISETP.GT.U32.AND P4, PT, R4, R24, PT ;  /* 0x000000180400720c */ /* 0x000fe20003f84070 */
[----:B------:R-:W-:-:S04]  /*7480*/  IMAD.HI.U32 R2, R5, R17, RZ ;  /* 0x0000001105027227 */ /* 0x000fc800078e00ff */
[----:B------:R-:W-:-:S04]  /*7490*/  IMAD.HI.U32 R3, R5, R6, RZ ;  /* 0x0000000605037227 */ /* 0x000fc800078e00ff */
[----:B------:R-:W-:Y:S02]  /*74a0*/  IMAD.MOV R19, RZ, RZ, -R19 ;  /* 0x000000ffff137224 */ /* 0x000fe400078e0a13 */
[----:B------:R-:W-:Y:S01]  /*74b0*/  @!P1 IMAD.MOV R14, RZ, RZ, -R14 ;  /* 0x000000ffff0e9224 */ /* 0x000fe200078e0a0e */
[----:B------:R-:W-:Y:S01]  /*74c0*/  ISETP.GT.U32.AND P1, PT, R4, R23, PT ;  /* 0x000000170400720c */ /* 0x000fe20003f24070 */
[----:B------:R-:W-:Y:S01]  /*74d0*/  IMAD.MOV R2, RZ, RZ, -R2 ;  /* 0x000000ffff027224 */ /* 0x000fe200078e0a02 */
[----:B------:R-:W-:Y:S01]  /*74e0*/  LOP3.LUT R20, R0, 0x53, R7, 0xfe, !PT ;  /* 0x0000005300147812 */ /* 0x000fe200078efe07 */
[----:B------:R-:W-:Y:S02]  /*74f0*/  IMAD.MOV R3, RZ, RZ, -R3 ;  /* 0x000000ffff037224 */ /* 0x000fe400078e0a03 */
[----:B------:R-:W-:Y:S01]  /*7500*/  IMAD R10, R4, R19, R10 ;  /* 0x00000013040a7224 */ /* 0x000fe200078e020a */
[----:B------:R-:W-:Y:S01]  /*7510*/  LOP3.LUT R22, R0, 0xe, R7, 0xfe, !PT ;  /* 0x0000000e00167812 */ /* 0x000fe200078efe07 */
[C---:B------:R-:W-:Y:S01]  /*7520*/  IMAD R17, R4.reuse, R2, R17 ;  /* 0x0000000204117224 */ /* 0x040fe200078e0211 */
[----:B------:R-:W-:Y:S01]  /*7530*/  IABS R2, R20 ;  /* 0x0000001400027213 */ /* 0x000fe20000000000 */
[----:B------:R-:W-:-:S02]  /*7540*/  IMAD R6, R4, R3, R6 ;  /* 0x0000000304067224 */ /* 0x000fc400078e0206 */
[--C-:B------:R-:W-:Y:S01]  /*7550*/  @!P3 IMAD.IADD R26, R26, 0x1, -R4.reuse ;  /* 0x000000011a1ab824 */ /* 0x100fe200078e0a04 */
[----:B------:R-:W-:Y:S01]  /*7560*/  ISETP.GT.U32.AND P3, PT, R4, R10, PT ;  /* 0x0000000a0400720c */ /* 0x000fe20003f64070 */
[--C-:B------:R-:W-:Y:S01]  /*7570*/  @!P0 IMAD.IADD R25, R25, 0x1, -R4.reuse ;  /* 0x0000000119198824 */ /* 0x100fe200078e0a04 */
[----:B------:R-:W-:Y:S01]  /*7580*/  ISETP.GE.AND P0, PT, R22, RZ, PT ;  /* 0x000000ff1600720c */ /* 0x000fe20003f06270 */
[--C-:B------:R-:W-:Y:S01]  /*7590*/  @!P4 IMAD.IADD R24, R24, 0x1, -R4.reuse ;  /* 0x000000011818c824 */ /* 0x100fe200078e0a04 */
[--C-:B------:R-:W-:Y:S01]  /*75a0*/  LOP3.LUT R22, R0, 0xf, R7.reuse, 0xfe, !PT ;  /* 0x0000000f00167812 */ /* 0x100fe200078efe07 */
[----:B------:R-:W-:Y:S01]  /*75b0*/  IMAD.HI.U32 R3, R5, R2, RZ ;  /* 0x0000000205037227 */ /* 0x000fe200078e00ff */
[----:B------:R-:W-:Y:S02]  /*75c0*/  ISETP.GT.U32.AND P4, PT, R4, R6, PT ;  /* 0x000000060400720c */ /* 0x000fe40003f84070 */
[----:B------:R-:W-:Y:S01]  /*75d0*/  LOP3.LUT R20, R0, 0x54, R7, 0xfe, !PT ;  /* 0x0000005400147812 */ /* 0x000fe200078efe07 */
[----:B------:R-:W-:Y:S01]  /*75e0*/  @!P1 IMAD.IADD R23, R23, 0x1, -R4 ;  /* 0x0000000117179824 */ /* 0x000fe200078e0a04 */
[----:B------:R-:W-:Y:S01]  /*75f0*/  ISETP.GE.AND P1, PT, R22, RZ, PT ;  /* 0x000000ff1600720c */ /* 0x000fe20003f26270 */
[----:B------:R-:W-:-:S02]  /*7600*/  IMAD.MOV.U32 R13, RZ, RZ, R12 ;  /* 0x000000ffff0d7224 */ /* 0x000fc400078e000c */
[----:B------:R-:W-:Y:S01]  /*7610*/  IMAD.MOV R12, RZ, RZ, -R3 ;  /* 0x000000ffff0c7224 */ /* 0x000fe200078e0a03 */
[----:B------:R-:W-:Y:S01]  /*7620*/  IABS R3, R20 ;  /* 0x0000001400037213 */ /* 0x000fe20000000000 */
[----:B------:R-:W-:Y:S02]  /*7630*/  @!P3 IMAD.IADD R10, R10, 0x1, -R4 ;  /* 0x000000010a0ab824 */ /* 0x000fe400078e0a04 */
[----:B------:R-:W-:Y:S02]  /*7640*/  IMAD R12, R4, R12, R2 ;  /* 0x0000000c040c7224 */ /* 0x000fe400078e0202 */
[----:B------:R-:W-:Y:S02]  /*7650*/  IMAD.MOV.U32 R2, RZ, RZ, R3 ;  /* 0x000000ffff027224 */ /* 0x000fe400078e0003 */
[----:B------:R-:W-:Y:S01]  /*7660*/  @!P4 IMAD.IADD R6, R6, 0x1, -R4 ;  /* 0x000000010606c824 */ /* 0x000fe200078e0a04 */
[----:B------:R-:W-:Y:S01]  /*7670*/  ISETP.GT.U32.AND P4, PT, R4, R10, PT ;  /* 0x0000000a0400720c */ /* 0x000fe20003f84070 */
[----:B------:R-:W-:-:S02]  /*7680*/  @!P6 IMAD.MOV R13, RZ, RZ, -R13 ;  /* 0x000000ffff0de224 */ /* 0x000fc400078e0a0d */
[----:B------:R-:W-:Y:S01]  /*7690*/  IMAD.HI.U32 R3, R5, R2, RZ ;  /* 0x0000000205037227 */ /* 0x000fe200078e00ff */
[----:B------:R-:W-:Y:S03]  /*76a0*/  STL [R1+0x1dc], R15 ;  /* 0x0001dc0f01007387 */ /* 0x000fe60000100800 */
[----:B------:R-:W-:Y:S01]  /*76b0*/  @!P0 IMAD.MOV R11, RZ, RZ, -R11 ;  /* 0x000000ffff0b8224 */ /* 0x000fe200078e0a0b */
[----:B------:R-:W-:Y:S01]  /*76c0*/  STL [R1+0x1f0], R21 ;  /* 0x0001f01501007387 */ /* 0x000fe20000100800 */
[----:B------:R-:W-:Y:S02]  /*76d0*/  @!P1 IMAD.MOV R8, RZ, RZ, -R8 ;  /* 0x000000ffff089224 */ /* 0x000fe400078e0a08 */
[----:B------:R-:W-:Y:S01]  /*76e0*/  IMAD.MOV R3, RZ, RZ, -R3 ;  /* 0x000000ffff037224 */ /* 0x000fe200078e0a03 */
[----:B------:R-:W-:Y:S04]  /*76f0*/  STL [R1+0x1ec], R14 ;  /* 0x0001ec0e01007387 */ /* 0x000fe80000100800 */
[----:B------:R-:W-:Y:S04]  /*7700*/  STL [R1+0x1e8], R13 ;  /* 0x0001e80d01007387 */ /* 0x000fe80000100800 */
[----:B------:R-:W-:Y:S04]  /*7710*/  STL [R1+0x1e4], R11 ;  /* 0x0001e40b01007387 */ /* 0x000fe80000100800 */
[----:B------:R0:W-:Y:S01]  /*7720*/  STL [R1+0x1e0], R8 ;  /* 0x0001e00801007387 */ /* 0x0001e20000100800 */
[----:B------:R-:W-:-:S02]  /*7730*/  @!P4 IMAD.IADD R10, R10, 0x1, -R4 ;  /* 0x000000010a0ac824 */ /* 0x000fc400078e0a04 */
[----:B0-----:R-:W-:-:S05]  /*7740*/  IMAD R8, R4, R3, R2 ;  /* 0x0000000304087224 */ /* 0x001fca00078e0202 */
[----:B------:R-:W-:Y:S02]  /*7750*/  ISETP.GT.U32.AND P4, PT, R4, R8, PT ;  /* 0x000000080400720c */ /* 0x000fe40003f84070 */
[----:B------:R-:W-:Y:S02]  /*7760*/  LOP3.LUT R11, R0, 0x55, R7, 0xfe, !PT ;  /* 0x00000055000b7812 */ /* 0x000fe400078efe07 */
[C---:B------:R-:W-:Y:S02]  /*7770*/  ISETP.GT.U32.AND P6, PT, R4.reuse, R18, PT ;  /* 0x000000120400720c */ /* 0x040fe40003fc4070 */
[----:B------:R-:W-:Y:S02]  /*7780*/  IABS R11, R11 ;  /* 0x0000000b000b7213 */ /* 0x000fe40000000000 */
[----:B------:R-:W-:-:S05]  /*7790*/  ISETP.GT.U32.AND P5, PT, R4, R17, PT ;  /* 0x000000110400720c */ /* 0x000fca0003fa4070 */
[----:B------:R-:W-:Y:S02]  /*77a0*/  @!P4 IMAD.IADD R8, R8, 0x1, -R4 ;  /* 0x000000010808c824 */ /* 0x000fe400078e0a04 */
[----:B------:R-:W-:-:S03]  /*77b0*/  IMAD.HI.U32 R2, R5, R11, RZ ;  /* 0x0000000b05027227 */ /* 0x000fc600078e00ff */
[----:B------:R-:W-:Y:S01]  /*77c0*/  ISETP.GT.U32.AND P4, PT, R4, R8, PT ;  /* 0x000000080400720c */ /* 0x000fe20003f84070 */
[----:B------:R-:W-:Y:S01]  /*77d0*/  IMAD.MOV R2, RZ, RZ, -R2 ;  /* 0x000000ffff027224 */ /* 0x000fe200078e0a02 */
[----:B------:R-:W-:Y:S01]  /*77e0*/  LOP3.LUT R14, R0, 0x56, R7, 0xfe, !PT ;  /* 0x00000056000e7812 */ /* 0x000fe200078efe07 */
[--C-:B------:R-:W-:Y:S01]  /*77f0*/  @!P6 IMAD.IADD R18, R18, 0x1, -R4.reuse ;  /* 0x000000011212e824 */ /* 0x100fe200078e0a04 */
[C---:B------:R-:W-:Y:S01]  /*7800*/  ISETP.GT.U32.AND P6, PT, R4.reuse, R12, PT ;  /* 0x0000000c0400720c */ /* 0x040fe20003fc4070 */
[----:B------:R-:W-:Y:S01]  /*7810*/  IMAD R11, R4, R2, R11 ;  /* 0x00000002040b7224 */ /* 0x000fe200078e020b */
[----:B------:R-:W-:Y:S02]  /*7820*/  ISETP.GE.AND P3, PT, R86, RZ, PT ;  /* 0x000000ff5600720c */ /* 0x000fe40003f66270 */
[----:B------:R-:W-:Y:S01]  /*7830*/  IABS R86, R14 ;  /* 0x0000000e00567213 */ /* 0x000fe20000000000 */
[----:B------:R-:W-:-:S04]  /*7840*/  @!P5 IMAD.IADD R17, R17, 0x1, -R4 ;  /* 0x000000011111d824 */ /* 0x000fc800078e0a04 */
[----:B------:R-:W-:Y:S01]  /*7850*/  @!P4 IMAD.IADD R8, R8, 0x1, -R4 ;  /* 0x000000010808c824 */ /* 0x000fe200078e0a04 */
[C---:B------:R-:W-:Y:S01]  /*7860*/  ISETP.GT.U32.AND P4, PT, R4.reuse, R11, PT ;  /* 0x0000000b0400720c */ /* 0x040fe20003f84070 */
[----:B------:R-:W-:Y:S01]  /*7870*/  IMAD.HI.U32 R3, R5, R86, RZ ;  /* 0x0000005605037227 */ /* 0x000fe200078e00ff */
[----:B------:R-:W-:-:S03]  /*7880*/  ISETP.GT.U32.AND P5, PT, R4, R17, PT ;  /* 0x000000110400720c */ /* 0x000fc60003fa4070 */
[----:B------:R-:W-:Y:S02]  /*7890*/  IMAD.MOV R3, RZ, RZ, -R3 ;  /* 0x000000ffff037224 */ /* 0x000fe400078e0a03 */
[----:B------:R-:W-:Y:S02]  /*78a0*/  @!P6 IMAD.IADD R12, R12, 0x1, -R4 ;  /* 0x000000010c0ce824 */ /* 0x000fe400078e0a04 */
[----:B------:R-:W-:Y:S01]  /*78b0*/  IMAD R86, R4, R3, R86 ;  /* 0x0000000304567224 */ /* 0x000fe200078e0256 */
[--C-:B------:R-:W-:Y:S02]  /*78c0*/  LOP3.LUT R22, R0, 0x10, R7.reuse, 0xfe, !PT ;  /* 0x0000001000167812 */ /* 0x100fe400078efe07 */
[C---:B------:R-:W-:Y:S01]  /*78d0*/  ISETP.GT.U32.AND P6, PT, R4.reuse, R12, PT ;  /* 0x0000000c0400720c */ /* 0x040fe20003fc4070 */
[--C-:B------:R-:W-:Y:S01]  /*78e0*/  @!P4 IMAD.IADD R11, R11, 0x1, -R4.reuse ;  /* 0x000000010b0bc824 */ /* 0x100fe200078e0a04 */
[----:B------:R-:W-:Y:S02]  /*78f0*/  ISETP.GT.U32.AND P4, PT, R4, R86, PT ;  /* 0x000000560400720c */ /* 0x000fe40003f84070 */
[----:B------:R-:W-:Y:S01]  /*7900*/  LOP3.LUT R13, R0, 0x57, R7, 0xfe, !PT ;  /* 0x00000057000d7812 */ /* 0x000fe200078efe07 */
[----:B------:R-:W-:Y:S01]  /*7910*/  @!P5 IMAD.IADD R17, R17, 0x1, -R4 ;  /* 0x000000011111d824 */ /* 0x000fe200078e0a04 */
[----:B------:R-:W-:-:S02]  /*7920*/  ISETP.GE.AND P5, PT, R22, RZ, PT ;  /* 0x000000ff1600720c */ /* 0x000fc40003fa6270 */
[----:B------:R-:W-:Y:S02]  /*7930*/  ISETP.GE.AND P1, PT, R87, RZ, PT ;  /* 0x000000ff5700720c */ /* 0x000fe40003f26270 */
[----:B------:R-:W-:Y:S02]  /*7940*/  IABS R87, R13 ;  /* 0x0000000d00577213 */ /* 0x000fe40000000000 */
[--C-:B------:R-:W-:Y:S01]  /*7950*/  LOP3.LUT R15, R0, 0x59, R7.reuse, 0xfe, !PT ;  /* 0x00000059000f7812 */ /* 0x100fe200078efe07 */
[----:B------:R-:W-:Y:S01]  /*7960*/  @!P6 IMAD.IADD R12, R12, 0x1, -R4 ;  /* 0x000000010c0ce824 */ /* 0x000fe200078e0a04 */
[----:B------:R-:W-:Y:S01]  /*7970*/  LOP3.LUT R13, R0, 0x58, R7, 0xfe, !PT ;  /* 0x00000058000d7812 */ /* 0x000fe200078efe07 */
[----:B------:R-:W-:Y:S01]  /*7980*/  IMAD.HI.U32 R14, R5, R87, RZ ;  /* 0x00000057050e7227 */ /* 0x000fe200078e00ff */
[----:B------:R-:W-:Y:S02]  /*7990*/  IABS R15, R15 ;  /* 0x0000000f000f7213 */ /* 0x000fe40000000000 */
[----:B------:R-:W-:Y:S01]  /*79a0*/  ISETP.GE.AND P6, PT, R88, RZ, PT ;  /* 0x000000ff5800720c */ /* 0x000fe20003fc6270 */
[----:B------:R-:W-:Y:S01]  /*79b0*/  IMAD.MOV.U32 R88, RZ, RZ, R38 ;  /* 0x000000ffff587224 */ /* 0x000fe200078e0026 */
[----:B------:R-:W-:Y:S01]  /*79c0*/  IABS R13, R13 ;  /* 0x0000000d000d7213 */ /* 0x000fe20000000000 */
[----:B------:R-:W-:-:S02]  /*79d0*/  @!P4 IMAD.IADD R86, R86, 0x1, -R4 ;  /* 0x000000015656c824 */ /* 0x000fc400078e0a04 */
[----:B------:R-:W-:Y:S02]  /*79e0*/  IMAD.MOV R16, RZ, RZ, -R14 ;  /* 0x000000ffff107224 */ /* 0x000fe400078e0a0e */
[----:B------:R-:W-:Y:S01]  /*79f0*/  IMAD.MOV.U32 R14, RZ, RZ, R15 ;  /* 0x000000ffff0e7224 */ /* 0x000fe200078e000f */
[C---:B------:R-:W-:Y:S01]  /*7a00*/  ISETP.GT.U32.AND P4, PT, R4.reuse, R11, PT ;  /* 0x0000000b0400720c */ /* 0x040fe20003f84070 */
[----:B------:R-:W-:Y:S01]  /*7a10*/  @!P5 IMAD.MOV R88, RZ, RZ, -R88 ;  /* 0x000000ffff58d224 */ /* 0x000fe200078e0a58 */
[----:B------:R-:W-:Y:S01]  /*7a20*/  ISETP.GT.U32.AND P5, PT, R4, R86, PT ;  /* 0x000000560400720c */ /* 0x000fe20003fa4070 */
[----:B------:R-:W-:-:S04]  /*7a30*/  IMAD.HI.U32 R3, R5, R13, RZ ;  /* 0x0000000d05037227 */ /* 0x000fc800078e00ff */
[----:B------:R-:W-:Y:S01]  /*7a40*/  IMAD.HI.U32 R2, R5, R14, RZ ;  /* 0x0000000e05027227 */ /* 0x000fe200078e00ff */
[C-C-:B------:R-:W-:Y:S02]  /*7a50*/  LOP3.LUT R21, R0.reuse, 0x60, R7.reuse, 0xfe, !PT ;  /* 0x0000006000157812 */ /* 0x140fe400078efe07 */
[----:B------:R-:W-:Y:S01]  /*7a60*/  LOP3.LUT R20, R0, 0x61, R7, 0xfe, !PT ;  /* 0x0000006100147812 */ /* 0x000fe200078efe07 */
[----:B------:R-:W-:Y:S02]  /*7a70*/  IMAD.MOV R3, RZ, RZ, -R3 ;  /* 0x000000ffff037224 */ /* 0x000fe400078e0a03 */
[----:B------:R-:W-:Y:S01]  /*7a80*/  IMAD.MOV R2, RZ, RZ, -R2 ;  /* 0x000000ffff027224 */ /* 0x000fe200078e0a02 */
[----:B------:R-:W-:Y:S01]  /*7a90*/  IABS R15, R21 ;  /* 0x00000015000f7213 */ /* 0x000fe20000000000 */
[C---:B------:R-:W-:Y:S01]  /*7aa0*/  IMAD R87, R4.reuse, R16, R87 ;  /* 0x0000001004577224 */ /* 0x040fe200078e0257 */
[----:B------:R-:W-:Y:S01]  /*7ab0*/  IABS R16, R20 ;  /* 0x0000001400107213 */ /* 0x000fe20000000000 */
[----:B------:R-:W-:-:S02]  /*7ac0*/  IMAD R13, R4, R3, R13 ;  /* 0x00000003040d7224 */ /* 0x000fc400078e020d */
[C---:B------:R-:W-:Y:S02]  /*7ad0*/  IMAD R14, R4.reuse, R2, R14 ;  /* 0x00000002040e7224 */ /* 0x040fe400078e020e */
[--C-:B------:R-:W-:Y:S01]  /*7ae0*/  @!P4 IMAD.IADD R11, R11, 0x1, -R4.reuse ;  /* 0x000000010b0bc824 */ /* 0x100fe200078e0a04 */
[----:B------:R-:W-:Y:S01]  /*7af0*/  ISETP.GT.U32.AND P4, PT, R4, R13, PT ;  /* 0x0000000d0400720c */ /* 0x000fe20003f84070 */
[----:B------:R-:W-:Y:S01]  /*7b00*/  @!P5 IMAD.IADD R86, R86, 0x1, -R4 ;  /* 0x000000015656d824 */ /* 0x000fe200078e0a04 */
[C---:B------:R-:W-:Y:S01]  /*7b10*/  ISETP.GT.U32.AND P5, PT, R4.reuse, R14, PT ;  /* 0x0000000e0400720c */ /* 0x040fe20003fa4070 */
[----:B------:R-:W-:Y:S01]  /*7b20*/  IMAD.HI.U32 R2, R5, R15, RZ ;  /* 0x0000000f05027227 */ /* 0x000fe200078e00ff */
[----:B------:R-:W-:-:S03]  /*7b30*/  ISETP.GT.U32.AND P0, PT, R4, R6, PT ;  /* 0x000000060400720c */ /* 0x000fc60003f04070 */
[----:B------:R-:W-:-:S04]  /*7b40*/  IMAD.HI.U32 R20, R5, R16, RZ ;  /* 0x0000001005147227 */ /* 0x000fc800078e00ff */
[----:B------:R-:W-:Y:S02]  /*7b50*/  IMAD.MOV R2, RZ, RZ, -R2 ;  /* 0x000000ffff027224 */ /* 0x000fe400078e0a02 */
[----:B------:R-:W-:Y:S02]  /*7b60*/  IMAD.MOV R20, RZ, RZ, -R20 ;  /* 0x000000ffff147224 */ /* 0x000fe400078e0a14 */
[----:B------:R-:W-:Y:S01]  /*7b70*/  IMAD R15, R4, R2, R15 ;  /* 0x00000002040f7224 */ /* 0x000fe200078e020f */
[--C-:B------:R-:W-:Y:S01]  /*7b80*/  LOP3.LUT R2, R0, 0x69, R7.reuse, 0xfe, !PT ;  /* 0x0000006900027812 */ /* 0x100fe200078efe07 */
[----:B------:R-:W-:Y:S01]  /*7b90*/  IMAD R16, R4, R20, R16 ;  /* 0x0000001404107224 */ /* 0x000fe200078e0210 */
[----:B------:R-:W-:Y:S01]  /*7ba0*/  LOP3.LUT R22, R0, 0x13, R7, 0xfe, !PT ;  /* 0x0000001300167812 */ /* 0x000fe200078efe07 */
[--C-:B------:R-:W-:Y:S01]  /*7bb0*/  @!P4 IMAD.IADD R13, R13, 0x1, -R4.reuse ;  /* 0x000000010d0dc824 */ /* 0x100fe200078e0a04 */
[----:B------:R-:W-:Y:S01]  /*7bc0*/  IABS R20, R2 ;  /* 0x0000000200147213 */ /* 0x000fe20000000000 */
[----:B------:R-:W-:Y:S01]  /*7bd0*/  @!P5 IMAD.IADD R14, R14, 0x1, -R4 ;  /* 0x000000010e0ed824 */ /* 0x000fe200078e0a04 */
[----:B------:R-:W-:-:S02]  /*7be0*/  ISETP.GT.U32.AND P4, PT, R4, R15, PT ;  /* 0x0000000f0400720c */ /* 0x000fc40003f84070 */
[----:B------:R-:W-:Y:S01]  /*7bf0*/  ISETP.GT.U32.AND P5, PT, R4, R16, PT ;  /* 0x000000100400720c */ /* 0x000fe20003fa4070 */
[----:B------:R-:W-:Y:S01]  /*7c00*/  @!P0 IMAD.IADD R6, R6, 0x1, -R4 ;  /* 0x0000000106068824 */ /* 0x000fe200078e0a04 */
[----:B------:R-:W-:Y:S01]  /*7c10*/  ISETP.GE.AND P0, PT, R22, RZ, PT ;  /* 0x000000ff1600720c */ /* 0x000fe20003f06270 */
[----:B------:R-:W-:Y:S01]  /*7c20*/  IMAD.HI.U32 R2, R5, R20, RZ ;  /* 0x0000001405027227 */ /* 0x000fe200078e00ff */
[----:B------:R-:W-:-:S03]  /*7c30*/  LOP3.LUT R19, R0, 0x68, R7, 0xfe, !PT ;  /* 0x0000006800137812 */ /* 0x000fc600078efe07 */
        /* <DEDUP_REMOVED lines=8> */
[----:B------:R-:W-:-:S02]  /*7cc0*/  IMAD.MOV.U32 R2, RZ, RZ, R46 ;  /* 0x000000ffff027224 */ /* 0x000fc400078e002e */
[----:B------:R-:W-:Y:S01]  /*7cd0*/  IMAD.HI.U32 R3, R5, R19, RZ ;  /* 0x0000001305037227 */ /* 0x000fe200078e00ff */
[----:B------:R-:W-:-:S03]  /*7ce0*/  LOP3.LUT R21, R0, 0x70, R7, 0xfe, !PT ;  /* 0x0000007000157812 */ /* 0x000fc600078efe07 */
[----:B------:R-:W-:Y:S01]  /*7cf0*/  @!P0 IMAD.MOV R2, RZ, RZ, -R2 ;  /* 0x000000ffff028224 */ /* 0x000fe200078e0a02 */
[----:B------:R-:W-:Y:S01]  /*7d00*/  ISETP.GT.U32.AND P0, PT, R4, R16, PT ;  /* 0x000000100400720c */ /* 0x000fe20003f04070 */
[----:B------:R-:W-:Y:S02]  /*7d10*/  IMAD.MOV R3, RZ, RZ, -R3 ;  /* 0x000000ffff037224 */ /* 0x000fe400078e0a03 */
[----:B------:R-:W-:Y:S01]  /*7d20*/  IMAD.HI.U32 R22, R5, R38, RZ ;  /* 0x0000002605167227 */ /* 0x000fe200078e00ff */
[----:B------:R-:W-:-:S03]  /*7d30*/  IABS R21, R21 ;  /* 0x0000001500157213 */ /* 0x000fc60000000000 */
[C---:B------:R-:W-:Y:S02]  /*7d40*/  IMAD R19, R4.reuse, R3, R19 ;  /* 0x0000000304137224 */ /* 0x040fe400078e0213 */
[----:B------:R-:W-:Y:S02]  /*7d50*/  IMAD.MOV R22, RZ, RZ, -R22 ;  /* 0x000000ffff167224 */ /* 0x000fe400078e0a16 */
[----:B------:R-:W-:Y:S01]  /*7d60*/  @!P3 IMAD.MOV R48, RZ, RZ, -R48 ;  /* 0x000000ffff30b224 */ /* 0x000fe200078e0a30 */
[C---:B------:R-:W-:Y:S01]  /*7d70*/  ISETP.GT.U32.AND P3, PT, R4.reuse, R13, PT ;  /* 0x0000000d0400720c */ /* 0x040fe20003f64070 */
[C---:B------:R-:W-:Y:S02]  /*7d80*/  IMAD R38, R4.reuse, R22, R38 ;  /* 0x0000001604267224 */ /* 0x040fe400078e0226 */
[----:B------:R-:W-:Y:S01]  /*7d90*/  @!P4 IMAD.IADD R87, R87, 0x1, -R4 ;  /* 0x000000015757c824 */ /* 0x000fe200078e0a04 */
[----:B------:R-:W-:Y:S01]  /*7da0*/  ISETP.GT.U32.AND P4, PT, R4, R19, PT ;  /* 0x000000130400720c */ /* 0x000fe20003f84070 */
[----:B------:R-:W-:-:S04]  /*7db0*/  IMAD.HI.U32 R3, R5, R21, RZ ;  /* 0x0000001505037227 */ /* 0x000fc800078e00ff */
[--C-:B------:R-:W-:Y:S01]  /*7dc0*/  @!P0 IMAD.IADD R16, R16, 0x1, -R4.reuse ;  /* 0x0000000110108824 */ /* 0x100fe200078e0a04 */
[C---:B------:R-:W-:Y:S01]  /*7dd0*/  ISETP.GT.U32.AND P0, PT, R4.reuse, R38, PT ;  /* 0x000000260400720c */ /* 0x040fe20003f04070 */
[----:B------:R-:W-:Y:S01]  /*7de0*/  IMAD.MOV R3, RZ, RZ, -R3 ;  /* 0x000000ffff037224 */ /* 0x000fe200078e0a03 */
[C---:B------:R-:W-:Y:S01]  /*7df0*/  ISETP.GT.U32.AND P5, PT, R4.reuse, R15, PT ;  /* 0x0000000f0400720c */ /* 0x040fe20003fa4070 */
[----:B------:R0:W-:Y:S02]  /*7e00*/  STL [R1+0x758], R86 ;  /* 0x0007585601007387 */ /* 0x0001e40000100800 */
[C---:B------:R-:W-:Y:S02]  /*7e10*/  IMAD R21, R4.reuse, R3, R21 ;  /* 0x0000000304157224 */ /* 0x040fe400078e0215 */
[----:B------:R-:W-:Y:S02]  /*7e20*/  IMAD.MOV.U32 R3, RZ, RZ, R47 ;  /* 0x000000ffff037224 */ /* 0x000fe400078e002f */
[--C-:B------:R-:W-:Y:S01]  /*7e30*/  @!P3 IMAD.IADD R13, R13, 0x1, -R4.reuse ;  /* 0x000000010d0db824 */ /* 0x100fe200078e0a04 */
[----:B------:R-:W-:Y:S01]  /*7e40*/  ISETP.GT.U32.AND P3, PT, R4, R20, PT ;  /* 0x000000140400720c */ /* 0x000fe20003f64070 */
[--C-:B------:R-:W-:Y:S01]  /*7e50*/  @!P4 IMAD.IADD R19, R19, 0x1, -R4.reuse ;  /* 0x000000011313c824 */ /* 0x100fe200078e0a04 */
[----:B0-----:R-:W-:Y:S01]  /*7e60*/  LOP3.LUT R86, R0, 0x78, R7, 0xfe, !PT ;  /* 0x0000007800567812 */ /* 0x001fe200078efe07 */
[----:B------:R-:W-:Y:S01]  /*7e70*/  @!P1 IMAD.MOV R3, RZ, RZ, -R3 ;  /* 0x000000ffff039224 */ /* 0x000fe200078e0a03 */
[----:B------:R-:W-:Y:S01]  /*7e80*/  ISETP.GT.U32.AND P1, PT, R4, R14, PT ;  /* 0x0000000e0400720c */ /* 0x000fe20003f24070 */
[----:B------:R-:W-:Y:S01]  /*7e90*/  @!P0 IMAD.IADD R38, R38, 0x1, -R4 ;  /* 0x0000000126268824 */ /* 0x000fe200078e0a04 */
[----:B------:R-:W-:-:S02]  /*7ea0*/  IABS R22, R86 ;  /* 0x0000005600167213 */ /* 0x000fc40000000000 */
[--C-:B------:R-:W-:Y:S02]  /*7eb0*/  LOP3.LUT R86, R0, 0x15, R7.reuse, 0xfe, !PT ;  /* 0x0000001500567812 */ /* 0x100fe400078efe07 */
[----:B------:R-:W-:Y:S01]  /*7ec0*/  ISETP.GT.U32.AND P0, PT, R4, R19, PT ;  /* 0x000000130400720c */ /* 0x000fe20003f04070 */
[--C-:B------:R-:W-:Y:S01]  /*7ed0*/  @!P5 IMAD.IADD R15, R15, 0x1, -R4.reuse ;  /* 0x000000010f0fd824 */ /* 0x100fe200078e0a04 */
[----:B------:R-:W-:Y:S02]  /*7ee0*/  ISETP.GE.AND P5, PT, R86, RZ, PT ;  /* 0x000000ff5600720c */ /* 0x000fe40003fa6270 */
[--C-:B------:R-:W-:Y:S01]  /*7ef0*/  LOP3.LUT R86, R0, 0x17, R7.reuse, 0xfe, !PT ;  /* 0x0000001700567812 */ /* 0x100fe200078efe07 */
[----:B------:R0:W-:Y:S01]  /*7f00*/  STL [R1+0x1d8], R3 ;  /* 0x0001d80301007387 */ /* 0x0001e20000100800 */
[--C-:B------:R-:W-:Y:S02]  /*7f10*/  @!P3 IMAD.IADD R20, R20, 0x1, -R4.reuse ;  /* 0x000000011414b824 */ /* 0x100fe400078e0a04 */
[----:B------:R-:W-:Y:S01]  /*7f20*/  ISETP.GE.AND P3, PT, R86, RZ, PT ;  /* 0x000000ff5600720c */ /* 0x000fe20003f66270 */
[----:B------:R1:W-:Y:S01]  /*7f30*/  STL [R1+0x1d4], R2 ;  /* 0x0001d40201007387 */ /* 0x0003e20000100800 */
[--C-:B------:R-:W-:Y:S01]  /*7f40*/  LOP3.LUT R86, R0, 0x18, R7.reuse, 0xfe, !PT ;  /* 0x0000001800567812 */ /* 0x100fe200078efe07 */
[--C-:B------:R-:W-:Y:S01]  /*7f50*/  @!P1 IMAD.IADD R14, R14, 0x1, -R4.reuse ;  /* 0x000000010e0e9824 */ /* 0x100fe200078e0a04 */
[----:B------:R-:W-:Y:S01]  /*7f60*/  ISETP.GT.U32.AND P1, PT, R4, R21, PT ;  /* 0x000000150400720c */ /* 0x000fe20003f24070 */
[----:B------:R-:W-:Y:S01]  /*7f70*/  @!P0 IMAD.IADD R19, R19, 0x1, -R4 ;  /* 0x0000000113138824 */ /* 0x000fe200078e0a04 */
[----:B0-----:R-:W-:Y:S01]  /*7f80*/  LOP3.LUT R3, R0, 0x16, R7, 0xfe, !PT ;  /* 0x0000001600037812 */ /* 0x001fe200078efe07 */
[----:B-1----:R-:W-:Y:S01]  /*7f90*/  IMAD.HI.U32 R2, R5, R22, RZ ;  /* 0x0000001605027227 */ /* 0x002fe200078e00ff */
[----:B------:R-:W-:-:S03]  /*7fa0*/  ISETP.GE.AND P0, PT, R86, RZ, PT ;  /* 0x000000ff5600720c */ /* 0x000fc60003f06270 */
[----:B------:R-:W-:Y:S01]  /*7fb0*/  IMAD.MOV R2, RZ, RZ, -R2 ;  /* 0x000000ffff027224 */ /* 0x000fe200078e0a02 */
[----:B------:R-:W-:Y:S01]  /*7fc0*/  ISETP.GE.AND P4, PT, R3, RZ, PT ;  /* 0x000000ff0300720c */ /* 0x000fe20003f86270 */
[----:B------:R-:W0:Y:S01]  /*7fd0*/  S2R R86, SR_TID.X ;  /* 0x0000000000567919 */ /* 0x000e220000002100 */
[----:B------:R-:W-:Y:S02]  /*7fe0*/  IMAD.MOV.U32 R3, RZ, RZ, R56 ;  /* 0x000000ffff037224 */ /* 0x000fe400078e0038 */
[C---:B------:R-:W-:Y:S02]  /*7ff0*/  IMAD R22, R4.reuse, R2, R22 ;  /* 0x0000000204167224 */ /* 0x040fe400078e0216 */
[----:B------:R-:W-:Y:S02]  /*8000*/  IMAD.MOV.U32 R2, RZ, RZ, R55 ;  /* 0x000000ffff027224 */ /* 0x000fe400078e0037 */
[----:B------:R-:W-:Y:S02]  /*8010*/  @!P6 IMAD.MOV R3, RZ, RZ, -R3 ;  /* 0x000000ffff03e224 */ /* 0x000fe400078e0a03 */
[----:B------:R-:W-:Y:S01]  /*8020*/  @!P5 IMAD.MOV R2, RZ, RZ, -R2 ;  /* 0x000000ffff02d224 */ /* 0x000fe200078e0a02 */
[----:B------:R-:W-:Y:S01]  /*8030*/  STL [R1+0x75c], R87 ;  /* 0x00075c5701007387 */ /* 0x000fe20000100800 */
[----:B------:R-:W-:Y:S01]  /*8040*/  @!P1 IMAD.IADD R21, R21, 0x1, -R4 ;  /* 0x0000000115159824 */ /* 0x000fe200078e0a04 */
[----:B------:R-:W-:-:S02]  /*8050*/  ISETP.GT.U32.AND P1, PT, R4, R22, PT ;  /* 0x000000160400720c */ /* 0x000fc40003f24070 */
[----:B------:R-:W-:Y:S04]  /*8060*/  STL [R1+0x1c0], R3 ;  /* 0x0001c00301007387 */ /* 0x000fe80000100800 */
[----:B------:R1:W-:Y:S02]  /*8070*/  STL [R1+0x1bc], R2 ;  /* 0x0001bc0201007387 */ /* 0x0003e40000100800 */
[----:B-1----:R-:W-:-:S04]  /*8080*/  IMAD.MOV.U32 R2, RZ, RZ, R54 ;  /* 0x000000ffff027224 */ /* 0x002fc800078e0036 */
[----:B------:R-:W-:Y:S01]  /*8090*/  @!P4 IMAD.MOV R2, RZ, RZ, -R2 ;  /* 0x000000ffff02c224 */ /* 0x000fe200078e0a02 */
[----:B------:R-:W-:Y:S01]  /*80a0*/  ISETP.GT.U32.AND P4, PT, R4, R38, PT ;  /* 0x000000260400720c */ /* 0x000fe20003f84070 */
[----:B------:R-:W-:Y:S01]  /*80b0*/  @!P1 IMAD.IADD R22, R22, 0x1, -R4 ;  /* 0x0000000116169824 */ /* 0x000fe200078e0a04 */
[----:B------:R-:W-:-:S04]  /*80c0*/  ISETP.GT.U32.AND P5, PT, R4, R21, PT ;  /* 0x000000150400720c */ /* 0x000fc80003fa4070 */
[C---:B------:R-:W-:Y:S02]  /*80d0*/  ISETP.GT.U32.AND P1, PT, R4.reuse, R22, PT ;  /* 0x000000160400720c */ /* 0x040fe40003f24070 */
[----:B------:R-:W-:Y:S02]  /*80e0*/  ISETP.GT.U32.AND P6, PT, R4, R20, PT ;  /* 0x000000140400720c */ /* 0x000fe40003fc4070 */
[----:B------:R-:W-:-:S03]  /*80f0*/  LOP3.LUT R3, R0, 0x1a, R7, 0xfe, !PT ;  /* 0x0000001a00037812 */ /* 0x000fc600078efe07 */
[--C-:B------:R-:W-:Y:S01]  /*8100*/  @!P4 IMAD.IADD R38, R38, 0x1, -R4.reuse ;  /* 0x000000012626c824 */ /* 0x100fe200078e0a04 */
[----:B0-----:R-:W-:Y:S01]  /*8110*/  LOP3.LUT R86, R86, 0x7f, RZ, 0xc0, !PT ;  /* 0x0000007f56567812 */ /* 0x001fe200078ec0ff */
[----:B------:R0:W-:Y:S01]  /*8120*/  STL [R1+0x1b8], R2 ;  /* 0x0001b80201007387 */ /* 0x0001e20000100800 */
[--C-:B------:R-:W-:Y:S01]  /*8130*/  @!P5 IMAD.IADD R21, R21, 0x1, -R4.reuse ;  /* 0x000000011515d824 */ /* 0x100fe200078e0a04 */
[----:B------:R-:W-:Y:S02]  /*8140*/  ISETP.GE.AND P5, PT, R3, RZ, PT ;  /* 0x000000ff0300720c */ /* 0x000fe40003fa6270 */
[----:B------:R1:W-:Y:S01]  /*8150*/  STL [R1+0x760], R38 ;  /* 0x0007602601007387 */ /* 0x0003e20000100800 */
[----:B------:R-:W-:Y:S01]  /*8160*/  LOP3.LUT R3, R0, 0x1b, R7, 0xfe, !PT ;  /* 0x0000001b00037812 */ /* 0x000fe200078efe07 */
[----:B------:R-:W-:Y:S02]  /*8170*/  @!P1 IMAD.IADD R22, R22, 0x1, -R4 ;  /* 0x0000000116169824 */ /* 0x000fe400078e0a04 */
[----:B0-----:R-:W-:-:S02]  /*8180*/  IMAD R2, R86, UR13, RZ ;  /* 0x0000000d56027c24 */ /* 0x001fc4000f8e02ff */
[----:B-1----:R-:W-:Y:S01]  /*8190*/  IMAD.MOV.U32 R38, RZ, RZ, R61 ;  /* 0x000000ffff267224 */ /* 0x002fe200078e003d */
[----:B------:R-:W-:-:S03]  /*81a0*/  ISETP.GE.AND P4, PT, R3, RZ, PT ;  /* 0x000000ff0300720c */ /* 0x000fc60003f86270 */
[----:B------:R-:W-:Y:S01]  /*81b0*/  @!P3 IMAD.MOV R38, RZ, RZ, -R38 ;  /* 0x000000ffff26b224 */ /* 0x000fe200078e0a26 */
[--C-:B------:R-:W-:Y:S02]  /*81c0*/  LOP3.LUT R47, R0, 0x19, R7.reuse, 0xfe, !PT ;  /* 0x00000019002f7812 */ /* 0x100fe400078efe07 */
[----:B------:R-:W-:Y:S01]  /*81d0*/  IADD3 R3, P1, PT, R2, UR18, RZ ;  /* 0x0000001202037c10 */ /* 0x000fe2000ff3e0ff */
[----:B------:R0:W-:Y:S01]  /*81e0*/  STL [R1+0x7d8], R4 ;  /* 0x0007d80401007387 */ /* 0x0001e20000100800 */
[----:B------:R-:W-:Y:S01]  /*81f0*/  LOP3.LUT R46, R0, 0x1c, R7, 0xfe, !PT ;  /* 0x0000001c002e7812 */ /* 0x000fe200078efe07 */
[----:B------:R-:W-:Y:S01]  /*8200*/  @!P6 IMAD.IADD R20, R20, 0x1, -R4 ;  /* 0x000000011414e824 */ /* 0x000fe200078e0a04 */
[----:B------:R-:W-:Y:S01]  /*8210*/  ISETP.GE.AND P6, PT, R47, RZ, PT ;  /* 0x000000ff2f00720c */ /* 0x000fe20003fc6270 */
[----:B------:R1:W-:Y:S01]  /*8220*/  STL [R1+0x1b4], R38 ;  /* 0x0001b42601007387 */ /* 0x0003e20000100800 */
[----:B------:R-:W-:Y:S01]  /*8230*/  LEA.HI.X.SX32 R2, R2, UR19, 0x1, P1 ;  /* 0x0000001302027c11 */ /* 0x000fe200088f0eff */
[----:B------:R-:W-:Y:S01]  /*8240*/  @!P0 IMAD.MOV R85, RZ, RZ, -R85 ;  /* 0x000000ffff558224 */ /* 0x000fe200078e0a55 */
[----:B------:R-:W-:Y:S01]  /*8250*/  LOP3.LUT R47, R0, 0x1d, R7, 0xfe, !PT ;  /* 0x0000001d002f7812 */ /* 0x000fe200078efe07 */
[----:B------:R-:W-:Y:S01]  /*8260*/  IMAD.MOV.U32 R61, RZ, RZ, R34 ;  /* 0x000000ffff3d7224 */ /* 0x000fe200078e0022 */
[----:B------:R-:W-:Y:S01]  /*8270*/  ISETP.GE.AND P1, PT, R46, RZ, PT ;  /* 0x000000ff2e00720c */ /* 0x000fe20003f26270 */
[----:B0-----:R-:W-:-:S02]  /*8280*/  IMAD.MOV.U32 R4, RZ, RZ, R82 ;  /* 0x000000ffff047224 */ /* 0x001fc400078e0052 */
[----:B------:R-:W-:Y:S02]  /*8290*/  IMAD.MOV.U32 R56, RZ, RZ, R31 ;  /* 0x000000ffff387224 */ /* 0x000fe400078e001f */
[----:B------:R-:W-:Y:S01]  /*82a0*/  IMAD.MOV.U32 R55, RZ, RZ, R30 ;  /* 0x000000ffff377224 */ /* 0x000fe200078e001e */
[C---:B------:R-:W-:Y:S01]  /*82b0*/  LOP3.LUT R87, R0.reuse, 0x54, R7, 0xfe, !PT ;  /* 0x0000005400577812 */ /* 0x040fe200078efe07 */
[----:B-1----:R-:W-:Y:S01]  /*82c0*/  IMAD.MOV.U32 R38, RZ, RZ, R83 ;  /* 0x000000ffff267224 */ /* 0x002fe200078e0053 */
[----:B------:R-:W-:Y:S01]  /*82d0*/  ISETP.GE.AND P0, PT, R47, RZ, PT ;  /* 0x000000ff2f00720c */ /* 0x000fe20003f06270 */
[----:B------:R-:W-:Y:S01]  /*82e0*/  IMAD.MOV.U32 R54, RZ, RZ, R27 ;  /* 0x000000ffff367224 */ /* 0x000fe200078e001b */
[----:B------:R-:W0:Y:S01]  /*82f0*/  LDCU UR19, c[0x0][0x3b0] ;  /* 0x00007600ff1377ac */ /* 0x000e220008000800 */
[----:B------:R-:W-:Y:S01]  /*8300*/  @!P5 IMAD.MOV R38, RZ, RZ, -R38 ;  /* 0x000000ffff26d224 */ /* 0x000fe200078e0a26 */
[C-C-:B------:R-:W-:Y:S01]  /*8310*/  LOP3.LUT R46, R0.reuse, 0x1e, R7.reuse, 0xfe, !PT ;  /* 0x0000001e002e7812 */ /* 0x140fe200078efe07 */
[----:B------:R-:W-:Y:S01]  /*8320*/  @!P4 IMAD.MOV R4, RZ, RZ, -R4 ;  /* 0x000000ffff04c224 */ /* 0x000fe200078e0a04 */
[----:B------:R-:W-:Y:S01]  /*8330*/  LOP3.LUT R47, R0, 0x1f, R7, 0xfe, !PT ;  /* 0x0000001f002f7812 */ /* 0x000fe200078efe07 */
[----:B------:R-:W1:Y:S01]  /*8340*/  LDCU UR18, c[0x0][0x3b0] ;  /* 0x00007600ff1277ac */ /* 0x000e620008000800 */
[----:B------:R2:W-:Y:S01]  /*8350*/  STL [R1+0x1b0], R38 ;  /* 0x0001b02601007387 */ /* 0x0005e20000100800 */
[----:B------:R-:W-:-:S03]  /*8360*/  ISETP.GE.AND P3, PT, R46, RZ, PT ;  /* 0x000000ff2e00720c */ /* 0x000fc60003f66270 */
[----:B------:R3:W-:Y:S01]  /*8370*/  STL [R1+0x1ac], R4 ;  /* 0x0001ac0401007387 */ /* 0x0007e20000100800 */
[----:B------:R-:W-:Y:S01]  /*8380*/  ISETP.GE.AND P5, PT, R47, RZ, PT ;  /* 0x000000ff2f00720c */ /* 0x000fe20003fa6270 */
[----:B--2---:R-:W-:Y:S01]  /*8390*/  IMAD.MOV.U32 R38, RZ, RZ, R81 ;  /* 0x000000ffff267224 */ /* 0x004fe200078e0051 */
[C-C-:B------:R-:W-:Y:S01]  /*83a0*/  LOP3.LUT R46, R0.reuse, 0x20, R7.reuse, 0xfe, !PT ;  /* 0x00000020002e7812 */ /* 0x140fe200078efe07 */
[----:B---3--:R-:W-:Y:S02]  /*83b0*/  IMAD.MOV.U32 R4, RZ, RZ, R80 ;  /* 0x000000ffff047224 */ /* 0x008fe400078e0050 */
[----:B------:R-:W-:Y:S01]  /*83c0*/  @!P1 IMAD.MOV R38, RZ, RZ, -R38 ;  /* 0x000000ffff269224 */ /* 0x000fe200078e0a26 */
[----:B------:R-:W-:Y:S01]  /*83d0*/  LOP3.LUT R47, R0, 0x21, R7, 0xfe, !PT ;  /* 0x00000021002f7812 */ /* 0x000fe200078efe07 */
[----:B------:R-:W-:Y:S01]  /*83e0*/  @!P0 IMAD.MOV R4, RZ, RZ, -R4 ;  /* 0x000000ffff048224 */ /* 0x000fe200078e0a04 */
[----:B------:R-:W-:Y:S02]  /*83f0*/  ISETP.GE.AND P4, PT, R46, RZ, PT ;  /* 0x000000ff2e00720c */ /* 0x000fe40003f86270 */
[----:B------:R2:W-:Y:S01]  /*8400*/  STL [R1+0x1a8], R38 ;  /* 0x0001a82601007387 */ /* 0x0005e20000100800 */
[----:B------:R-:W-:-:S02]  /*8410*/  ISETP.GE.AND P1, PT, R47, RZ, PT ;  /* 0x000000ff2f00720c */ /* 0x000fc40003f26270 */
[C-C-:B------:R-:W-:Y:S02]  /*8420*/  LOP3.LUT R46, R0.reuse, 0x22, R7.reuse, 0xfe, !PT ;  /* 0x00000022002e7812 */ /* 0x140fe400078efe07 */
[----:B------:R-:W-:Y:S01]  /*8430*/  LOP3.LUT R47, R0, 0x23, R7, 0xfe, !PT ;  /* 0x00000023002f7812 */ /* 0x000fe200078efe07 */
[----:B------:R3:W-:Y:S01]  /*8440*/  STL [R1+0x1a4], R4 ;  /* 0x0001a40401007387 */ /* 0x0007e20000100800 */
[----:B--2---:R-:W-:Y:S01]  /*8450*/  IMAD.MOV.U32 R38, RZ, RZ, R79 ;  /* 0x000000ffff267224 */ /* 0x004fe200078e004f */
[----:B------:R-:W-:-:S03]  /*8460*/  ISETP.GE.AND P0, PT, R46, RZ, PT ;  /* 0x000000ff2e00720c */ /* 0x000fc60003f06270 */
[----:B------:R-:W-:Y:S01]  /*8470*/  @!P3 IMAD.MOV R38, RZ, RZ, -R38 ;  /* 0x000000ffff26b224 */ /* 0x000fe200078e0a26 */
[----:B------:R-:W-:Y:S01]  /*8480*/  ISETP.GE.AND P3, PT, R47, RZ, PT ;  /* 0x000000ff2f00720c */ /* 0x000fe20003f66270 */
[----:B---3--:R-:W-:Y:S01]  /*8490*/  IMAD.MOV.U32 R4, RZ, RZ, R78 ;  /* 0x000000ffff047224 */ /* 0x008fe200078e004e */
[----:B------:R-:W-:-:S03]  /*84a0*/  LOP3.LUT R46, R0, 0x24, R7, 0xfe, !PT ;  /* 0x00000024002e7812 */ /* 0x000fc600078efe07 */
[----:B------:R-:W-:Y:S01]  /*84b0*/  @!P5 IMAD.MOV R4, RZ, RZ, -R4 ;  /* 0x000000ffff04d224 */ /* 0x000fe200078e0a04 */
[----:B------:R-:W-:Y:S01]  /*84c0*/  LOP3.LUT R47, R0, 0x25, R7, 0xfe, !PT ;  /* 0x00000025002f7812 */ /* 0x000fe200078efe07 */
[----:B------:R2:W-:Y:S01]  /*84d0*/  STL [R1+0x1a0], R38 ;  /* 0x0001a02601007387 */ /* 0x0005e20000100800 */
[----:B------:R-:W-:Y:S01]  /*84e0*/  ISETP.GE.AND P5, PT, R46, RZ, PT ;  /* 0x000000ff2e00720c */ /* 0x000fe20003fa6270 */
[----:B------:R-:W-:Y:S02]  /*84f0*/  @!P4 IMAD.MOV R77, RZ, RZ, -R77 ;  /* 0x000000ffff4dc224 */ /* 0x000fe400078e0a4d */
[----:B------:R3:W-:Y:S01]  /*8500*/  STL [R1+0x19c], R4 ;  /* 0x00019c0401007387 */ /* 0x0007e20000100800 */
[----:B------:R-:W-:Y:S01]  /*8510*/  ISETP.GE.AND P4, PT, R47, RZ, PT ;  /* 0x000000ff2f00720c */ /* 0x000fe20003f86270 */
[----:B--2---:R-:W-:Y:S02]  /*8520*/  IMAD.MOV.U32 R38, RZ, RZ, R75 ;  /* 0x000000ffff267224 */ /* 0x004fe400078e004b */
[----:B---3--:R-:W-:-:S02]  /*8530*/  IMAD.MOV.U32 R4, RZ, RZ, R74 ;  /* 0x000000ffff047224 */ /* 0x008fc400078e004a */
[----:B------:R-:W-:Y:S02]  /*8540*/  @!P0 IMAD.MOV R38, RZ, RZ, -R38 ;  /* 0x000000ffff268224 */ /* 0x000fe400078e0a26 */
[----:B------:R-:W-:Y:S01]  /*8550*/  @!P3 IMAD.MOV R4, RZ, RZ, -R4 ;  /* 0x000000ffff04b224 */ /* 0x000fe200078e0a04 */
[C-C-:B------:R-:W-:Y:S02]  /*8560*/  LOP3.LUT R46, R0.reuse, 0x26, R7.reuse, 0xfe, !PT ;  /* 0x00000026002e7812 */ /* 0x140fe400078efe07 */
[----:B------:R-:W-:Y:S01]  /*8570*/  LOP3.LUT R47, R0, 0x27, R7, 0xfe, !PT ;  /* 0x00000027002f7812 */ /* 0x000fe200078efe07 */
[----:B------:R2:W-:Y:S01]  /*8580*/  STL [R1+0x198], R38 ;  /* 0x0001982601007387 */ /* 0x0005e20000100800 */
[----:B------:R-:W-:Y:S01]  /*8590*/  @!P1 IMAD.MOV R76, RZ, RZ, -R76 ;  /* 0x000000ffff4c9224 */ /* 0x000fe200078e0a4c */
[----:B------:R-:W-:Y:S02]  /*85a0*/  ISETP.GE.AND P1, PT, R46, RZ, PT ;  /* 0x000000ff2e00720c */ /* 0x000fe40003f26270 */
[----:B------:R3:W-:Y:S01]  /*85b0*/  STL [R1+0x194], R4 ;  /* 0x0001940401007387 */ /* 0x0007e20000100800 */
[----:B------:R-:W-:-:S02]  /*85c0*/  ISETP.GE.AND P0, PT, R47, RZ, PT ;  /* 0x000000ff2f00720c */ /* 0x000fc40003f06270 */
[C---:B------:R-:W-:Y:S01]  /*85d0*/  LOP3.LUT R46, R0.reuse, 0x28, R7, 0xfe, !PT ;  /* 0x00000028002e7812 */ /* 0x040fe200078efe07 */
[----:B--2---:R-:W-:Y:S02]  /*85e0*/  IMAD.MOV.U32 R38, RZ, RZ, R73 ;  /* 0x000000ffff267224 */ /* 0x004fe400078e0049 */
[----:B---3--:R-:W-:Y:S02]  /*85f0*/  IMAD.MOV.U32 R4, RZ, RZ, R72 ;  /* 0x000000ffff047224 */ /* 0x008fe400078e0048 */
[----:B------:R-:W-:Y:S02]  /*8600*/  @!P5 IMAD.MOV R38, RZ, RZ, -R38 ;  /* 0x000000ffff26d224 */ /* 0x000fe400078e0a26 */
[----:B------:R-:W-:Y:S01]  /*8610*/  @!P4 IMAD.MOV R4, RZ, RZ, -R4 ;  /* 0x000000ffff04c224 */ /* 0x000fe200078e0a04 */
[--C-:B------:R-:W-:Y:S02]  /*8620*/  LOP3.LUT R47, R0, 0x29, R7.reuse, 0xfe, !PT ;  /* 0x00000029002f7812 */ /* 0x100fe400078efe07 */
[----:B------:R-:W-:Y:S01]  /*8630*/  ISETP.GE.AND P3, PT, R46, RZ, PT ;  /* 0x000000ff2e00720c */ /* 0x000fe20003f66270 */
[----:B------:R2:W-:Y:S01]  /*8640*/  STL [R1+0x180], R38 ;  /* 0x0001802601007387 */ /* 0x0005e20000100800 */
[----:B------:R-:W-:-:S02]  /*8650*/  LOP3.LUT R46, R0, 0x2a, R7, 0xfe, !PT ;  /* 0x0000002a002e7812 */ /* 0x000fc400078efe07 */
[----:B------:R-:W-:Y:S01]  /*8660*/  ISETP.GE.AND P5, PT, R47, RZ, PT ;  /* 0x000000ff2f00720c */ /* 0x000fe20003fa6270 */
[----:B------:R3:W-:Y:S01]  /*8670*/  STL [R1+0x17c], R4 ;  /* 0x00017c0401007387 */ /* 0x0007e20000100800 */
[----:B------:R-:W-:Y:S02]  /*8680*/  LOP3.LUT R47, R0, 0x2b, R7, 0xfe, !PT ;  /* 0x0000002b002f7812 */ /* 0x000fe400078efe07 */
[----:B------:R-:W-:Y:S01]  /*8690*/  ISETP.GE.AND P4, PT, R46, RZ, PT ;  /* 0x000000ff2e00720c */ /* 0x000fe20003f86270 */
[----:B--2---:R-:W-:Y:S02]  /*86a0*/  IMAD.MOV.U32 R38, RZ, RZ, R71 ;  /* 0x000000ffff267224 */ /* 0x004fe400078e0047 */
[----:B---3--:R-:W-:Y:S02]  /*86b0*/  IMAD.MOV.U32 R4, RZ, RZ, R70 ;  /* 0x000000ffff047224 */ /* 0x008fe400078e0046 */
[----:B------:R-:W-:Y:S01]  /*86c0*/  @!P1 IMAD.MOV R38, RZ, RZ, -R38 ;  /* 0x000000ffff269224 */ /* 0x000fe200078e0a26 */
[----:B------:R-:W-:Y:S01]  /*86d0*/  ISETP.GE.AND P1, PT, R47, RZ, PT ;  /* 0x000000ff2f00720c */ /* 0x000fe20003f26270 */
[----:B------:R-:W-:Y:S01]  /*86e0*/  @!P0 IMAD.MOV R4, RZ, RZ, -R4 ;  /* 0x000000ffff048224 */ /* 0x000fe200078e0a04 */
[----:B------:R-:W-:-:S02]  /*86f0*/  LOP3.LUT R47, R0, 0x2d, R7, 0xfe, !PT ;  /* 0x0000002d002f7812 */ /* 0x000fc400078efe07 */
[----:B------:R-:W-:Y:S01]  /*8700*/  LOP3.LUT R46, R0, 0x2c, R7, 0xfe, !PT ;  /* 0x0000002c002e7812 */ /* 0x000fe200078efe07 */
[----:B------:R-:W-:Y:S01]  /*8710*/  STL [R1+0x178], R38 ;  /* 0x0001782601007387 */ /* 0x000fe20000100800 */
[----:B------:R-:W-:Y:S01]  /*8720*/  @!P3 IMAD.MOV R69, RZ, RZ, -R69 ;  /* 0x000000ffff45b224 */ /* 0x000fe200078e0a45 */
[----:B------:R-:W-:Y:S02]  /*8730*/  ISETP.GE.AND P3, PT, R47, RZ, PT ;  /* 0x000000ff2f00720c */ /* 0x000fe40003f66270 */
[----:B------:R2:W-:Y:S01]  /*8740*/  STL [R1+0x174], R4 ;  /* 0x0001740401007387 */ /* 0x0005e20000100800 */
[----:B------:R-:W-:Y:S02]  /*8750*/  ISETP.GE.AND P0, PT, R46, RZ, PT ;  /* 0x000000ff2e00720c */ /* 0x000fe40003f06270 */
[C---:B------:R-:W-:Y:S01]  /*8760*/  LOP3.LUT R47, R0.reuse, 0x2f, R7, 0xfe, !PT ;  /* 0x0000002f002f7812 */ /* 0x040fe200078efe07 */
[----:B------:R-:W-:Y:S02]  /*8770*/  IMAD.MOV.U32 R83, RZ, RZ, R66 ;  /* 0x000000ffff537224 */ /* 0x000fe400078e0042 */
[----:B--2---:R-:W-:Y:S01]  /*8780*/  IMAD.MOV.U32 R4, RZ, RZ, R67 ;  /* 0x000000ffff047224 */ /* 0x004fe200078e0043 */
[----:B------:R-:W-:-:S03]  /*8790*/  LOP3.LUT R46, R0, 0x2e, R7, 0xfe, !PT ;  /* 0x0000002e002e7812 */ /* 0x000fc600078efe07 */
[----:B------:R-:W-:Y:S01]  /*87a0*/  @!P4 IMAD.MOV R4, RZ, RZ, -R4 ;  /* 0x000000ffff04c224 */ /* 0x000fe200078e0a04 */
[----:B------:R-:W-:Y:S02]  /*87b0*/  ISETP.GE.AND P4, PT, R47, RZ, PT ;  /* 0x000000ff2f00720c */ /* 0x000fe40003f86270 */
[----:B------:R-:W-:Y:S01]  /*87c0*/  LOP3.LUT R47, R0, 0x30, R7, 0xfe, !PT ;  /* 0x00000030002f7812 */ /* 0x000fe200078efe07 */
[----:B------:R-:W-:Y:S02]  /*87d0*/  @!P1 IMAD.MOV R83, RZ, RZ, -R83 ;  /* 0x000000ffff539224 */ /* 0x000fe400078e0a53 */
[----:B------:R-:W-:Y:S01]  /*87e0*/  @!P5 IMAD.MOV R68, RZ, RZ, -R68 ;  /* 0x000000ffff44d224 */ /* 0x000fe200078e0a44 */
[----:B------:R-:W-:Y:S01]  /*87f0*/  ISETP.GE.AND P1, PT, R47, RZ, PT ;  /* 0x000000ff2f00720c */ /* 0x000fe20003f26270 */
[----:B------:R-:W-:Y:S01]  /*8800*/  IMAD.MOV.U32 R82, RZ, RZ, R65 ;  /* 0x000000ffff527224 */ /* 0x000fe200078e0041 */
[----:B------:R-:W-:Y:S02]  /*8810*/  ISETP.GE.AND P5, PT, R46, RZ, PT ;  /* 0x000000ff2e00720c */ /* 0x000fe40003fa6270 */
[----:B------:R-:W-:Y:S01]  /*8820*/  LOP3.LUT R47, R0, 0x31, R7, 0xfe, !PT ;  /* 0x00000031002f7812 */ /* 0x000fe200078efe07 */
[----:B------:R-:W-:-:S02]  /*8830*/  @!P0 IMAD.MOV R82, RZ, RZ, -R82 ;  /* 0x000000ffff528224 */ /* 0x000fc400078e0a52 */
[----:B------:R-:W-:Y:S01]  /*8840*/  IMAD.MOV.U32 R81, RZ, RZ, R64 ;  /* 0x000000ffff517224 */ /* 0x000fe200078e0040 */
[----:B------:R-:W-:Y:S02]  /*8850*/  ISETP.GE.AND P0, PT, R47, RZ, PT ;  /* 0x000000ff2f00720c */ /* 0x000fe40003f06270 */
[C---:B------:R-:W-:Y:S01]  /*8860*/  LOP3.LUT R47, R0.reuse, 0x32, R7, 0xfe, !PT ;  /* 0x00000032002f7812 */ /* 0x040fe200078efe07 */
[----:B------:R-:W-:Y:S02]  /*8870*/  @!P3 IMAD.MOV R81, RZ, RZ, -R81 ;  /* 0x000000ffff51b224 */ /* 0x000fe400078e0a51 */
[----:B------:R-:W-:Y:S01]  /*8880*/  IMAD.MOV.U32 R80, RZ, RZ, R63 ;  /* 0x000000ffff507224 */ /* 0x000fe200078e003f */
[----:B------:R-:W-:Y:S02]  /*8890*/  ISETP.GE.AND P3, PT, R47, RZ, PT ;  /* 0x000000ff2f00720c */ /* 0x000fe40003f66270 */
[----:B------:R-:W-:Y:S01]  /*88a0*/  LOP3.LUT R47, R0, 0x33, R7, 0xfe, !PT ;  /* 0x00000033002f7812 */ /* 0x000fe200078efe07 */
[----:B------:R-:W-:-:S02]  /*88b0*/  @!P5 IMAD.MOV R80, RZ, RZ, -R80 ;  /* 0x000000ffff50d224 */ /* 0x000fc400078e0a50 */
[----:B------:R-:W-:Y:S01]  /*88c0*/  IMAD.MOV.U32 R79, RZ, RZ, R62 ;  /* 0x000000ffff4f7224 */ /* 0x000fe200078e003e */
[----:B------:R-:W-:Y:S02]  /*88d0*/  ISETP.GE.AND P5, PT, R47, RZ, PT ;  /* 0x000000ff2f00720c */ /* 0x000fe40003fa6270 */
[----:B------:R-:W-:Y:S01]  /*88e0*/  LOP3.LUT R47, R0, 0x34, R7, 0xfe, !PT ;  /* 0x00000034002f7812 */ /* 0x000fe200078efe07 */
[----:B------:R-:W-:-:S03]  /*88f0*/  @!P4 IMAD.MOV R79, RZ, RZ, -R79 ;  /* 0x000000ffff4fc224 */ /* 0x000fc600078e0a4f */
[----:B------:R-:W-:Y:S02]  /*8900*/  ISETP.GE.AND P4, PT, R47, RZ, PT ;  /* 0x000000ff2f00720c */ /* 0x000fe40003f86270 */
[C---:B------:R-:W-:Y:S01]  /*8910*/  LOP3.LUT R47, R0.reuse, 0x36, R7, 0xfe, !PT ;  /* 0x00000036002f7812 */ /* 0x040fe200078efe07 */
[----:B------:R-:W-:Y:S02]  /*8920*/  @!P0 IMAD.MOV R59, RZ, RZ, -R59 ;  /* 0x000000ffff3b8224 */ /* 0x000fe400078e0a3b */
[----:B------:R-:W-:Y:S01]  /*8930*/  IMAD.MOV.U32 R78, RZ, RZ, R58 ;  /* 0x000000ffff4e7224 */ /* 0x000fe200078e003a */
[----:B------:R-:W-:Y:S02]  /*8940*/  ISETP.GE.AND P0, PT, R47, RZ, PT ;  /* 0x000000ff2f00720c */ /* 0x000fe40003f06270 */
[C-C-:B------:R-:W-:Y:S02]  /*8950*/  LOP3.LUT R47, R0.reuse, 0x37, R7.reuse, 0xfe, !PT ;  /* 0x00000037002f7812 */ /* 0x140fe400078efe07 */
[----:B------:R-:W-:Y:S01]  /*8960*/  LOP3.LUT R46, R0, 0x35, R7, 0xfe, !PT ;  /* 0x00000035002e7812 */ /* 0x000fe200078efe07 */
[----:B------:R-:W-:Y:S01]  /*8970*/  @!P3 IMAD.MOV R78, RZ, RZ, -R78 ;  /* 0x000000ffff4eb224 */ /* 0x000fe200078e0a4e */
[----:B------:R-:W-:Y:S01]  /*8980*/  ISETP.GE.AND P3, PT, R47, RZ, PT ;  /* 0x000000ff2f00720c */ /* 0x000fe20003f66270 */
[----:B------:R-:W-:Y:S01]  /*8990*/  @!P1 IMAD.MOV R60, RZ, RZ, -R60 ;  /* 0x000000ffff3c9224 */ /* 0x000fe200078e0a3c */
[----:B------:R-:W-:Y:S01]  /*89a0*/  ISETP.GE.AND P1, PT, R46, RZ, PT ;  /* 0x000000ff2e00720c */ /* 0x000fe20003f26270 */
[----:B------:R-:W-:Y:S01]  /*89b0*/  IMAD.MOV.U32 R75, RZ, RZ, R57 ;  /* 0x000000ffff4b7224 */ /* 0x000fe200078e0039 */
[----:B------:R-:W-:Y:S01]  /*89c0*/  LOP3.LUT R47, R0, 0x38, R7, 0xfe, !PT ;  /* 0x00000038002f7812 */ /* 0x000fe200078efe07 */
[----:B------:R-:W-:-:S02]  /*89d0*/  IMAD.MOV.U32 R74, RZ, RZ, R53 ;  /* 0x000000ffff4a7224 */ /* 0x000fc400078e0035 */
[----:B------:R-:W-:Y:S01]  /*89e0*/  @!P5 IMAD.MOV R75, RZ, RZ, -R75 ;  /* 0x000000ffff4bd224 */ /* 0x000fe200078e0a4b */
[----:B------:R-:W-:Y:S02]  /*89f0*/  ISETP.GE.AND P5, PT, R47, RZ, PT ;  /* 0x000000ff2f00720c */ /* 0x000fe40003fa6270 */
[C-C-:B------:R-:W-:Y:S01]  /*8a00*/  LOP3.LUT R47, R0.reuse, 0x39, R7.reuse, 0xfe, !PT ;  /* 0x00000039002f7812 */ /* 0x140fe200078efe07 */
[----:B------:R-:W-:Y:S02]  /*8a10*/  @!P4 IMAD.MOV R74, RZ, RZ, -R74 ;  /* 0x000000ffff4ac224 */ /* 0x000fe400078e0a4a */
[----:B------:R-:W-:Y:S01]  /*8a20*/  IMAD.MOV.U32 R73, RZ, RZ, R52 ;  /* 0x000000ffff497224 */ /* 0x000fe200078e0034 */
[----:B------:R-:W-:Y:S02]  /*8a30*/  ISETP.GE.AND P4, PT, R47, RZ, PT ;  /* 0x000000ff2f00720c */ /* 0x000fe40003f86270 */
[----:B------:R-:W-:Y:S01]  /*8a40*/  LOP3.LUT R47, R0, 0x3a, R7, 0xfe, !PT ;  /* 0x0000003a002f7812 */ /* 0x000fe200078efe07 */
[----:B------:R-:W-:-:S02]  /*8a50*/  @!P1 IMAD.MOV R73, RZ, RZ, -R73 ;  /* 0x000000ffff499224 */ /* 0x000fc400078e0a49 */
[----:B------:R-:W-:Y:S01]  /*8a60*/  IMAD.MOV.U32 R72, RZ, RZ, R51 ;  /* 0x000000ffff487224 */ /* 0x000fe200078e0033 */
[----:B------:R-:W-:Y:S02]  /*8a70*/  ISETP.GE.AND P1, PT, R47, RZ, PT ;  /* 0x000000ff2f00720c */ /* 0x000fe40003f26270 */
[C-C-:B------:R-:W-:Y:S01]  /*8a80*/  LOP3.LUT R47, R0.reuse, 0x3b, R7.reuse, 0xfe, !PT ;  /* 0x0000003b002f7812 */ /* 0x140fe200078efe07 */
[----:B------:R-:W-:Y:S02]  /*8a90*/  @!P0 IMAD.MOV R72, RZ, RZ, -R72 ;  /* 0x000000ffff488224 */ /* 0x000fe400078e0a48 */
        /* <DEDUP_REMOVED lines=44> */
[----:B------:R-:W-:-:S02]  /*8d60*/  ISETP.GE.AND P0, PT, R46, RZ, PT ;  /* 0x000000ff2e00720c */ /* 0x000fc40003f06270 */
[C---:B------:R-:W-:Y:S01]  /*8d70*/  LOP3.LUT R47, R0.reuse, 0x48, R7, 0xfe, !PT ;  /* 0x00000048002f7812 */ /* 0x040fe200078efe07 */
[----:B------:R-:W-:Y:S02]  /*8d80*/  @!P4 IMAD.MOV R61, RZ, RZ, -R61 ;  /* 0x000000ffff3dc224 */ /* 0x000fe400078e0a3d */
[----:B------:R-:W-:Y:S01]  /*8d90*/  IMAD.MOV.U32 R58, RZ, RZ, R33 ;  /* 0x000000ffff3a7224 */ /* 0x000fe200078e0021 */
[----:B------:R-:W-:Y:S02]  /*8da0*/  ISETP.GE.AND P4, PT, R47, RZ, PT ;  /* 0x000000ff2f00720c */ /* 0x000fe40003f86270 */
[----:B------:R-:W-:Y:S01]  /*8db0*/  LOP3.LUT R47, R0, 0x49, R7, 0xfe, !PT ;  /* 0x00000049002f7812 */ /* 0x000fe200078efe07 */
[----:B------:R-:W-:Y:S02]  /*8dc0*/  @!P1 IMAD.MOV R58, RZ, RZ, -R58 ;  /* 0x000000ffff3a9224 */ /* 0x000fe400078e0a3a */
[----:B------:R-:W-:Y:S01]  /*8dd0*/  IMAD.MOV.U32 R57, RZ, RZ, R32 ;  /* 0x000000ffff397224 */ /* 0x000fe200078e0020 */
[----:B------:R-:W-:-:S02]  /*8de0*/  ISETP.GE.AND P1, PT, R47, RZ, PT ;  /* 0x000000ff2f00720c */ /* 0x000fc40003f26270 */
[----:B------:R-:W-:Y:S01]  /*8df0*/  LOP3.LUT R47, R0, 0x4a, R7, 0xfe, !PT ;  /* 0x0000004a002f7812 */ /* 0x000fe200078efe07 */
[----:B------:R-:W-:-:S03]  /*8e00*/  @!P0 IMAD.MOV R57, RZ, RZ, -R57 ;  /* 0x000000ffff398224 */ /* 0x000fc600078e0a39 */
[----:B------:R-:W-:Y:S02]  /*8e10*/  ISETP.GE.AND P0, PT, R47, RZ, PT ;  /* 0x000000ff2f00720c */ /* 0x000fe40003f06270 */
[----:B------:R-:W-:Y:S01]  /*8e20*/  LOP3.LUT R47, R0, 0x4b, R7, 0xfe, !PT ;  /* 0x0000004b002f7812 */ /* 0x000fe200078efe07 */
[----:B------:R-:W-:-:S03]  /*8e30*/  @!P3 IMAD.MOV R56, RZ, RZ, -R56 ;  /* 0x000000ffff38b224 */ /* 0x000fc600078e0a38 */
[----:B------:R-:W-:Y:S02]  /*8e40*/  ISETP.GE.AND P3, PT, R47, RZ, PT ;  /* 0x000000ff2f00720c */ /* 0x000fe40003f66270 */
[----:B------:R-:W-:Y:S01]  /*8e50*/  LOP3.LUT R47, R0, 0x4c, R7, 0xfe, !PT ;  /* 0x0000004c002f7812 */ /* 0x000fe200078efe07 */
[----:B------:R-:W-:-:S03]  /*8e60*/  @!P5 IMAD.MOV R55, RZ, RZ, -R55 ;  /* 0x000000ffff37d224 */ /* 0x000fc600078e0a37 */
[----:B------:R-:W-:Y:S02]  /*8e70*/  ISETP.GE.AND P5, PT, R47, RZ, PT ;  /* 0x000000ff2f00720c */ /* 0x000fe40003fa6270 */
[C-C-:B------:R-:W-:Y:S01]  /*8e80*/  LOP3.LUT R47, R0.reuse, 0x4e, R7.reuse, 0xfe, !PT ;  /* 0x0000004e002f7812 */ /* 0x140fe200078efe07 */
[----:B------:R-:W-:Y:S01]  /*8e90*/  @!P1 IMAD.MOV R28, RZ, RZ, -R28 ;  /* 0x000000ffff1c9224 */ /* 0x000fe200078e0a1c */
[C-C-:B------:R-:W-:Y:S02]  /*8ea0*/  LOP3.LUT R46, R0.reuse, 0x4d, R7.reuse, 0xfe, !PT ;  /* 0x0000004d002e7812 */ /* 0x140fe400078efe07 */
[----:B------:R-:W-:Y:S02]  /*8eb0*/  ISETP.GE.AND P1, PT, R47, RZ, PT ;  /* 0x000000ff2f00720c */ /* 0x000fe40003f26270 */
[----:B------:R-:W-:Y:S01]  /*8ec0*/  LOP3.LUT R47, R0, 0x4f, R7, 0xfe, !PT ;  /* 0x0000004f002f7812 */ /* 0x000fe200078efe07 */
[----:B------:R-:W-:Y:S02]  /*8ed0*/  @!P0 IMAD.MOV R54, RZ, RZ, -R54 ;  /* 0x000000ffff368224 */ /* 0x000fe400078e0a36 */
[----:B------:R-:W-:Y:S01]  /*8ee0*/  @!P4 IMAD.MOV R29, RZ, RZ, -R29 ;  /* 0x000000ffff1dc224 */ /* 0x000fe200078e0a1d */
[----:B------:R-:W-:Y:S01]  /*8ef0*/  ISETP.GE.AND P0, PT, R47, RZ, PT ;  /* 0x000000ff2f00720c */ /* 0x000fe20003f06270 */
[----:B------:R-:W-:Y:S01]  /*8f00*/  IMAD.MOV.U32 R53, RZ, RZ, R26 ;  /* 0x000000ffff357224 */ /* 0x000fe200078e001a */
        /* <DEDUP_REMOVED lines=9> */
[C---:B------:R-:W-:Y:S01]  /*8fa0*/  LOP3.LUT R47, R0.reuse, 0x52, R7, 0xfe, !PT ;  /* 0x00000052002f7812 */ /* 0x040fe200078efe07 */
[----:B------:R-:W-:Y:S01]  /*8fb0*/  @!P4 IMAD.MOV R51, RZ, RZ, -R51 ;  /* 0x000000ffff33c224 */ /* 0x000fe200078e0a33 */
[----:B------:R-:W-:Y:S01]  /*8fc0*/  LOP3.LUT R46, R0, 0x53, R7, 0xfe, !PT ;  /* 0x00000053002e7812 */ /* 0x000fe200078efe07 */
[----:B------:R-:W-:Y:S01]  /*8fd0*/  IMAD.MOV.U32 R50, RZ, RZ, R23 ;  /* 0x000000ffff327224 */ /* 0x000fe200078e0017 */
[----:B------:R-:W-:Y:S01]  /*8fe0*/  ISETP.GE.AND P4, PT, R47, RZ, PT ;  /* 0x000000ff2f00720c */ /* 0x000fe20003f86270 */
[----:B------:R-:W-:Y:S02]  /*8ff0*/  IMAD.MOV.U32 R47, RZ, RZ, R18 ;  /* 0x000000ffff2f7224 */ /* 0x000fe400078e0012 */
[----:B------:R-:W-:Y:S01]  /*9000*/  @!P1 IMAD.MOV R50, RZ, RZ, -R50 ;  /* 0x000000ffff329224 */ /* 0x000fe200078e0a32 */
[----:B------:R-:W-:Y:S01]  /*9010*/  ISETP.GE.AND P1, PT, R46, RZ, PT ;  /* 0x000000ff2e00720c */ /* 0x000fe20003f26270 */
[----:B------:R-:W-:Y:S01]  /*9020*/  @!P0 IMAD.MOV R47, RZ, RZ, -R47 ;  /* 0x000000ffff2f8224 */ /* 0x000fe200078e0a2f */
[----:B------:R-:W-:-:S02]  /*9030*/  LOP3.LUT R46, R0, 0x55, R7, 0xfe, !PT ;  /* 0x00000055002e7812 */ /* 0x000fc400078efe07 */
[----:B------:R-:W-:Y:S02]  /*9040*/  ISETP.GE.AND P0, PT, R87, RZ, PT ;  /* 0x000000ff5700720c */ /* 0x000fe40003f06270 */
[----:B------:R-:W-:Y:S01]  /*9050*/  LOP3.LUT R87, R0, 0x56, R7, 0xfe, !PT ;  /* 0x0000005600577812 */ /* 0x000fe200078efe07 */
[----:B------:R-:W-:Y:S01]  /*9060*/  @!P3 IMAD.MOV R17, RZ, RZ, -R17 ;  /* 0x000000ffff11b224 */ /* 0x000fe200078e0a11 */
[----:B------:R-:W-:Y:S01]  /*9070*/  ISETP.GE.AND P3, PT, R46, RZ, PT ;  /* 0x000000ff2e00720c */ /* 0x000fe20003f66270 */
[----:B------:R-:W-:Y:S01]  /*9080*/  @!P5 IMAD.MOV R10, RZ, RZ, -R10 ;  /* 0x000000ffff0ad224 */ /* 0x000fe200078e0a0a */
[----:B------:R-:W-:Y:S01]  /*9090*/  ISETP.GE.AND P5, PT, R87, RZ, PT ;  /* 0x000000ff5700720c */ /* 0x000fe20003fa6270 */
[----:B------:R-:W-:Y:S01]  /*90a0*/  IMAD.MOV.U32 R46, RZ, RZ, R6 ;  /* 0x000000ffff2e7224 */ /* 0x000fe200078e0006 */
[----:B------:R-:W-:Y:S01]  /*90b0*/  LOP3.LUT R87, R0, 0x58, R7, 0xfe, !PT ;  /* 0x0000005800577812 */ /* 0x000fe200078efe07 */
[----:B------:R-:W-:Y:S02]  /*90c0*/  IMAD.MOV.U32 R44, RZ, RZ, R12 ;  /* 0x000000ffff2c7224 */ /* 0x000fe400078e000c */
[----:B------:R-:W-:Y:S01]  /*90d0*/  @!P4 IMAD.MOV R46, RZ, RZ, -R46 ;  /* 0x000000ffff2ec224 */ /* 0x000fe200078e0a2e */
[----:B------:R-:W-:-:S02]  /*90e0*/  ISETP.GE.AND P4, PT, R87, RZ, PT ;  /* 0x000000ff5700720c */ /* 0x000fc40003f86270 */
[C-C-:B------:R-:W-:Y:S01]  /*90f0*/  LOP3.LUT R87, R0.reuse, 0x59, R7.reuse, 0xfe, !PT ;  /* 0x0000005900577812 */ /* 0x140fe200078efe07 */
        /* <DEDUP_REMOVED lines=10> */
[C---:B------:R-:W-:Y:S01]  /*91a0*/  LOP3.LUT R87, R0.reuse, 0x68, R7, 0xfe, !PT ;  /* 0x0000006800577812 */ /* 0x040fe200078efe07 */
[----:B------:R2:W-:Y:S01]  /*91b0*/  STL [R1+0x160], R4 ;  /* 0x0001600401007387 */ /* 0x0005e20000100800 */
[----:B------:R-:W-:Y:S02]  /*91c0*/  @!P4 IMAD.MOV R13, RZ, RZ, -R13 ;  /* 0x000000ffff0dc224 */ /* 0x000fe400078e0a0d */
[----:B------:R-:W-:Y:S01]  /*91d0*/  ISETP.GE.AND P4, PT, R87, RZ, PT ;  /* 0x000000ff5700720c */ /* 0x000fe20003f86270 */
[----:B------:R-:W-:Y:S01]  /*91e0*/  STL [R1+0x738], R83 ;  /* 0x0007385301007387 */ /* 0x000fe20000100800 */
[----:B------:R-:W-:-:S03]  /*91f0*/  LOP3.LUT R87, R0, 0x69, R7, 0xfe, !PT ;  /* 0x0000006900577812 */ /* 0x000fc600078efe07 */
[----:B------:R-:W-:Y:S01]  /*9200*/  STL [R1+0x73c], R82 ;  /* 0x00073c5201007387 */ /* 0x000fe20000100800 */
[----:B------:R-:W-:-:S03]  /*9210*/  @!P1 IMAD.MOV R14, RZ, RZ, -R14 ;  /* 0x000000ffff0e9224 */ /* 0x000fc600078e0a0e */
[----:B------:R-:W-:Y:S01]  /*9220*/  STL [R1+0x740], R81 ;  /* 0x0007405101007387 */ /* 0x000fe20000100800 */
[----:B------:R-:W-:-:S03]  /*9230*/  ISETP.GE.AND P1, PT, R87, RZ, PT ;  /* 0x000000ff5700720c */ /* 0x000fc60003f26270 */
[----:B------:R-:W-:Y:S04]  /*9240*/  STL [R1+0x744], R80 ;  /* 0x0007445001007387 */ /* 0x000fe80000100800 */
[----:B------:R-:W-:Y:S04]  /*9250*/  STL [R1+0x748], R79 ;  /* 0x0007484f01007387 */ /* 0x000fe80000100800 */
[----:B------:R-:W-:Y:S04]  /*9260*/  STL [R1+0x74c], R78 ;  /* 0x00074c4e01007387 */ /* 0x000fe80000100800 */
[----:B------:R-:W-:Y:S04]  /*9270*/  STL [R1+0x750], R75 ;  /* 0x0007504b01007387 */ /* 0x000fe80000100800 */
[----:B------:R-:W-:Y:S04]  /*9280*/  STL [R1+0x754], R74 ;  /* 0x0007544a01007387 */ /* 0x000fe80000100800 */
[----:B------:R-:W-:Y:S04]  /*9290*/  STL [R1+0x764], R73 ;  /* 0x0007644901007387 */ /* 0x000fe80000100800 */
[----:B------:R-:W-:Y:S01]  /*92a0*/  STL [R1+0x768], R72 ;  /* 0x0007684801007387 */ /* 0x000fe20000100800 */
[----:B------:R-:W-:-:S03]  /*92b0*/  LOP3.LUT R87, R0, 0x70, R7, 0xfe, !PT ;  /* 0x0000007000577812 */ /* 0x000fc600078efe07 */
[----:B------:R-:W-:Y:S04]  /*92c0*/  STL [R1+0x76c], R71 ;  /* 0x00076c4701007387 */ /* 0x000fe80000100800 */
[----:B------:R-:W-:Y:S04]  /*92d0*/  STL [R1+0x770], R70 ;  /* 0x0007704601007387 */ /* 0x000fe80000100800 */
[----:B------:R-:W-:Y:S01]  /*92e0*/  STL [R1+0x774], R67 ;  /* 0x0007744301007387 */ /* 0x000fe20000100800 */
[----:B------:R-:W-:-:S03]  /*92f0*/  @!P0 IMAD.MOV R15, RZ, RZ, -R15 ;  /* 0x000000ffff0f8224 */ /* 0x000fc600078e0a0f */
[----:B------:R-:W-:Y:S01]  /*9300*/  STL [R1+0x794], R67 ;  /* 0x0007944301007387 */ /* 0x000fe20000100800 */
[----:B------:R-:W-:-:S03]  /*9310*/  ISETP.GE.AND P0, PT, R87, RZ, PT ;  /* 0x000000ff5700720c */ /* 0x000fc60003f06270 */
[----:B------:R-:W-:Y:S01]  /*9320*/  STL [R1+0x7b8], R67 ;  /* 0x0007b84301007387 */ /* 0x000fe20000100800 */
[----:B------:R-:W-:-:S03]  /*9330*/  LOP3.LUT R87, R0, 0x78, R7, 0xfe, !PT ;  /* 0x0000007800577812 */ /* 0x000fc600078efe07 */
[----:B------:R-:W-:Y:S01]  /*9340*/  STL [R1+0x778], R66 ;  /* 0x0007784201007387 */ /* 0x000fe20000100800 */
[----:B------:R-:W-:-:S03]  /*9350*/  @!P1 IMAD.MOV R20, RZ, RZ, -R20 ;  /* 0x000000ffff149224 */ /* 0x000fc600078e0a14 */
[----:B------:R-:W-:Y:S01]  /*9360*/  STL [R1+0x77c], R65 ;  /* 0x00077c4101007387 */ /* 0x000fe20000100800 */
[----:B------:R-:W-:-:S03]  /*9370*/  ISETP.NE.AND P1, PT, R9, RZ, PT ;  /* 0x000000ff0900720c */ /* 0x000fc60003f25270 */
[----:B------:R-:W-:Y:S01]  /*9380*/  STL [R1+0x780], R64 ;  /* 0x0007804001007387 */ /* 0x000fe20000100800 */
[----:B------:R-:W-:-:S03]  /*9390*/  LOP3.LUT R12, RZ, R9, RZ, 0x33, !PT ;  /* 0x00000009ff0c7212 */ /* 0x000fc600078e33ff */
[----:B------:R-:W-:Y:S01]  /*93a0*/  STL [R1+0x7a8], R64 ;  /* 0x0007a84001007387 */ /* 0x000fe20000100800 */
[----:B------:R-:W-:-:S03]  /*93b0*/  @!P4 IMAD.MOV R19, RZ, RZ, -R19 ;  /* 0x000000ffff13c224 */ /* 0x000fc600078e0a13 */
[----:B------:R-:W-:Y:S01]  /*93c0*/  STL [R1+0x784], R63 ;  /* 0x0007843f01007387 */ /* 0x000fe20000100800 */
[----:B------:R-:W-:-:S03]  /*93d0*/  ISETP.GE.AND P4, PT, R87, RZ, PT ;  /* 0x000000ff5700720c */ /* 0x000fc60003f86270 */
[----:B------:R-:W-:Y:S01]  /*93e0*/  STL [R1+0x788], R62 ;  /* 0x0007883e01007387 */ /* 0x000fe20000100800 */
[----:B------:R-:W-:-:S03]  /*93f0*/  SEL R9, R12, R93, !P1 ;  /* 0x0000005d0c097207 */ /* 0x000fc60004800000 */
[----:B------:R-:W-:Y:S04]  /*9400*/  STL [R1+0x78c], R61 ;  /* 0x00078c3d01007387 */ /* 0x000fe80000100800 */
[----:B------:R-:W-:Y:S01]  /*9410*/  STL [R1+0x790], R58 ;  /* 0x0007903a01007387 */ /* 0x000fe20000100800 */
[----:B------:R-:W-:-:S03]  /*9420*/  SEL R11, R12, R92, !P1 ;  /* 0x0000005c0c0b7207 */ /* 0x000fc60004800000 */
[----:B------:R-:W-:Y:S04]  /*9430*/  STL [R1+0x798], R57 ;  /* 0x0007983901007387 */ /* 0x000fe80000100800 */
[----:B------:R-:W-:Y:S01]  /*9440*/  STL [R1+0x79c], R56 ;  /* 0x00079c3801007387 */ /* 0x000fe20000100800 */
[----:B------:R-:W-:-:S03]  /*9450*/  SEL R90, R12, R90, !P1 ;  /* 0x0000005a0c5a7207 */ /* 0x000fc60004800000 */
[----:B------:R-:W-:Y:S01]  /*9460*/  STL [R1+0x7a0], R55 ;  /* 0x0007a03701007387 */ /* 0x000fe20000100800 */
[----:B0-----:R-:W-:-:S03]  /*9470*/  IMAD R9, R9, UR19, RZ ;  /* 0x0000001309097c24 */ /* 0x001fc6000f8e02ff */
[----:B------:R-:W-:Y:S04]  /*9480*/  STL [R1+0x7a4], R54 ;  /* 0x0007a43601007387 */ /* 0x000fe80000100800 */
[----:B------:R-:W-:Y:S01]  /*9490*/  STL [R1+0x7ac], R53 ;  /* 0x0007ac3501007387 */ /* 0x000fe20000100800 */
[----:B------:R-:W-:-:S03]  /*94a0*/  SEL R88, R12, R88, !P1 ;  /* 0x000000580c587207 */ /* 0x000fc60004800000 */
[----:B------:R-:W-:Y:S01]  /*94b0*/  STL [R1+0x7b0], R52 ;  /* 0x0007b03401007387 */ /* 0x000fe20000100800 */
[----:B------:R-:W-:-:S03]  /*94c0*/  IMAD R11, R11, UR9, RZ ;  /* 0x000000090b0b7c24 */ /* 0x000fc6000f8e02ff */
[----:B------:R-:W-:Y:S01]  /*94d0*/  STL [R1+0x7b4], R51 ;  /* 0x0007b43301007387 */ /* 0x000fe20000100800 */
[----:B------:R-:W-:Y:S01]  /*94e0*/  @!P6 IMAD.MOV R84, RZ, RZ, -R84 ;  /* 0x000000ffff54e224 */ /* 0x000fe200078e0a54 */
[C---:B------:R-:W-:Y:S02]  /*94f0*/  SEL R18, R12.reuse, R13, !P1 ;  /* 0x0000000d0c127207 */ /* 0x040fe40004800000 */
[----:B------:R-:W-:Y:S01]  /*9500*/  STL [R1+0x7bc], R50 ;  /* 0x0007bc3201007387 */ /* 0x000fe20000100800 */
[----:B------:R-:W-:Y:S01]  /*9510*/  SEL R85, R12, R85, !P1 ;  /* 0x000000550c557207 */ /* 0x000fe20004800000 */
[----:B------:R-:W-:Y:S02]  /*9520*/  IMAD R13, R90, UR9, RZ ;  /* 0x000000095a0d7c24 */ /* 0x000fe4000f8e02ff */
[----:B------:R-:W-:Y:S01]  /*9530*/  STL [R1+0x7c0], R47 ;  /* 0x0007c02f01007387 */ /* 0x000fe20000100800 */
[----:B--2---:R-:W-:-:S03]  /*9540*/  IADD3 R4, P6, PT, R9, R3, RZ ;  /* 0x0000000309047210 */ /* 0x004fc60007fde0ff */
[----:B------:R-:W-:Y:S01]  /*9550*/  STL [R1+0x7c4], R10 ;  /* 0x0007c40a01007387 */ /* 0x000fe20000100800 */
[----:B------:R-:W-:Y:S01]  /*9560*/  @!P4 IMAD.MOV R22, RZ, RZ, -R22 ;  /* 0x000000ffff16c224 */ /* 0x000fe200078e0a16 */
[C---:B------:R-:W-:Y:S02]  /*9570*/  SEL R23, R12.reuse, R15, !P1 ;  /* 0x0000000f0c177207 */ /* 0x040fe40004800000 */
[----:B------:R0:W-:Y:S01]  /*9580*/  STL [R1+0x7c8], R46 ;  /* 0x0007c82e01007387 */ /* 0x0001e20000100800 */
[----:B------:R-:W-:Y:S01]  /*9590*/  SEL R77, R12, R77, !P1 ;  /* 0x0000004d0c4d7207 */ /* 0x000fe20004800000 */
[----:B------:R-:W-:Y:S02]  /*95a0*/  IMAD R15, R88, UR9, RZ ;  /* 0x00000009580f7c24 */ /* 0x000fe4000f8e02ff */
[----:B------:R2:W-:Y:S01]  /*95b0*/  STL [R1+0x7cc], R44 ;  /* 0x0007cc2c01007387 */ /* 0x0005e20000100800 */
[----:B------:R-:W-:-:S03]  /*95c0*/  SEL R69, R12, R69, !P1 ;  /* 0x000000450c457207 */ /* 0x000fc60004800000 */
[----:B------:R-:W-:Y:S01]  /*95d0*/  STL [R1+0x7d0], R43 ;  /* 0x0007d02b01007387 */ /* 0x000fe20000100800 */
[----:B0-----:R-:W-:-:S03]  /*95e0*/  IADD3 R46, P4, PT, R11, R3, RZ ;  /* 0x000000030b2e7210 */ /* 0x001fc60007f9e0ff */
[----:B------:R0:W-:Y:S01]  /*95f0*/  STL [R1+0x7d4], R42 ;  /* 0x0007d42a01007387 */ /* 0x0001e20000100800 */
[----:B------:R-:W-:Y:S01]  /*9600*/  IMAD R85, R85, UR9, RZ ;  /* 0x0000000955557c24 */ /* 0x000fe2000f8e02ff */
[----:B--2---:R-:W-:Y:S01]  /*9610*/  LEA.HI.X.SX32 R44, R11, R2, 0x1, P4 ;  /* 0x000000020b2c7211 */ /* 0x004fe200020f0eff */
[----:B------:R-:W-:Y:S01]  /*9620*/  IMAD R77, R77, UR9, RZ ;  /* 0x000000094d4d7c24 */ /* 0x000fe2000f8e02ff */
[C---:B------:R-:W-:Y:S02]  /*9630*/  SEL R60, R12.reuse, R60, !P1 ;  /* 0x0000003c0c3c7207 */ /* 0x040fe40004800000 */
[-C--:B------:R-:W-:Y:S02]  /*9640*/  IADD3 R67, P4, PT, R15, R3.reuse, RZ ;  /* 0x000000030f437210 */ /* 0x080fe40007f9e0ff */
[----:B0-----:R-:W-:Y:S02]  /*9650*/  LEA.HI.X.SX32 R42, R9, R2, 0x1, P6 ;  /* 0x00000002092a7211 */ /* 0x001fe400030f0eff */
[----:B------:R-:W-:Y:S01]  /*9660*/  IADD3 R47, P6, PT, R13, R3, RZ ;  /* 0x000000030d2f7210 */ /* 0x000fe20007fde0ff */
[----:B------:R-:W-:Y:S01]  /*9670*/  IMAD R69, R69, UR9, RZ ;  /* 0x0000000945457c24 */ /* 0x000fe2000f8e02ff */
[----:B------:R-:W-:-:S02]  /*9680*/  SEL R49, R12, R49, !P1 ;  /* 0x000000310c317207 */ /* 0x000fc40004800000 */
[-C--:B------:R-:W-:Y:S02]  /*9690*/  LEA.HI.X.SX32 R10, R13, R2.reuse, 0x1, P6 ;  /* 0x000000020d0a7211 */ /* 0x080fe400030f0eff */
[----:B------:R-:W-:Y:S01]  /*96a0*/  IADD3 R52, P6, PT, R85, R3, RZ ;  /* 0x0000000355347210 */ /* 0x000fe20007fde0ff */
[----:B------:R-:W-:Y:S01]  /*96b0*/  IMAD R60, R60, UR9, RZ ;  /* 0x000000093c3c7c24 */ /* 0x000fe2000f8e02ff */
[-C--:B------:R-:W-:Y:S02]  /*96c0*/  LEA.HI.X.SX32 R50, R15, R2.reuse, 0x1, P4 ;  /* 0x000000020f327211 */ /* 0x080fe400020f0eff */
[----:B------:R-:W-:Y:S02]  /*96d0*/  SEL R37, R12, R37, !P1 ;  /* 0x000000250c257207 */ /* 0x000fe40004800000 */
[----:B------:R-:W-:Y:S01]  /*96e0*/  IADD3 R64, P4, PT, R77, R3, RZ ;  /* 0x000000034d407210 */ /* 0x000fe20007f9e0ff */
[----:B------:R-:W-:Y:S01]  /*96f0*/  IMAD R49, R49, UR9, RZ ;  /* 0x0000000931317c24 */ /* 0x000fe2000f8e02ff */
[----:B------:R-:W-:-:S02]  /*9700*/  LEA.HI.X.SX32 R51, R85, R2, 0x1, P6 ;  /* 0x0000000255337211 */ /* 0x000fc400030f0eff */
[C---:B------:R-:W-:Y:S02]  /*9710*/  SEL R29, R12.reuse, R29, !P1 ;  /* 0x0000001d0c1d7207 */ /* 0x040fe40004800000 */
[----:B------:R-:W-:Y:S01]  /*9720*/  IADD3 R55, P6, PT, R69, R3, RZ ;  /* 0x0000000345377210 */ /* 0x000fe20007fde0ff */
[----:B------:R-:W-:Y:S01]  /*9730*/  IMAD R37, R37, UR9, RZ ;  /* 0x0000000925257c24 */ /* 0x000fe2000f8e02ff */
[-C--:B------:R-:W-:Y:S01]  /*9740*/  LEA.HI.X.SX32 R53, R77, R2.reuse, 0x1, P4 ;  /* 0x000000024d357211 */ /* 0x080fe200020f0eff */
[----:B------:R0:W-:Y:S01]  /*9750*/  STL [R1+0x4b8], R4 ;  /* 0x0004b80401007387 */ /* 0x0001e20000100800 */
[----:B------:R-:W-:Y:S02]  /*9760*/  SEL R17, R12, R17, !P1 ;  /* 0x000000110c117207 */ /* 0x000fe40004800000 */
[CC--:B------:R-:W-:Y:S01]  /*9770*/  IADD3 R57, P4, PT, R60.reuse, R3.reuse, RZ ;  /* 0x000000033c397210 */ /* 0x0c0fe20007f9e0ff */
[----:B------:R-:W-:Y:S01]  /*9780*/  IMAD R29, R29, UR9, RZ ;  /* 0x000000091d1d7c24 */ /* 0x000fe2000f8e02ff */
[-C--:B------:R-:W-:Y:S01]  /*9790*/  LEA.HI.X.SX32 R54, R69, R2.reuse, 0x1, P6 ;  /* 0x0000000245367211 */ /* 0x080fe200030f0eff */
[----:B------:R-:W-:Y:S01]  /*97a0*/  STL [R1+0xc0], R46 ;  /* 0x0000c02e01007387 */ /* 0x000fe20000100800 */
[-C--:B------:R-:W-:Y:S01]  /*97b0*/  IADD3 R61, P6, PT, R49, R3.reuse, RZ ;  /* 0x00000003313d7210 */ /* 0x080fe20007fde0ff */
[----:B------:R-:W-:Y:S01]  /*97c0*/  @!P0 IMAD.MOV R21, RZ, RZ, -R21 ;  /* 0x000000ffff158224 */ /* 0x000fe200078e0a15 */
[-C--:B------:R-:W-:Y:S01]  /*97d0*/  LEA.HI.X.SX32 R56, R60, R2.reuse, 0x1, P4 ;  /* 0x000000023c387211 */ /* 0x080fe200020f0eff */
[----:B------:R2:W-:Y:S01]  /*97e0*/  STL [R1+0x4b4], R42 ;  /* 0x0004b42a01007387 */ /* 0x0005e20000100800 */
[----:B------:R-:W-:Y:S01]  /*97f0*/  IMAD R17, R17, UR4, RZ ;  /* 0x0000000411117c24 */ /* 0x000fe2000f8e02ff */
[----:B------:R-:W-:Y:S01]  /*9800*/  IADD3 R63, P4, PT, R37, R3, RZ ;  /* 0x00000003253f7210 */ /* 0x000fe20007f9e0ff */
[----:B------:R-:W-:Y:S01]  /*9810*/  IMAD R18, R18, UR14, RZ ;  /* 0x0000000e12127c24 */ /* 0x000fe2000f8e02ff */
[----:B------:R-:W-:Y:S01]  /*9820*/  STL [R1+0x100], R47 ;  /* 0x0001002f01007387 */ /* 0x000fe20000100800 */
[----:B------:R-:W-:-:S02]  /*9830*/  LEA.HI.X.SX32 R58, R49, R2, 0x1, P6 ;  /* 0x00000002313a7211 */ /* 0x000fc400030f0eff */
[C---:B------:R-:W-:Y:S01]  /*9840*/  SEL R19, R12.reuse, R19, !P1 ;  /* 0x000000130c137207 */ /* 0x040fe20004800000 */
[----:B------:R-:W-:Y:S01]  /*9850*/  STL [R1+0xbc], R44 ;  /* 0x0000bc2c01007387 */ /* 0x000fe20000100800 */
[----:B------:R-:W-:Y:S01]  /*9860*/  IADD3 R66, P6, PT, R29, R3, RZ ;  /* 0x000000031d427210 */ /* 0x000fe20007fde0ff */
[----:B------:R-:W-:Y:S01]  /*9870*/  IMAD R11, R23, UR15, RZ ;  /* 0x0000000f170b7c24 */ /* 0x000fe2000f8e02ff */
[-C--:B------:R-:W-:Y:S01]  /*9880*/  LEA.HI.X.SX32 R62, R37, R2.reuse, 0x1, P4 ;  /* 0x00000002253e7211 */ /* 0x080fe200020f0eff */
[----:B------:R-:W-:Y:S01]  /*9890*/  STL [R1+0x140], R67 ;  /* 0x0001404301007387 */ /* 0x000fe20000100800 */
[C---:B------:R-:W-:Y:S01]  /*98a0*/  SEL R21, R12.reuse, R21, !P1 ;  /* 0x000000150c157207 */ /* 0x040fe20004800000 */
[----:B0-----:R-:W0:Y:S01]  /*98b0*/  S2R R4, SR_CgaCtaId ;  /* 0x0000000000047919 */ /* 0x001e220000008800 */
[-C--:B------:R-:W-:Y:S01]  /*98c0*/  IADD3 R71, P4, PT, R17, R3.reuse, RZ ;  /* 0x0000000311477210 */ /* 0x080fe20007f9e0ff */
[----:B------:R-:W-:Y:S01]  /*98d0*/  IMAD R9, R19, UR16, RZ ;  /* 0x0000001013097c24 */ /* 0x000fe2000f8e02ff */
[----:B------:R-:W-:Y:S01]  /*98e0*/  LEA.HI.X.SX32 R65, R29, R2, 0x1, P6 ;  /* 0x000000021d417211 */ /* 0x000fe200030f0eff */
[----:B------:R-:W-:Y:S01]  /*98f0*/  STL [R1+0xfc], R10 ;  /* 0x0000fc0a01007387 */ /* 0x000fe20000100800 */
[----:B------:R-:W-:Y:S01]  /*9900*/  SEL R22, R12, R22, !P1 ;  /* 0x000000160c167207 */ /* 0x000fe20004800000 */
[----:B------:R-:W-:Y:S01]  /*9910*/  IMAD R13, R21, UR17, RZ ;  /* 0x00000011150d7c24 */ /* 0x000fe2000f8e02ff */
[--C-:B------:R-:W-:Y:S01]  /*9920*/  LOP3.LUT R38, R0, 0x57, R7.reuse, 0xfe, !PT ;  /* 0x0000005700267812 */ /* 0x100fe200078efe07 */
[----:B------:R-:W-:Y:S01]  /*9930*/  STL [R1+0x188], R52 ;  /* 0x0001883401007387 */ /* 0x000fe20000100800 */
[----:B------:R-:W-:Y:S01]  /*9940*/  IADD3 R73, P6, PT, R18, R3, RZ ;  /* 0x0000000312497210 */ /* 0x000fe20007fde0ff */
[----:B------:R-:W-:Y:S01]  /*9950*/  @!P3 IMAD.MOV R16, RZ, RZ, -R16 ;  /* 0x000000ffff10b224 */ /* 0x000fe200078e0a10 */
[-C--:B------:R-:W-:Y:S01]  /*9960*/  LEA.HI.X.SX32 R70, R17, R2.reuse, 0x1, P4 ;  /* 0x0000000211467211 */ /* 0x080fe200020f0eff */
[----:B------:R-:W-:Y:S01]  /*9970*/  STL [R1+0x13c], R50 ;  /* 0x00013c3201007387 */ /* 0x000fe20000100800 */
[----:B------:R-:W-:Y:S01]  /*9980*/  SEL R91, R12, R91, !P1 ;  /* 0x0000005b0c5b7207 */ /* 0x000fe20004800000 */
[----:B------:R-:W3:Y:S02]  /*9990*/  LDCU UR4, c[0x0][0x3b0] ;  /* 0x00007600ff0477ac */ /* 0x000ee40008000800 */
[----:B------:R-:W-:Y:S01]  /*99a0*/  STL [R1+0x1c8], R64 ;  /* 0x0001c84001007387 */ /* 0x000fe20000100800 */
[----:B------:R-:W-:Y:S01]  /*99b0*/  LOP3.LUT R8, R0, 0x5a, R7, 0xfe, !PT ;  /* 0x0000005a00087812 */ /* 0x000fe200078efe07 */
[----:B------:R-:W4:Y:S02]  /*99c0*/  LDCU UR14, c[0x0][0x3b0] ;  /* 0x00007600ff0e77ac */ /* 0x000f240008000800 */
[----:B------:R-:W-:Y:S01]  /*99d0*/  STL [R1+0x184], R51 ;  /* 0x0001843301007387 */ /* 0x000fe20000100800 */
[----:B------:R-:W-:Y:S01]  /*99e0*/  IADD3 R87, P4, PT, R11, R3, RZ ;  /* 0x000000030b577210 */ /* 0x000fe20007f9e0ff */
[----:B------:R-:W0:Y:S02]  /*99f0*/  LDCU UR15, c[0x0][0x3b0] ;  /* 0x00007600ff0f77ac */ /* 0x000e240008000800 */
[----:B------:R-:W-:Y:S01]  /*9a00*/  STL [R1+0x208], R55 ;  /* 0x0002083701007387 */ /* 0x000fe20000100800 */
[----:B------:R-:W-:Y:S01]  /*9a10*/  PLOP3.LUT P0, PT, PT, PT, UP1, 0x80, 0x8 ;  /* 0x000000000008781c */ /* 0x000fe20003f0f018 */
[----:B------:R-:W0:Y:S02]  /*9a20*/  LDCU UR16, c[0x0][0x3b0] ;  /* 0x00007600ff1077ac */ /* 0x000e240008000800 */
[----:B------:R-:W-:Y:S01]  /*9a30*/  STL [R1+0x1c4], R53 ;  /* 0x0001c43501007387 */ /* 0x000fe20000100800 */
[----:B------:R-:W-:-:S03]  /*9a40*/  LEA.HI.X.SX32 R72, R18, R2, 0x1, P6 ;  /* 0x0000000212487211 */ /* 0x000fc600030f0eff */
[----:B------:R-:W-:Y:S01]  /*9a50*/  STL [R1+0x248], R57 ;  /* 0x0002483901007387 */ /* 0x000fe20000100800 */
[----:B------:R-:W-:Y:S01]  /*9a60*/  SEL R89, R12, R89, !P1 ;  /* 0x000000590c597207 */ /* 0x000fe20004800000 */
[----:B-1----:R-:W-:Y:S02]  /*9a70*/  IMAD R15, R22, UR18, RZ ;  /* 0x00000012160f7c24 */ /* 0x002fe4000f8e02ff */
[----:B------:R-:W-:Y:S01]  /*9a80*/  STL [R1+0x204], R54 ;  /* 0x0002043601007387 */ /* 0x000fe20000100800 */
[----:B------:R-:W-:-:S03]  /*9a90*/  IADD3 R7, P6, PT, R9, R3, RZ ;  /* 0x0000000309077210 */ /* 0x000fc60007fde0ff */
[----:B------:R-:W-:Y:S01]  /*9aa0*/  STL [R1+0x288], R61 ;  /* 0x0002883d01007387 */ /* 0x000fe20000100800 */
[----:B------:R-:W-:-:S03]  /*9ab0*/  ISETP.GE.AND P3, PT, R38, RZ, PT ;  /* 0x000000ff2600720c */ /* 0x000fc60003f66270 */
[----:B------:R-:W-:Y:S01]  /*9ac0*/  STL [R1+0x244], R56 ;  /* 0x0002443801007387 */ /* 0x000fe20000100800 */
[----:B------:R-:W-:Y:S01]  /*9ad0*/  LEA.HI.X.SX32 R38, R11, R2, 0x1, P4 ;  /* 0x000000020b267211 */ /* 0x000fe200020f0eff */
[----:B------:R-:W-:Y:S02]  /*9ae0*/  IMAD R91, R91, UR9, RZ ;  /* 0x000000095b5b7c24 */ /* 0x000fe4000f8e02ff */
[----:B------:R-:W-:Y:S01]  /*9af0*/  STL [R1+0x2c8], R63 ;  /* 0x0002c83f01007387 */ /* 0x000fe20000100800 */
[----:B------:R-:W-:Y:S02]  /*9b00*/  ISETP.LT.AND P0, PT, R86, UR20, P0 ;  /* 0x0000001456007c0c */ /* 0x000fe40008701270 */
[C---:B------:R-:W-:Y:S01]  /*9b10*/  SEL R48, R12.reuse, R48, !P1 ;  /* 0x000000300c307207 */ /* 0x040fe20004800000 */
[----:B------:R-:W-:Y:S01]  /*9b20*/  STL [R1+0x284], R58 ;  /* 0x0002843a01007387 */ /* 0x000fe20000100800 */
[----:B------:R-:W-:Y:S01]  /*9b30*/  IADD3 R69, P4, PT, R13, R3, RZ ;  /* 0x000000030d457210 */ /* 0x000fe20007f9e0ff */
[----:B------:R-:W-:Y:S01]  /*9b40*/  IMAD R89, R89, UR9, RZ ;  /* 0x0000000959597c24 */ /* 0x000fe2000f8e02ff */
[----:B------:R-:W-:Y:S01]  /*9b50*/  LEA.HI.X.SX32 R86, R9, R2, 0x1, P6 ;  /* 0x0000000209567211 */ /* 0x000fe200030f0eff */
[----:B------:R-:W-:Y:S01]  /*9b60*/  STL [R1+0x308], R66 ;  /* 0x0003084201007387 */ /* 0x000fe20000100800 */
[----:B------:R-:W-:-:S02]  /*9b70*/  SEL R84, R12, R84, !P1 ;  /* 0x000000540c547207 */ /* 0x000fc40004800000 */
[----:B------:R-:W-:Y:S01]  /*9b80*/  IADD3 R93, P6, PT, R15, R3, RZ ;  /* 0x000000030f5d7210 */ /* 0x000fe20007fde0ff */
[----:B------:R-:W-:Y:S01]  /*9b90*/  STL [R1+0x2c4], R62 ;  /* 0x0002c43e01007387 */ /* 0x000fe20000100800 */
[----:B------:R-:W-:-:S03]  /*9ba0*/  LEA.HI.X.SX32 R49, R13, R2, 0x1, P4 ;  /* 0x000000020d317211 */ /* 0x000fc600020f0eff */
[----:B------:R-:W-:Y:S01]  /*9bb0*/  STL [R1+0x348], R71 ;  /* 0x0003484701007387 */ /* 0x000fe20000100800 */
[----:B------:R-:W-:Y:S01]  /*9bc0*/  SEL R76, R12, R76, !P1 ;  /* 0x0000004c0c4c7207 */ /* 0x000fe20004800000 */
[----:B------:R-:W-:Y:S02]  /*9bd0*/  IMAD R48, R48, UR9, RZ ;  /* 0x0000000930307c24 */ /* 0x000fe4000f8e02ff */
[----:B------:R-:W-:Y:S01]  /*9be0*/  STL [R1+0x304], R65 ;  /* 0x0003044101007387 */ /* 0x000fe20000100800 */
[----:B------:R-:W-:-:S03]  /*9bf0*/  IADD3 R82, P4, PT, R91, R3, RZ ;  /* 0x000000035b527210 */ /* 0x000fc60007f9e0ff */
[----:B------:R-:W-:Y:S01]  /*9c00*/  STL [R1+0x388], R73 ;  /* 0x0003884901007387 */ /* 0x000fe20000100800 */
[----:B------:R-:W-:Y:S01]  /*9c10*/  LEA.HI.X.SX32 R77, R15, R2, 0x1, P6 ;  /* 0x000000020f4d7211 */ /* 0x000fe200030f0eff */
[----:B------:R-:W-:Y:S02]  /*9c20*/  IMAD R84, R84, UR9, RZ ;  /* 0x0000000954547c24 */ /* 0x000fe4000f8e02ff */
[----:B------:R-:W-:Y:S01]  /*9c30*/  STL [R1+0x344], R70 ;  /* 0x0003444601007387 */ /* 0x000fe20000100800 */
[----:B------:R-:W-:Y:S02]  /*9c40*/  SEL R68, R12, R68, !P1 ;  /* 0x000000440c447207 */ /* 0x000fe40004800000 */
        /* <DEDUP_REMOVED lines=9> */
[-C--:B------:R-:W-:Y:S01]  /*9ce0*/  LEA.HI.X.SX32 R81, R89, R2.reuse, 0x1, P6 ;  /* 0x0000000259517211 */ /* 0x080fe200030f0eff */
        /* <DEDUP_REMOVED lines=15> */
[----:B------:R-:W-:-:S03]  /*9de0*/  IADD3 R35, P6, PT, R11, R3, RZ ;  /* 0x000000030b237210 */ /* 0x000fc60007fde0ff */
[----:B------:R-:W-:Y:S01]  /*9df0*/  STL [R1+0x108], R80 ;  /* 0x0001085001007387 */ /* 0x000fe20000100800 */
[----:B------:R-:W-:-:S03]  /*9e00*/  SEL R28, R12, R28, !P1 ;  /* 0x0000001c0c1c7207 */ /* 0x000fc60004800000 */
[----:B------:R-:W-:Y:S01]  /*9e10*/  STL [R1+0xc4], R83 ;  /* 0x0000c45301007387 */ /* 0x000fe20000100800 */
[-C--:B------:R-:W-:Y:S01]  /*9e20*/  LEA.HI.X.SX32 R41, R76, R2.reuse, 0x1, P4 ;  /* 0x000000024c297211 */ /* 0x080fe200020f0eff */
[----:B------:R-:W-:Y:S02]  /*9e30*/  IMAD R15, R36, UR9, RZ ;  /* 0x00000009240f7c24 */ /* 0x000fe4000f8e02ff */
[----:B------:R-:W-:Y:S01]  /*9e40*/  STL [R1+0x148], R78 ;  /* 0x0001484e01007387 */ /* 0x000fe20000100800 */
[----:B------:R-:W-:Y:S01]  /*9e50*/  IADD3 R33, P4, PT, R9, R3, RZ ;  /* 0x0000000309217210 */ /* 0x000fe20007f9e0ff */
[----:B0-----:R-:W-:Y:S02]  /*9e60*/  IMAD.SHL.U32 R4, R4, 0x80, RZ ;  /* 0x0000008004047824 */ /* 0x001fe400078e00ff */
[----:B------:R-:W-:Y:S01]  /*9e70*/  STL [R1+0x104], R81 ;  /* 0x0001045101007387 */ /* 0x000fe20000100800 */
[----:B------:R-:W-:-:S03]  /*9e80*/  LEA.HI.X.SX32 R39, R11, R2, 0x1, P6 ;  /* 0x000000020b277211 */ /* 0x000fc600030f0eff */
[----:B------:R-:W-:Y:S01]  /*9e90*/  STL [R1+0x190], R74 ;  /* 0x0001904a01007387 */ /* 0x000fe20000100800 */
[----:B------:R-:W-:Y:S01]  /*9ea0*/  IADD3 R31, P6, PT, R13, R3, RZ ;  /* 0x000000030d1f7210 */ /* 0x000fe20007fde0ff */
[----:B------:R-:W-:Y:S02]  /*9eb0*/  IMAD R17, R28, UR9, RZ ;  /* 0x000000091c117c24 */ /* 0x000fe4000f8e02ff */
[----:B------:R-:W-:Y:S01]  /*9ec0*/  STL [R1+0x144], R79 ;  /* 0x0001444f01007387 */ /* 0x000fe20000100800 */
[----:B------:R-:W-:-:S03]  /*9ed0*/  LEA.HI.X.SX32 R34, R9, R2, 0x1, P4 ;  /* 0x0000000209227211 */ /* 0x000fc600020f0eff */
[----:B------:R-:W-:Y:S01]  /*9ee0*/  STL [R1+0x1d0], R40 ;  /* 0x0001d02801007387 */ /* 0x000fe20000100800 */
[----:B------:R-:W-:-:S03]  /*9ef0*/  IADD3 R27, P4, PT, R15, R3, RZ ;  /* 0x000000030f1b7210 */ /* 0x000fc60007f9e0ff */
[----:B------:R-:W-:Y:S01]  /*9f00*/  STL [R1+0x18c], R75 ;  /* 0x00018c4b01007387 */ /* 0x000fe20000100800 */
[----:B------:R-:W-:-:S03]  /*9f10*/  LOP3.LUT R4, R4, 0x180, RZ, 0xc0, !PT ;  /* 0x0000018004047812 */ /* 0x000fc600078ec0ff */
[----:B------:R-:W-:Y:S01]  /*9f20*/  STL [R1+0x210], R35 ;  /* 0x0002102301007387 */ /* 0x000fe20000100800 */
[----:B------:R-:W-:-:S03]  /*9f30*/  LEA.HI.X.SX32 R32, R13, R2, 0x1, P6 ;  /* 0x000000020d207211 */ /* 0x000fc600030f0eff */
[----:B------:R-:W-:Y:S01]  /*9f40*/  STL [R1+0x1cc], R41 ;  /* 0x0001cc2901007387 */ /* 0x000fe20000100800 */
[----:B------:R-:W-:-:S03]  /*9f50*/  IADD3 R25, P6, PT, R17, R3, RZ ;  /* 0x0000000311197210 */ /* 0x000fc60007fde0ff */
[----:B------:R-:W-:Y:S01]  /*9f60*/  STL [R1+0x250], R33 ;  /* 0x0002502101007387 */ /* 0x000fe20000100800 */
[----:B------:R-:W-:-:S03]  /*9f70*/  LEA.HI.X.SX32 R30, R15, R2, 0x1, P4 ;  /* 0x000000020f1e7211 */ /* 0x000fc600020f0eff */
[----:B------:R-:W-:Y:S01]  /*9f80*/  STL [R1+0x20c], R39 ;  /* 0x00020c2701007387 */ /* 0x000fe20000100800 */
[----:B------:R-:W-:-:S03]  /*9f90*/  LOP3.LUT R4, R0, 0x71, R4, 0xfe, !PT ;  /* 0x0000007100047812 */ /* 0x000fc600078efe04 */
[----:B------:R-:W-:Y:S01]  /*9fa0*/  STL [R1+0x290], R31 ;  /* 0x0002901f01007387 */ /* 0x000fe20000100800 */
[----:B------:R-:W-:-:S03]  /*9fb0*/  IABS R6, R8 ;  /* 0x0000000800067213 */ /* 0x000fc60000000000 */
[----:B------:R-:W-:Y:S01]  /*9fc0*/  STL [R1+0x24c], R34 ;  /* 0x00024c2201007387 */ /* 0x000fe20000100800 */
[----:B------:R-:W-:-:S03]  /*9fd0*/  ISETP.GE.AND P4, PT, R8, RZ, PT ;  /* 0x000000ff0800720c */ /* 0x000fc60003f86270 */
[----:B------:R-:W-:Y:S01]  /*9fe0*/  STL [R1+0x2d0], R27 ;  /* 0x0002d01b01007387 */ /* 0x000fe20000100800 */
[----:B------:R-:W-:-:S03]  /*9ff0*/  LEA.HI.X.SX32 R26, R17, R2, 0x1, P6 ;  /* 0x00000002111a7211 */ /* 0x000fc600030f0eff */
[----:B------:R-:W-:Y:S01]  /*a000*/  STL [R1+0x28c], R32 ;  /* 0x00028c2001007387 */ /* 0x000fe20000100800 */
[----:B------:R-:W-:-:S03]  /*a010*/  ISETP.GE.AND P6, PT, R4, RZ, PT ;  /* 0x000000ff0400720c */ /* 0x000fc60003fc6270 */
[----:B------:R-:W2:Y:S04]  /*a020*/  LDL R8, [R1+0x4b8] ;  /* 0x0004b80001087983 */ /* 0x000ea80000100800 */
[----:B------:R-:W-:Y:S04]  /*a030*/  STL [R1+0x310], R25 ;  /* 0x0003101901007387 */ /* 0x000fe80000100800 */
[----:B------:R-:W-:Y:S04]  /*a040*/  STL [R1+0x2cc], R30 ;  /* 0x0002cc1e01007387 */ /* 0x000fe80000100800 */
[----:B------:R-:W2:Y:S01]  /*a050*/  LDL.LU R4, [R1+0x7d8] ;  /* 0x0007d80001047983 */ /* 0x000ea20000300800 */
[----:B------:R-:W-:-:S04]  /*a060*/  IMAD.HI.U32 R24, R5, R6, RZ ;  /* 0x0000000605187227 */ /* 0x000fc800078e00ff */
[----:B------:R-:W-:Y:S01]  /*a070*/  IMAD.MOV R9, RZ, RZ, -R24 ;  /* 0x000000ffff097224 */ /* 0x000fe200078e0a18 */
[----:B------:R-:W-:-:S03]  /*a080*/  PRMT R43, RZ, 0x7610, R43 ;  /* 0x00007610ff2b7816 */ /* 0x000fc6000000002b */
[----:B--2---:R-:W-:Y:S02]  /*a090*/  IMAD R6, R4, R9, R6 ;  /* 0x0000000904067224 */ /* 0x004fe400078e0206 */
[----:B------:R-:W-:-:S05]  /*a0a0*/  @P0 IMAD.MOV.U32 R9, RZ, RZ, R42 ;  /* 0x000000ffff090224 */ /* 0x000fca00078e002a */
[----:B------:R0:W2:Y:S01]  /*a0b0*/  @P0 LDG.E.U8 R43, desc[UR22][R8.64] ;  /* 0x00000016082b0981 */ /* 0x0000a2000c1e1100 */
[----:B------:R-:W-:Y:S02]  /*a0c0*/  PRMT R88, RZ, 0x7610, R88 ;  /* 0x00007610ff587816 */ /* 0x000fe40000000058 */
[----:B------:R-:W-:Y:S01]  /*a0d0*/  PRMT R84, RZ, 0x7610, R84 ;  /* 0x00007610ff547816 */ /* 0x000fe20000000054 */
[----:B------:R-:W-:Y:S04]  /*a0e0*/  STL [R1+0x30c], R26 ;  /* 0x00030c1a01007387 */ /* 0x000fe80000100800 */
[----:B------:R-:W3:Y:S01]  /*a0f0*/  LDL.LU R42, [R1+0x7d4] ;  /* 0x0007d400012a7983 */ /* 0x000ee20000300800 */
[----:B0-----:R-:W-:Y:S02]  /*a100*/  @P0 IMAD.MOV.U32 R8, RZ, RZ, R46 ;  /* 0x000000ffff080224 */ /* 0x001fe400078e002e */
[----:B------:R-:W-:-:S05]  /*a110*/  @P0 IMAD.MOV.U32 R9, RZ, RZ, R44 ;  /* 0x000000ffff090224 */ /* 0x000fca00078e002c */
[----:B------:R0:W3:Y:S02]  /*a120*/  @P0 LDG.E.U8 R88, desc[UR22][R8.64] ;  /* 0x0000001608580981 */ /* 0x0000e4000c1e1100 */
[----:B0-----:R-:W-:Y:S02]  /*a130*/  @P0 IMAD.MOV.U32 R8, RZ, RZ, R47 ;  /* 0x000000ffff080224 */ /* 0x001fe400078e002f */
[----:B------:R-:W-:-:S05]  /*a140*/  @P0 IMAD.MOV.U32 R9, RZ, RZ, R10 ;  /* 0x000000ffff090224 */ /* 0x000fca00078e000a */
[----:B------:R0:W3:Y:S02]  /*a150*/  @P0 LDG.E.U8 R84, desc[UR22][R8.64] ;  /* 0x0000001608540981 */ /* 0x0000e4000c1e1100 */
[----:B0-----:R-:W-:Y:S02]  /*a160*/  @P0 IMAD.MOV.U32 R9, RZ, RZ, R50 ;  /* 0x000000ffff090224 */ /* 0x001fe400078e0032 */
[----:B------:R-:W-:Y:S01]  /*a170*/  @P0 IMAD.MOV.U32 R8, RZ, RZ, R67 ;  /* 0x000000ffff080224 */ /* 0x000fe200078e0043 */
[----:B--2---:R0:W-:Y:S04]  /*a180*/  STL [R1+0x2c0], R43 ;  /* 0x0002c02b01007387 */ /* 0x0041e80000100800 */
[----:B0-----:R-:W2:Y:S04]  /*a190*/  LDL.LU R43, [R1+0x7d0] ;  /* 0x0007d000012b7983 */ /* 0x001ea80000300800 */
[----:B------:R-:W2:Y:S04]  /*a1a0*/  LDL.LU R44, [R1+0x7cc] ;  /* 0x0007cc00012c7983 */ /* 0x000ea80000300800 */
[----:B------:R-:W2:Y:S04]  /*a1b0*/  LDL.LU R46, [R1+0x7c8] ;  /* 0x0007c800012e7983 */ /* 0x000ea80000300800 */
[----:B------:R-:W2:Y:S04]  /*a1c0*/  LDL.LU R10, [R1+0x7c4] ;  /* 0x0007c400010a7983 */ /* 0x000ea80000300800 */
[----:B------:R-:W2:Y:S04]  /*a1d0*/  LDL.LU R47, [R1+0x7c0] ;  /* 0x0007c000012f7983 */ /* 0x000ea80000300800 */
[----:B------:R-:W2:Y:S04]  /*a1e0*/  LDL.LU R50, [R1+0x7bc] ;  /* 0x0007bc0001327983 */ /* 0x000ea80000300800 */
[----:B------:R-:W2:Y:S01]  /*a1f0*/  LDL.LU R67, [R1+0x7b8] ;  /* 0x0007b80001437983 */ /* 0x000ea20000300800 */
[----:B------:R-:W-:-:S02]  /*a200*/  PRMT R90, RZ, 0x7610, R90 ;  /* 0x00007610ff5a7816 */ /* 0x000fc4000000005a */
[----:B------:R-:W-:-:S04]  /*a210*/  PRMT R85, RZ, 0x7610, R85 ;  /* 0x00007610ff557816 */ /* 0x000fc80000000055 */
[----:B------:R0:W3:Y:S01]  /*a220*/  @P0 LDG.E.U8 R90, desc[UR22][R8.64] ;  /* 0x00000016085a0981 */ /* 0x0000e2000c1e1100 */
[----:B------:R-:W-:Y:S01]  /*a230*/  PRMT R92, RZ, 0x7610, R92 ;  /* 0x00007610ff5c7816 */ /* 0x000fe2000000005c */
[----:B0-----:R-:W-:Y:S02]  /*a240*/  @P0 IMAD.MOV.U32 R8, RZ, RZ, R52 ;  /* 0x000000ffff080224 */ /* 0x001fe400078e0034 */
[----:B------:R-:W-:-:S05]  /*a250*/  @P0 IMAD.MOV.U32 R9, RZ, RZ, R51 ;  /* 0x000000ffff090224 */ /* 0x000fca00078e0033 */
[----:B------:R0:W4:Y:S01]  /*a260*/  @P0 LDG.E.U8 R85, desc[UR22][R8.64] ;  /* 0x0000001608550981 */ /* 0x000122000c1e1100 */
[----:B------:R-:W-:Y:S01]  /*a270*/  PRMT R89, RZ, 0x7610, R89 ;  /* 0x00007610ff597816 */ /* 0x000fe20000000059 */
[----:B0-----:R-:W-:Y:S02]  /*a280*/  @P0 IMAD.MOV.U32 R8, RZ, RZ, R64 ;  /* 0x000000ffff080224 */ /* 0x001fe400078e0040 */
[----:B------:R-:W-:-:S05]  /*a290*/  @P0 IMAD.MOV.U32 R9, RZ, RZ, R53 ;  /* 0x000000ffff090224 */ /* 0x000fca00078e0035 */
[----:B------:R0:W4:Y:S02]  /*a2a0*/  @P0 LDG.E.U8 R92, desc[UR22][R8.64] ;  /* 0x00000016085c0981 */ /* 0x000124000c1e1100 */
[----:B0-----:R-:W-:Y:S02]  /*a2b0*/  @P0 IMAD.MOV.U32 R8, RZ, RZ, R55 ;  /* 0x000000ffff080224 */ /* 0x001fe400078e0037 */
[----:B------:R-:W-:-:S05]  /*a2c0*/  @P0 IMAD.MOV.U32 R9, RZ, RZ, R54 ;  /* 0x000000ffff090224 */ /* 0x000fca00078e0036 */
[----:B------:R0:W4:Y:S02]  /*a2d0*/  @P0 LDG.E.U8 R89, desc[UR22][R8.64] ;  /* 0x0000001608590981 */ /* 0x000124000c1e1100 */
[----:B0-----:R-:W-:Y:S02]  /*a2e0*/  @P0 IMAD.MOV.U32 R8, RZ, RZ, R57 ;  /* 0x000000ffff080224 */ /* 0x001fe400078e0039 */
[----:B------:R-:W-:Y:S01]  /*a2f0*/  @P0 IMAD.MOV.U32 R9, RZ, RZ, R56 ;  /* 0x000000ffff090224 */ /* 0x000fe200078e0038 */
[----:B--2---:R-:W-:-:S06]  /*a300*/  PRMT R67, RZ, 0x7610, R67 ;  /* 0x00007610ff437816 */ /* 0x004fcc0000000043 */
[----:B------:R0:W2:Y:S04]  /*a310*/  @P0 LDG.E.U8 R67, desc[UR22][R8.64] ;  /* 0x0000001608430981 */ /* 0x0000a8000c1e1100 */
[----:B---3--:R-:W-:Y:S04]  /*a320*/  STL [R1+0x734], R90 ;  /* 0x0007345a01007387 */ /* 0x008fe80000100800 */
[----:B------:R-:W3:Y:S04]  /*a330*/  LDL.LU R51, [R1+0x7b4] ;  /* 0x0007b40001337983 */ /* 0x000ee80000300800 */
[----:B------:R-:W3:Y:S04]  /*a340*/  LDL.LU R52, [R1+0x7b0] ;  /* 0x0007b00001347983 */ /* 0x000ee80000300800 */
[----:B------:R-:W3:Y:S04]  /*a350*/  LDL.LU R53, [R1+0x7ac] ;  /* 0x0007ac0001357983 */ /* 0x000ee80000300800 */
[----:B------:R-:W3:Y:S04]  /*a360*/  LDL.LU R64, [R1+0x7a8] ;  /* 0x0007a80001407983 */ /* 0x000ee80000300800 */
[----:B----4-:R-:W-:Y:S04]  /*a370*/  STL [R1+0x730], R92 ;  /* 0x0007305c01007387 */ /* 0x010fe80000100800 */
[----:B------:R-:W4:Y:S04]  /*a380*/  LDL.LU R54, [R1+0x7a4] ;  /* 0x0007a40001367983 */ /* 0x000f280000300800 */
[----:B------:R-:W4:Y:S04]  /*a390*/  LDL.LU R55, [R1+0x7a0] ;  /* 0x0007a00001377983 */ /* 0x000f280000300800 */
[----:B------:R-:W4:Y:S04]  /*a3a0*/  LDL.LU R56, [R1+0x79c] ;  /* 0x00079c0001387983 */ /* 0x000f280000300800 */
[----:B------:R-:W4:Y:S01]  /*a3b0*/  LDL.LU R57, [R1+0x798] ;  /* 0x0007980001397983 */ /* 0x000f220000300800 */
[----:B------:R-:W-:Y:S01]  /*a3c0*/  PRMT R91, RZ, 0x7610, R91 ;  /* 0x00007610ff5b7816 */ /* 0x000fe2000000005b */
[----:B0-----:R-:W-:-:S02]  /*a3d0*/  @P0 IMAD.MOV.U32 R8, RZ, RZ, R61 ;  /* 0x000000ffff080224 */ /* 0x001fc400078e003d */
[----:B------:R-:W-:-:S05]  /*a3e0*/  @P0 IMAD.MOV.U32 R9, RZ, RZ, R58 ;  /* 0x000000ffff090224 */ /* 0x000fca00078e003a */
[----:B------:R0:W4:Y:S04]  /*a3f0*/  @P0 LDG.E.U8 R91, desc[UR22][R8.64] ;  /* 0x00000016085b0981 */ /* 0x000128000c1e1100 */
[----:B--2---:R1:W-:Y:S04]  /*a400*/  STL [R1+0x4], R67 ;  /* 0x0000044301007387 */ /* 0x0043e80000100800 */
[----:B-1----:R-:W2:Y:S01]  /*a410*/  LDL.LU R67, [R1+0x794] ;  /* 0x0007940001437983 */ /* 0x002ea20000300800 */
[----:B0-----:R-:W-:Y:S02]  /*a420*/  @P0 IMAD.MOV.U32 R8, RZ, RZ, R63 ;  /* 0x000000ffff080224 */ /* 0x001fe400078e003f */
[----:B------:R-:W-:Y:S01]  /*a430*/  @P0 IMAD.MOV.U32 R9, RZ, RZ, R62 ;  /* 0x000000ffff090224 */ /* 0x000fe200078e003e */
[----:B---3--:R-:W-:Y:S01]  /*a440*/  PRMT R64, RZ, 0x7610, R64 ;  /* 0x00007610ff407816 */ /* 0x008fe20000000040 */
[----:B------:R-:W3:Y:S01]  /*a450*/  LDL.LU R58, [R1+0x790] ;  /* 0x00079000013a7983 */ /* 0x000ee20000300800 */
[----:B------:R-:W-:-:S03]  /*a460*/  PRMT R92, RZ, 0x7610, R92 ;  /* 0x00007610ff5c7816 */ /* 0x000fc6000000005c */
[----:B------:R-:W3:Y:S04]  /*a470*/  LDL.LU R61, [R1+0x78c] ;  /* 0x00078c00013d7983 */ /* 0x000ee80000300800 */
[----:B------:R0:W3:Y:S02]  /*a480*/  @P0 LDG.E.U8 R64, desc[UR22][R8.64] ;  /* 0x0000001608400981 */ /* 0x0000e4000c1e1100 */
[----:B0-----:R-:W-:Y:S02]  /*a490*/  @P0 IMAD.MOV.U32 R8, RZ, RZ, R66 ;  /* 0x000000ffff080224 */ /* 0x001fe400078e0042 */
[----:B------:R-:W-:Y:S01]  /*a4a0*/  @P0 IMAD.MOV.U32 R9, RZ, RZ, R65 ;  /* 0x000000ffff090224 */ /* 0x000fe200078e0041 */
[----:B------:R-:W-:Y:S02]  /*a4b0*/  PRMT R90, RZ, 0x7610, R90 ;  /* 0x00007610ff5a7816 */ /* 0x000fe4000000005a */
[----:B------:R-:W-:Y:S01]  /*a4c0*/  PRMT R76, RZ, 0x7610, R76 ;  /* 0x00007610ff4c7816 */ /* 0x000fe2000000004c */
[----:B----4-:R0:W-:Y:S01]  /*a4d0*/  STL [R1+0x72c], R91 ;  /* 0x00072c5b01007387 */ /* 0x0101e20000100800 */
[----:B------:R-:W-:-:S02]  /*a4e0*/  PRMT R48, RZ, 0x7610, R48 ;  /* 0x00007610ff307816 */ /* 0x000fc40000000030 */
[----:B------:R-:W-:Y:S01]  /*a4f0*/  PRMT R45, RZ, 0x7610, R45 ;  /* 0x00007610ff2d7816 */ /* 0x000fe2000000002d */
[----:B------:R-:W4:Y:S01]  /*a500*/  LDL.LU R62, [R1+0x788] ;  /* 0x00078800013e7983 */ /* 0x000f220000300800 */
[----:B------:R-:W-:Y:S02]  /*a510*/  PRMT R37, RZ, 0x7610, R37 ;  /* 0x00007610ff257816 */ /* 0x000fe40000000025 */
[----:B------:R-:W-:Y:S01]  /*a520*/  PRMT R36, RZ, 0x7610, R36 ;  /* 0x00007610ff247816 */ /* 0x000fe20000000024 */
[----:B------:R-:W3:Y:S01]  /*a530*/  LDL.LU R63, [R1+0x784] ;  /* 0x00078400013f7983 */ /* 0x000ee20000300800 */
[----:B0-----:R-:W-:Y:S02]  /*a540*/  PRMT R91, RZ, 0x7610, R91 ;  /* 0x00007610ff5b7816 */ /* 0x001fe4000000005b */
[----:B--2---:R-:W-:-:S06]  /*a550*/  PRMT R67, RZ, 0x7610, R67 ;  /* 0x00007610ff437816 */ /* 0x004fcc0000000043 */
[----:B------:R0:W2:Y:S02]  /*a560*/  @P0 LDG.E.U8 R67, desc[UR22][R8.64] ;  /* 0x0000001608430981 */ /* 0x0000a4000c1e1100 */
[----:B0-----:R-:W-:Y:S02]  /*a570*/  @P0 IMAD.MOV.U32 R8, RZ, RZ, R71 ;  /* 0x000000ffff080224 */ /* 0x001fe400078e0047 */
[----:B------:R-:W-:-:S05]  /*a580*/  @P0 IMAD.MOV.U32 R9, RZ, RZ, R70 ;  /* 0x000000ffff090224 */ /* 0x000fca00078e0046 */
[----:B------:R0:W4:Y:S02]  /*a590*/  @P0 LDG.E.U8 R92, desc[UR22][R8.64] ;  /* 0x00000016085c0981 */ /* 0x000124000c1e1100 */
        /* <DEDUP_REMOVED lines=17> */
[----:B------:R0:W4:Y:S01]  /*a6b0*/  @P0 LDG.E.U8 R37, desc[UR22][R8.64] ;  /* 0x0000001608250981 */ /* 0x000122000c1e1100 */
[----:B------:R-:W-:Y:S01]  /*a6c0*/  PRMT R29, RZ, 0x7610, R29 ;  /* 0x00007610ff1d7816 */ /* 0x000fe2000000001d */
        /* <DEDUP_REMOVED lines=19> */
[----:B------:R-:W-:-:S03]  /*a800*/  PRMT R21, RZ, 0x7610, R21 ;  /* 0x00007610ff157816 */ /* 0x000fc60000000015 */
[----:B---3--:R1:W-:Y:S01]  /*a810*/  STL [R1+0xc], R64 ;  /* 0x00000c4001007387 */ /* 0x0083e20000100800 */
[----:B0-----:R-:W-:Y:S02]  /*a820*/  @P0 IMAD.MOV.U32 R8, RZ, RZ, R33 ;  /* 0x000000ffff080224 */ /* 0x001fe400078e0021 */
[----:B------:R-:W-:Y:S01]  /*a830*/  @P0 IMAD.MOV.U32 R9, RZ, RZ, R34 ;  /* 0x000000ffff090224 */ /* 0x000fe200078e0022 */
[----:B-1----:R-:W3:Y:S04]  /*a840*/  LDL.LU R64, [R1+0x780] ;  /* 0x0007800001407983 */ /* 0x002ee80000300800 */
[----:B------:R0:W3:Y:S04]  /*a850*/  @P0 LDG.E.U8 R22, desc[UR22][R8.64] ;  /* 0x0000001608160981 */ /* 0x0000e8000c1e1100 */
[----:B------:R-:W3:Y:S04]  /*a860*/  LDL.LU R65, [R1+0x77c] ;  /* 0x00077c0001417983 */ /* 0x000ee80000300800 */
[----:B------:R-:W3:Y:S01]  /*a870*/  LDL.LU R66, [R1+0x778] ;  /* 0x0007780001427983 */ /* 0x000ee20000300800 */
[----:B0-----:R-:W-:-:S02]  /*a880*/  @P0 IMAD.MOV.U32 R8, RZ, RZ, R31 ;  /* 0x000000ffff080224 */ /* 0x001fc400078e001f */
[----:B------:R-:W-:Y:S01]  /*a890*/  @P0 IMAD.MOV.U32 R9, RZ, RZ, R32 ;  /* 0x000000ffff090224 */ /* 0x000fe200078e0020 */
[----:B------:R-:W-:-:S04]  /*a8a0*/  PRMT R18, RZ, 0x7610, R18 ;  /* 0x00007610ff127816 */ /* 0x000fc80000000012 */
[----:B------:R0:W3:Y:S01]  /*a8b0*/  @P0 LDG.E.U8 R21, desc[UR22][R8.64] ;  /* 0x0000001608150981 */ /* 0x0000e2000c1e1100 */
[----:B------:R-:W-:Y:S01]  /*a8c0*/  PRMT R17, RZ, 0x7610, R17 ;  /* 0x00007610ff117816 */ /* 0x000fe20000000011 */
[----:B0-----:R-:W-:Y:S02]  /*a8d0*/  @P0 IMAD.MOV.U32 R8, RZ, RZ, R27 ;  /* 0x000000ffff080224 */ /* 0x001fe400078e001b */
[----:B------:R-:W-:-:S05]  /*a8e0*/  @P0 IMAD.MOV.U32 R9, RZ, RZ, R30 ;  /* 0x000000ffff090224 */ /* 0x000fca00078e001e */
[----:B------:R0:W3:Y:S02]  /*a8f0*/  @P0 LDG.E.U8 R18, desc[UR22][R8.64] ;  /* 0x0000001608120981 */ /* 0x0000e4000c1e1100 */
[----:B0-----:R-:W-:Y:S02]  /*a900*/  @P0 IMAD.MOV.U32 R8, RZ, RZ, R25 ;  /* 0x000000ffff080224 */ /* 0x001fe400078e0019 */
[----:B------:R-:W-:-:S05]  /*a910*/  @P0 IMAD.MOV.U32 R9, RZ, RZ, R26 ;  /* 0x000000ffff090224 */ /* 0x000fca00078e001a */
[----:B------:R-:W3:Y:S04]  /*a920*/  @P0 LDG.E.U8 R17, desc[UR22][R8.64] ;  /* 0x0000001608110981 */ /* 0x000ee8000c1e1100 */
[----:B--2---:R0:W-:Y:S04]  /*a930*/  STL [R1], R67 ;  /* 0x0000004301007387 */ /* 0x0041e80000100800 */
[----:B0-----:R-:W2:Y:S04]  /*a940*/  LDL.LU R67, [R1+0x774] ;  /* 0x0007740001437983 */ /* 0x001ea80000300800 */
[----:B------:R-:W2:Y:S04]  /*a950*/  LDL.LU R70, [R1+0x770] ;  /* 0x0007700001467983 */ /* 0x000ea80000300800 */
[----:B------:R-:W2:Y:S04]  /*a960*/  LDL.LU R71, [R1+0x76c] ;  /* 0x00076c0001477983 */ /* 0x000ea80000300800 */
[----:B------:R-:W2:Y:S04]  /*a970*/  LDL.LU R72, [R1+0x768] ;  /* 0x0007680001487983 */ /* 0x000ea80000300800 */
[----:B------:R-:W2:Y:S04]  /*a980*/  LDL.LU R73, [R1+0x764] ;  /* 0x0007640001497983 */ /* 0x000ea80000300800 */
[----:B------:R-:W2:Y:S01]  /*a990*/  LDL.LU R38, [R1+0x760] ;  /* 0x0007600001267983 */ /* 0x000ea20000300800 */
[----:B------:R-:W-:-:S03]  /*a9a0*/  SEL R10, R12, R10, !P1 ;  /* 0x0000000a0c0a7207 */ /* 0x000fc60004800000 */
[----:B------:R-:W2:Y:S04]  /*a9b0*/  LDL.LU R87, [R1+0x75c] ;  /* 0x00075c0001577983 */ /* 0x000ea80000300800 */
[----:B------:R-:W2:Y:S04]  /*a9c0*/  LDL.LU R86, [R1+0x758] ;  /* 0x0007580001567983 */ /* 0x000ea80000300800 */
[----:B----4-:R-:W-:Y:S01]  /*a9d0*/  STL [R1+0xe4], R92 ;  /* 0x0000e45c01007387 */ /* 0x010fe20000100800 */
[----:B------:R-:W-:Y:S01]  /*a9e0*/  IMAD R10, R10, UR4, RZ ;  /* 0x000000040a0a7c24 */ /* 0x000fe2000f8e02ff */
[----:B------:R-:W-:Y:S01]  /*a9f0*/  SEL R14, R12, R14, !P1 ;  /* 0x0000000e0c0e7207 */ /* 0x000fe20004800000 */
[----:B------:R-:W0:Y:S01]  /*aa00*/  LDCU UR4, c[0x0][0x3b0] ;  /* 0x00007600ff0477ac */ /* 0x000e220008000800 */
[----:B------:R-:W-:Y:S04]  /*aa10*/  STL [R1+0x8], R91 ;  /* 0x0000085b01007387 */ /* 0x000fe80000100800 */
[----:B------:R-:W-:Y:S01]  /*aa20*/  STL [R1+0xf0], R90 ;  /* 0x0000f05a01007387 */ /* 0x000fe20000100800 */
[----:B------:R-:W-:-:S03]  /*aa30*/  IMAD R14, R14, UR14, RZ ;  /* 0x0000000e0e0e7c24 */ /* 0x000fc6000f8e02ff */
[----:B------:R-:W-:Y:S04]  /*aa40*/  STL [R1+0x10], R76 ;  /* 0x0000104c01007387 */ /* 0x000fe80000100800 */
[----:B------:R-:W-:Y:S04]  /*aa50*/  STL [R1+0xf8], R48 ;  /* 0x0000f83001007387 */ /* 0x000fe80000100800 */
[----:B------:R-:W-:Y:S04]  /*aa60*/  STL [R1+0xe8], R45 ;  /* 0x0000e82d01007387 */ /* 0x000fe80000100800 */
[----:B------:R-:W-:Y:S01]  /*aa70*/  STL [R1+0x130], R37 ;  /* 0x0001302501007387 */ /* 0x000fe20000100800 */
[----:B------:R-:W-:-:S03]  /*aa80*/  PRMT R19, RZ, 0x7610, R19 ;  /* 0x00007610ff137816 */ /* 0x000fc60000000013 */
[----:B------:R-:W-:Y:S01]  /*aa90*/  STL [R1+0x128], R36 ;  /* 0x0001282401007387 */ /* 0x000fe20000100800 */
[----:B------:R-:W-:-:S03]  /*aaa0*/  PRMT R11, RZ, 0x7610, R11 ;  /* 0x00007610ff0b7816 */ /* 0x000fc6000000000b */
[----:B---3--:R1:W-:Y:S04]  /*aab0*/  STL [R1+0x170], R21 ;  /* 0x0001701501007387 */ /* 0x0083e80000100800 */
[----:B------:R-:W-:Y:S04]  /*aac0*/  STL [R1+0x164], R29 ;  /* 0x0001641d01007387 */ /* 0x000fe80000100800 */
[----:B------:R-:W-:Y:S01]  /*aad0*/  STL [R1+0x12c], R28 ;  /* 0x00012c1c01007387 */ /* 0x000fe20000100800 */
[----:B--2---:R-:W-:Y:S01]  /*aae0*/  @!P6 IMAD.MOV R38, RZ, RZ, -R38 ;  /* 0x000000ffff26e224 */ /* 0x004fe200078e0a26 */
[----:B-1----:R-:W-:-:S05]  /*aaf0*/  IADD3 R21, P6, PT, R10, R3, RZ ;  /* 0x000000030a157210 */ /* 0x002fca0007fde0ff */
[----:B------:R-:W-:Y:S04]  /*ab00*/  STL [R1+0x350], R21 ;  /* 0x0003501501007387 */ /* 0x000fe80000100800 */
[----:B------:R1:W-:Y:S04]  /*ab10*/  STL [R1+0x230], R22 ;  /* 0x0002301601007387 */ /* 0x0003e80000100800 */
[----:B------:R-:W-:Y:S04]  /*ab20*/  STL [R1+0x22c], R24 ;  /* 0x00022c1801007387 */ /* 0x000fe80000100800 */
[----:B------:R2:W-:Y:S01]  /*ab30*/  STL [R1+0x16c], R17 ;  /* 0x00016c1101007387 */ /* 0x0005e20000100800 */
[----:B-1----:R-:W-:-:S03]  /*ab40*/  LEA.HI.X.SX32 R22, R10, R2, 0x1, P6 ;  /* 0x000000020a167211 */ /* 0x002fc600030f0eff */
[----:B------:R-:W-:Y:S01]  /*ab50*/  STL [R1+0x138], R23 ;  /* 0x0001381701007387 */ /* 0x000fe20000100800 */
[----:B--2---:R-:W-:-:S03]  /*ab60*/  IADD3 R17, P6, PT, R14, R3, RZ ;  /* 0x000000030e117210 */ /* 0x004fc60007fde0ff */
[----:B------:R-:W-:Y:S01]  /*ab70*/  STL [R1+0x34c], R22 ;  /* 0x00034c1601007387 */ /* 0x000fe20000100800 */
[----:B------:R-:W-:Y:S02]  /*ab80*/  @P0 IMAD.MOV.U32 R8, RZ, RZ, R21 ;  /* 0x000000ffff080224 */ /* 0x000fe400078e0015 */
[----:B------:R-:W-:Y:S01]  /*ab90*/  @P0 IMAD.MOV.U32 R9, RZ, RZ, R22 ;  /* 0x000000ffff090224 */ /* 0x000fe200078e0016 */
[----:B------:R-:W-:Y:S04]  /*aba0*/  STL [R1+0x390], R17 ;  /* 0x0003901101007387 */ /* 0x000fe80000100800 */
[----:B------:R1:W-:Y:S04]  /*abb0*/  STL [R1+0x234], R18 ;  /* 0x0002341201007387 */ /* 0x0003e80000100800 */
[----:B------:R2:W3:Y:S01]  /*abc0*/  @P0 LDG.E.U8 R19, desc[UR22][R8.64] ;  /* 0x0000001608130981 */ /* 0x0004e2000c1e1100 */
[----:B-1----:R-:W-:Y:S01]  /*abd0*/  LEA.HI.X.SX32 R18, R14, R2, 0x1, P6 ;  /* 0x000000020e127211 */ /* 0x002fe200030f0eff */
[----:B--2---:R-:W-:-:S04]  /*abe0*/  @P0 IMAD.MOV.U32 R8, RZ, RZ, R17 ;  /* 0x000000ffff080224 */ /* 0x004fc800078e0011 */
[----:B------:R-:W-:-:S05]  /*abf0*/  @P0 IMAD.MOV.U32 R9, RZ, RZ, R18 ;  /* 0x000000ffff090224 */ /* 0x000fca00078e0012 */
[----:B------:R-:W2:Y:S01]  /*ac00*/  @P0 LDG.E.U8 R11, desc[UR22][R8.64] ;  /* 0x00000016080b0981 */ /* 0x000ea2000c1e1100 */
[C---:B------:R-:W-:Y:S02]  /*ac10*/  SEL R16, R12.reuse, R16, !P1 ;  /* 0x000000100c107207 */ /* 0x040fe40004800000 */
[----:B------:R-:W-:-:S03]  /*ac20*/  SEL R20, R12, R20, !P1 ;  /* 0x000000140c147207 */ /* 0x000fc60004800000 */
[----:B------:R-:W-:Y:S01]  /*ac30*/  IMAD R16, R16, UR15, RZ ;  /* 0x0000000f10107c24 */ /* 0x000fe2000f8e02ff */
[----:B------:R-:W-:Y:S01]  /*ac40*/  STL [R1+0x38c], R18 ;  /* 0x00038c1201007387 */ /* 0x000fe20000100800 */
[----:B------:R-:W-:-:S03]  /*ac50*/  IMAD R20, R20, UR16, RZ ;  /* 0x0000001014147c24 */ /* 0x000fc6000f8e02ff */
[----:B------:R-:W-:-:S05]  /*ac60*/  IADD3 R10, P6, PT, R16, R3, RZ ;  /* 0x00000003100a7210 */ /* 0x000fca0007fde0ff */
[----:B------:R-:W-:Y:S01]  /*ac70*/  STL [R1+0x488], R10 ;  /* 0x0004880a01007387 */ /* 0x000fe20000100800 */
[----:B------:R-:W-:Y:S02]  /*ac80*/  PRMT R14, RZ, 0x7610, R14 ;  /* 0x00007610ff0e7816 */ /* 0x000fe4000000000e */
[----:B------:R-:W-:Y:S01]  /*ac90*/  PRMT R15, RZ, 0x7610, R15 ;  /* 0x00007610ff0f7816 */ /* 0x000fe2000000000f */
[----:B--2---:R1:W-:Y:S02]  /*aca0*/  STL [R1+0x134], R11 ;  /* 0x0001340b01007387 */ /* 0x0043e40000100800 */
[----:B-1----:R-:W-:Y:S02]  /*acb0*/  LEA.HI.X.SX32 R11, R16, R2, 0x1, P6 ;  /* 0x00000002100b7211 */ /* 0x002fe400030f0eff */
[----:B------:R-:W-:-:S03]  /*acc0*/  IADD3 R17, P6, PT, R20, R3, RZ ;  /* 0x0000000314117210 */ /* 0x000fc60007fde0ff */
[----:B------:R1:W2:Y:S01]  /*acd0*/  @P0 LDG.E.U8 R14, desc[UR22][R10.64] ;  /* 0x000000160a0e0981 */ /* 0x0002a2000c1e1100 */
[----:B------:R-:W-:-:S03]  /*ace0*/  LEA.HI.X.SX32 R18, R20, R2, 0x1, P6 ;  /* 0x0000000214127211 */ /* 0x000fc600030f0eff */
[----:B------:R4:W-:Y:S01]  /*acf0*/  STL [R1+0x484], R11 ;  /* 0x0004840b01007387 */ /* 0x0009e20000100800 */
[----:B-1----:R-:W-:Y:S02]  /*ad00*/  @P0 IMAD.MOV.U32 R10, RZ, RZ, R17 ;  /* 0x000000ffff0a0224 */ /* 0x002fe400078e0011 */
[----:B----4-:R-:W-:-:S05]  /*ad10*/  @P0 IMAD.MOV.U32 R11, RZ, RZ, R18 ;  /* 0x000000ffff0b0224 */ /* 0x010fca00078e0012 */
[----:B------:R-:W4:Y:S01]  /*ad20*/  @P0 LDG.E.U8 R15, desc[UR22][R10.64] ;  /* 0x000000160a0f0981 */ /* 0x000f22000c1e1100 */
[----:B------:R-:W-:-:S05]  /*ad30*/  SEL R38, R12, R38, !P1 ;  /* 0x000000260c267207 */ /* 0x000fca0004800000 */
[----:B0-----:R-:W-:Y:S01]  /*ad40*/  IMAD R38, R38, UR4, RZ ;  /* 0x0000000426267c24 */ /* 0x001fe2000f8e02ff */
[----:B------:R-:W-:Y:S01]  /*ad50*/  STL [R1+0x498], R17 ;  /* 0x0004981101007387 */ /* 0x000fe20000100800 */
[----:B------:R-:W-:Y:S01]  /*ad60*/  PRMT R13, RZ, 0x7610, R13 ;  /* 0x00007610ff0d7816 */ /* 0x000fe2000000000d */
[----:B------:R-:W0:Y:S01]  /*ad70*/  S2R R7, SR_CgaCtaId ;  /* 0x0000000000077919 */ /* 0x000e220000008800 */
[----:B------:R-:W-:Y:S01]  /*ad80*/  @!P5 IMAD.MOV R86, RZ, RZ, -R86 ;  /* 0x000000ffff56d224 */ /* 0x000fe200078e0a56 */
[----:B------:R-:W1:Y:S01]  /*ad90*/  LDCU UR4, c[0x0][0x3b0] ;  /* 0x00007600ff0477ac */ /* 0x000e620008000800 */
[----:B--2---:R2:W-:Y:S04]  /*ada0*/  STL [R1+0x124], R14 ;  /* 0x0001240e01007387 */ /* 0x0045e80000100800 */
[----:B------:R-:W-:Y:S01]  /*adb0*/  STL [R1+0x494], R18 ;  /* 0x0004941201007387 */ /* 0x000fe20000100800 */
[----:B--2---:R-:W-:-:S05]  /*adc0*/  IADD3 R14, P6, PT, R38, R3, RZ ;  /* 0x00000003260e7210 */ /* 0x004fca0007fde0ff */
[----:B------:R-:W-:Y:S04]  /*add0*/  STL [R1+0x4a8], R14 ;  /* 0x0004a80e01007387 */ /* 0x000fe80000100800 */
[----:B----4-:R2:W-:Y:S01]  /*ade0*/  STL [R1+0xf4], R15 ;  /* 0x0000f40f01007387 */ /* 0x0105e20000100800 */
[----:B------:R-:W-:Y:S01]  /*adf0*/  @P0 IMAD.MOV.U32 R10, RZ, RZ, R14 ;  /* 0x000000ffff0a0224 */ /* 0x000fe200078e000e */
[----:B--2---:R-:W-:-:S05]  /*ae00*/  LEA.HI.X.SX32 R15, R38, R2, 0x1, P6 ;  /* 0x00000002260f7211 */ /* 0x004fca00030f0eff */
[----:B------:R-:W-:-:S05]  /*ae10*/  @P0 IMAD.MOV.U32 R11, RZ, RZ, R15 ;  /* 0x000000ffff0b0224 */ /* 0x000fca00078e000f */
[----:B------:R2:W4:Y:S01]  /*ae20*/  @P0 LDG.E.U8 R13, desc[UR22][R10.64] ;  /* 0x000000160a0d0981 */ /* 0x000522000c1e1100 */
[----:B0-----:R-:W-:-:S05]  /*ae30*/  IMAD.SHL.U32 R7, R7, 0x80, RZ ;  /* 0x0000008007077824 */ /* 0x001fca00078e00ff */
[----:B------:R-:W-:Y:S02]  /*ae40*/  LOP3.LUT R7, R7, 0x180, RZ, 0xc0, !PT ;  /* 0x0000018007077812 */ /* 0x000fe400078ec0ff */
[----:B------:R-:W-:Y:S02]  /*ae50*/  ISETP.GT.U32.AND P6, PT, R4, R87, PT ;  /* 0x000000570400720c */ /* 0x000fe40003fc4070 */
[----:B------:R-:W-:Y:S01]  /*ae60*/  LOP3.LUT R8, R0, 0x5b, R7, 0xfe, !PT ;  /* 0x0000005b00087812 */ /* 0x000fe200078efe07 */
[----:B---3--:R-:W-:Y:S03]  /*ae70*/  STL [R1+0x168], R19 ;  /* 0x0001681301007387 */ /* 0x008fe60000100800 */
[----:B------:R-:W-:Y:S01]  /*ae80*/  IABS R9, R8 ;  /* 0x0000000800097213 */ /* 0x000fe20000000000 */
[----:B------:R-:W-:Y:S01]  /*ae90*/  STL [R1+0x4a4], R15 ;  /* 0x0004a40f01007387 */ /* 0x000fe20000100800 */
[----:B------:R-:W-:-:S03]  /*aea0*/  ISETP.GT.U32.AND P5, PT, R4, R6, PT ;  /* 0x000000060400720c */ /* 0x000fc60003fa4070 */
[----:B------:R-:W3:Y:S04]  /*aeb0*/  LDL.LU R82, [R1+0x214] ;  /* 0x0002140001527983 */ /* 0x000ee80000300800 */
[----:B------:R-:W3:Y:S01]  /*aec0*/  LDL.LU R83, [R1+0x1dc] ;  /* 0x0001dc0001537983 */ /* 0x000ee20000300800 */
[--C-:B------:R-:W-:Y:S01]  /*aed0*/  @!P6 IMAD.IADD R87, R87, 0x1, -R4.reuse ;  /* 0x000000015757e824 */ /* 0x100fe200078e0a04 */
[----:B------:R-:W-:Y:S02]  /*aee0*/  ISETP.GE.AND P6, PT, R8, RZ, PT ;  /* 0x000000ff0800720c */ /* 0x000fe40003fc6270 */
[----:B--2---:R-:W-:Y:S01]  /*aef0*/  LOP3.LUT R11, R0, 0x5c, R7, 0xfe, !PT ;  /* 0x0000005c000b7812 */ /* 0x004fe200078efe07 */
[----:B------:R-:W-:Y:S02]  /*af00*/  @!P3 IMAD.MOV R87, RZ, RZ, -R87 ;  /* 0x000000ffff57b224 */ /* 0x000fe400078e0a57 */
[----:B------:R-:W-:Y:S01]  /*af10*/  @!P5 IMAD.IADD R6, R6, 0x1, -R4 ;  /* 0x000000010606d824 */ /* 0x000fe200078e0a04 */
[----:B------:R-:W-:-:S04]  /*af20*/  IABS R10, R11 ;  /* 0x0000000b000a7213 */ /* 0x000fc80000000000 */
[----:B------:R-:W-:-:S13]  /*af30*/  ISETP.GT.U32.AND P5, PT, R4, R6, PT ;  /* 0x000000060400720c */ /* 0x000fda0003fa4070 */
[----:B------:R-:W-:-:S04]  /*af40*/  @!P5 IMAD.IADD R6, R6, 0x1, -R4 ;  /* 0x000000010606d824 */ /* 0x000fc800078e0a04 */
[----:B------:R-:W-:-:S04]  /*af50*/  IMAD.MOV.U32 R35, RZ, RZ, R6 ;  /* 0x000000ffff237224 */ /* 0x000fc800078e0006 */
[----:B------:R-:W-:Y:S01]  /*af60*/  @!P4 IMAD.MOV R35, RZ, RZ, -R35 ;  /* 0x000000ffff23c224 */ /* 0x000fe200078e0a23 */
[----:B------:R-:W-:Y:S01]  /*af70*/  ISETP.GE.AND P4, PT, R11, RZ, PT ;  /* 0x000000ff0b00720c */ /* 0x000fe20003f86270 */
[----:B----4-:R0:W-:Y:S02]  /*af80*/  STL [R1+0xec], R13 ;  /* 0x0000ec0d01007387 */ /* 0x0101e40000100800 */
[----:B0-----:R-:W-:-:S04]  /*af90*/  IMAD.HI.U32 R13, R5, R9, RZ ;  /* 0x00000009050d7227 */ /* 0x001fc800078e00ff */
[----:B------:R-:W-:-:S04]  /*afa0*/  IMAD.MOV R13, RZ, RZ, -R13 ;  /* 0x000000ffff0d7224 */ /* 0x000fc800078e0a0d */
[----:B------:R-:W-:-:S05]  /*afb0*/  IMAD R8, R4, R13, R9 ;  /* 0x0000000d04087224 */ /* 0x000fca00078e0209 */
[----:B------:R-:W-:Y:S01]  /*afc0*/  ISETP.GT.U32.AND P3, PT, R4, R8, PT ;  /* 0x000000080400720c */ /* 0x000fe20003f64070 */
[----:B------:R-:W-:Y:S01]  /*afd0*/  IMAD.HI.U32 R9, R5, R10, RZ ;  /* 0x0000000a05097227 */ /* 0x000fe200078e00ff */
[----:B------:R-:W-:-:S03]  /*afe0*/  LOP3.LUT R13, R0, 0x5d, R7, 0xfe, !PT ;  /* 0x0000005d000d7812 */ /* 0x000fc600078efe07 */
[----:B------:R-:W-:-:S04]  /*aff0*/  IMAD.MOV R9, RZ, RZ, -R9 ;  /* 0x000000ffff097224 */ /* 0x000fc800078e0a09 */
[----:B------:R-:W-:Y:S01]  /*b000*/  IMAD R9, R4, R9, R10 ;  /* 0x0000000904097224 */ /* 0x000fe200078e020a */
[----:B------:R-:W-:-:S03]  /*b010*/  IABS R10, R13 ;  /* 0x0000000d000a7213 */ /* 0x000fc60000000000 */
[----:B------:R-:W-:Y:S01]  /*b020*/  @!P3 IMAD.IADD R8, R8, 0x1, -R4 ;  /* 0x000000010808b824 */ /* 0x000fe200078e0a04 */
[----:B------:R-:W-:Y:S01]  /*b030*/  ISETP.GT.U32.AND P5, PT, R4, R9, PT ;  /* 0x000000090400720c */ /* 0x000fe20003fa4070 */
[----:B------:R-:W-:-:S03]  /*b040*/  IMAD.HI.U32 R14, R5, R10, RZ ;  /* 0x0000000a050e7227 */ /* 0x000fc600078e00ff */
[----:B------:R-:W-:Y:S01]  /*b050*/  ISETP.GT.U32.AND P3, PT, R4, R8, PT ;  /* 0x000000080400720c */ /* 0x000fe20003f64070 */
[----:B------:R-:W-:-:S04]  /*b060*/  IMAD.MOV R6, RZ, RZ, -R14 ;  /* 0x000000ffff067224 */ /* 0x000fc800078e0a0e */
[----:B------:R-:W-:Y:S01]  /*b070*/  IMAD R6, R4, R6, R10 ;  /* 0x0000000604067224 */ /* 0x000fe200078e020a */
[----:B------:R-:W-:-:S03]  /*b080*/  LOP3.LUT R10, R0, 0x5e, R7, 0xfe, !PT ;  /* 0x0000005e000a7812 */ /* 0x000fc600078efe07 */
[----:B------:R-:W-:-:S04]  /*b090*/  @!P5 IMAD.IADD R9, R9, 0x1, -R4 ;  /* 0x000000010909d824 */ /* 0x000fc800078e0a04 */
[----:B------:R-:W-:Y:S01]  /*b0a0*/  @!P3 IMAD.IADD R8, R8, 0x1, -R4 ;  /* 0x000000010808b824 */ /* 0x000fe200078e0a04 */
[C---:B------:R-:W-:Y:S02]  /*b0b0*/  ISETP.GT.U32.AND P3, PT, R4.reuse, R6, PT ;  /* 0x000000060400720c */ /* 0x040fe40003f64070 */
[----:B------:R-:W-:Y:S02]  /*b0c0*/  ISETP.GT.U32.AND P5, PT, R4, R9, PT ;  /* 0x000000090400720c */ /* 0x000fe40003fa4070 */
[----:B------:R-:W-:Y:S01]  /*b0d0*/  IABS R11, R10 ;  /* 0x0000000a000b7213 */ /* 0x000fe20000000000 */
[----:B------:R-:W-:-:S04]  /*b0e0*/  IMAD.MOV.U32 R34, RZ, RZ, R8 ;  /* 0x000000ffff227224 */ /* 0x000fc800078e0008 */
[----:B------:R-:W-:-:S04]  /*b0f0*/  IMAD.MOV.U32 R8, RZ, RZ, R11 ;  /* 0x000000ffff087224 */ /* 0x000fc800078e000b */
[----:B------:R-:W-:Y:S02]  /*b100*/  @!P3 IMAD.IADD R6, R6, 0x1, -R4 ;  /* 0x000000010606b824 */ /* 0x000fe400078e0a04 */
[----:B------:R-:W-:-:S03]  /*b110*/  IMAD.HI.U32 R11, R5, R8, RZ ;  /* 0x00000008050b7227 */ /* 0x000fc600078e00ff */
[----:B------:R-:W-:Y:S01]  /*b120*/  ISETP.GT.U32.AND P3, PT, R4, R6, PT ;  /* 0x000000060400720c */ /* 0x000fe20003f64070 */
[----:B------:R-:W-:Y:S01]  /*b130*/  @!P5 IMAD.IADD R9, R9, 0x1, -R4 ;  /* 0x000000010909d824 */ /* 0x000fe200078e0a04 */
[----:B------:R-:W-:Y:S01]  /*b140*/  ISETP.GE.AND P5, PT, R10, RZ, PT ;  /* 0x000000ff0a00720c */ /* 0x000fe20003fa6270 */
[----:B------:R-:W-:Y:S02]  /*b150*/  IMAD.MOV R10, RZ, RZ, -R11 ;  /* 0x000000ffff0a7224 */ /* 0x000fe400078e0a0b */
[----:B------:R-:W-:Y:S02]  /*b160*/  IMAD.MOV.U32 R33, RZ, RZ, R9 ;  /* 0x000000ffff217224 */ /* 0x000fe400078e0009 */
[----:B------:R-:W-:Y:S01]  /*b170*/  IMAD R8, R4, R10, R8 ;  /* 0x0000000a04087224 */ /* 0x000fe200078e0208 */
[----:B------:R-:W-:Y:S01]  /*b180*/  LOP3.LUT R10, R0, 0x5f, R7, 0xfe, !PT ;  /* 0x0000005f000a7812 */ /* 0x000fe200078efe07 */
[----:B------:R-:W-:-:S03]  /*b190*/  @!P4 IMAD.MOV R33, RZ, RZ, -R33 ;  /* 0x000000ffff21c224 */ /* 0x000fc600078e0a21 */
[----:B------:R-:W-:Y:S02]  /*b1a0*/  IABS R9, R10 ;  /* 0x0000000a00097213 */ /* 0x000fe40000000000 */
[----:B------:R-:W-:Y:S01]  /*b1b0*/  ISETP.GT.U32.AND P4, PT, R4, R8, PT ;  /* 0x000000080400720c */ /* 0x000fe20003f84070 */
[----:B------:R-:W-:Y:S01]  /*b1c0*/  @!P6 IMAD.MOV R34, RZ, RZ, -R34 ;  /* 0x000000ffff22e224 */ /* 0x000fe200078e0a22 */
[----:B------:R-:W-:Y:S01]  /*b1d0*/  ISETP.GE.AND P6, PT, R13, RZ, PT ;  /* 0x000000ff0d00720c */ /* 0x000fe20003fc6270 */
[----:B------:R-:W-:Y:S01]  /*b1e0*/  @!P3 IMAD.IADD R6, R6, 0x1, -R4 ;  /* 0x000000010606b824 */ /* 0x000fe200078e0a04 */
[----:B------:R-:W-:Y:S01]  /*b1f0*/  ISETP.GE.AND P3, PT, R10, RZ, PT ;  /* 0x000000ff0a00720c */ /* 0x000fe20003f66270 */
[----:B------:R-:W-:-:S04]  /*b200*/  IMAD.HI.U32 R10, R5, R9, RZ ;  /* 0x00000009050a7227 */ /* 0x000fc800078e00ff */
[----:B------:R-:W-:Y:S02]  /*b210*/  IMAD.MOV R10, RZ, RZ, -R10 ;  /* 0x000000ffff0a7224 */ /* 0x000fe400078e0a0a */
[----:B------:R-:W-:Y:S02]  /*b220*/  IMAD.MOV.U32 R32, RZ, RZ, R6 ;  /* 0x000000ffff207224 */ /* 0x000fe400078e0006 */
[----:B------:R-:W-:Y:S02]  /*b230*/  @!P4 IMAD.IADD R8, R8, 0x1, -R4 ;  /* 0x000000010808c824 */ /* 0x000fe400078e0a04 */
[C---:B------:R-:W-:Y:S02]  /*b240*/  IMAD R9, R4.reuse, R10, R9 ;  /* 0x0000000a04097224 */ /* 0x040fe400078e0209 */
[----:B------:R-:W-:Y:S01]  /*b250*/  @!P6 IMAD.MOV R32, RZ, RZ, -R32 ;  /* 0x000000ffff20e224 */ /* 0x000fe200078e0a20 */
[C---:B------:R-:W-:Y:S02]  /*b260*/  ISETP.GT.U32.AND P4, PT, R4.reuse, R8, PT ;  /* 0x000000080400720c */ /* 0x040fe40003f84070 */
[----:B------:R-:W-:-:S02]  /*b270*/  ISETP.GT.U32.AND P6, PT, R4, R9, PT ;  /* 0x000000090400720c */ /* 0x000fc40003fc4070 */
[----:B------:R-:W-:-:S04]  /*b280*/  LOP3.LUT R10, R0, 0x62, R7, 0xfe, !PT ;  /* 0x00000062000a7812 */ /* 0x000fc800078efe07 */
[----:B------:R-:W-:-:S05]  /*b290*/  IABS R6, R10 ;  /* 0x0000000a00067213 */ /* 0x000fca0000000000 */
[--C-:B------:R-:W-:Y:S01]  /*b2a0*/  @!P4 IMAD.IADD R8, R8, 0x1, -R4.reuse ;  /* 0x000000010808c824 */ /* 0x100fe200078e0a04 */
[----:B------:R-:W-:Y:S01]  /*b2b0*/  ISETP.GE.AND P4, PT, R10, RZ, PT ;  /* 0x000000ff0a00720c */ /* 0x000fe20003f86270 */
[----:B------:R-:W-:Y:S02]  /*b2c0*/  @!P6 IMAD.IADD R9, R9, 0x1, -R4 ;  /* 0x000000010909e824 */ /* 0x000fe400078e0a04 */
[----:B------:R-:W-:-:S03]  /*b2d0*/  IMAD.HI.U32 R10, R5, R6, RZ ;  /* 0x00000006050a7227 */ /* 0x000fc600078e00ff */
[----:B------:R-:W-:Y:S01]  /*b2e0*/  ISETP.GT.U32.AND P6, PT, R4, R9, PT ;  /* 0x000000090400720c */ /* 0x000fe20003fc4070 */
[----:B------:R-:W-:-:S04]  /*b2f0*/  IMAD.MOV R10, RZ, RZ, -R10 ;  /* 0x000000ffff0a7224 */ /* 0x000fc800078e0a0a */
[----:B------:R-:W-:Y:S01]  /*b300*/  IMAD R6, R4, R10, R6 ;  /* 0x0000000a04067224 */ /* 0x000fe200078e0206 */
[----:B------:R-:W-:Y:S01]  /*b310*/  LOP3.LUT R10, R0, 0x63, R7, 0xfe, !PT ;  /* 0x00000063000a7812 */ /* 0x000fe200078efe07 */
[----:B------:R-:W-:-:S03]  /*b320*/  IMAD.MOV.U32 R31, RZ, RZ, R8 ;  /* 0x000000ffff1f7224 */ /* 0x000fc600078e0008 */
[----:B------:R-:W-:-:S03]  /*b330*/  IABS R8, R10 ;  /* 0x0000000a00087213 */ /* 0x000fc60000000000 */
[----:B------:R-:W-:Y:S01]  /*b340*/  @!P6 IMAD.IADD R9, R9, 0x1, -R4 ;  /* 0x000000010909e824 */ /* 0x000fe200078e0a04 */
[----:B------:R-:W-:Y:S01]  /*b350*/  ISETP.GE.AND P6, PT, R10, RZ, PT ;  /* 0x000000ff0a00720c */ /* 0x000fe20003fc6270 */
[----:B------:R-:W-:-:S04]  /*b360*/  IMAD.HI.U32 R10, R5, R8, RZ ;  /* 0x00000008050a7227 */ /* 0x000fc800078e00ff */
[----:B------:R-:W-:Y:S01]  /*b370*/  @!P5 IMAD.MOV R31, RZ, RZ, -R31 ;  /* 0x000000ffff1fd224 */ /* 0x000fe200078e0a1f */
[C---:B------:R-:W-:Y:S01]  /*b380*/  ISETP.GT.U32.AND P5, PT, R4.reuse, R6, PT ;  /* 0x000000060400720c */ /* 0x040fe20003fa4070 */
[----:B------:R-:W-:Y:S02]  /*b390*/  IMAD.MOV R10, RZ, RZ, -R10 ;  /* 0x000000ffff0a7224 */ /* 0x000fe400078e0a0a */
[----:B------:R-:W-:Y:S02]  /*b3a0*/  IMAD.MOV.U32 R30, RZ, RZ, R9 ;  /* 0x000000ffff1e7224 */ /* 0x000fe400078e0009 */
[----:B------:R-:W-:Y:S02]  /*b3b0*/  IMAD R8, R4, R10, R8 ;  /* 0x0000000a04087224 */ /* 0x000fe400078e0208 */
[----:B------:R-:W-:-:S03]  /*b3c0*/  @!P3 IMAD.MOV R30, RZ, RZ, -R30 ;  /* 0x000000ffff1eb224 */ /* 0x000fc600078e0a1e */
[----:B------:R-:W-:-:S03]  /*b3d0*/  ISETP.GT.U32.AND P3, PT, R4, R8, PT ;  /* 0x000000080400720c */ /* 0x000fc60003f64070 */
[----:B------:R-:W-:Y:S01]  /*b3e0*/  @!P5 IMAD.IADD R6, R6, 0x1, -R4 ;  /* 0x000000010606d824 */ /* 0x000fe200078e0a04 */
[----:B------:R-:W-:-:S04]  /*b3f0*/  LOP3.LUT R11, R0, 0x64, R7, 0xfe, !PT ;  /* 0x00000064000b7812 */ /* 0x000fc800078efe07 */
[----:B------:R-:W-:Y:S02]  /*b400*/  ISETP.GT.U32.AND P5, PT, R4, R6, PT ;  /* 0x000000060400720c */ /* 0x000fe40003fa4070 */
[----:B------:R-:W-:-:S03]  /*b410*/  IABS R10, R11 ;  /* 0x0000000b000a7213 */ /* 0x000fc60000000000 */
[----:B------:R-:W-:Y:S02]  /*b420*/  @!P3 IMAD.IADD R8, R8, 0x1, -R4 ;  /* 0x000000010808b824 */ /* 0x000fe400078e0a04 */
[----:B------:R-:W-:-:S03]  /*b430*/  IMAD.HI.U32 R9, R5, R10, RZ ;  /* 0x0000000a05097227 */ /* 0x000fc600078e00ff */
[----:B------:R-:W-:Y:S01]  /*b440*/  ISETP.GT.U32.AND P3, PT, R4, R8, PT ;  /* 0x000000080400720c */ /* 0x000fe20003f64070 */
[----:B------:R-:W-:Y:S02]  /*b450*/  IMAD.MOV R9, RZ, RZ, -R9 ;  /* 0x000000ffff097224 */ /* 0x000fe400078e0a09 */
[----:B------:R-:W-:Y:S02]  /*b460*/  @!P5 IMAD.IADD R6, R6, 0x1, -R4 ;  /* 0x000000010606d824 */ /* 0x000fe400078e0a04 */
[----:B------:R-:W-:Y:S01]  /*b470*/  IMAD R10, R4, R9, R10 ;  /* 0x00000009040a7224 */ /* 0x000fe200078e020a */
[----:B------:R-:W-:Y:S01]  /*b480*/  LOP3.LUT R9, R0, 0x65, R7, 0xfe, !PT ;  /* 0x0000006500097812 */ /* 0x000fe200078efe07 */
[----:B------:R-:W-:-:S03]  /*b490*/  IMAD.MOV.U32 R29, RZ, RZ, R6 ;  /* 0x000000ffff1d7224 */ /* 0x000fc600078e0006 */
[----:B------:R-:W-:Y:S01]  /*b4a0*/  IABS R6, R9 ;  /* 0x0000000900067213 */ /* 0x000fe20000000000 */
[----:B------:R-:W-:Y:S01]  /*b4b0*/  @!P4 IMAD.MOV R29, RZ, RZ, -R29 ;  /* 0x000000ffff1dc224 */ /* 0x000fe200078e0a1d */
[----:B------:R-:W-:Y:S01]  /*b4c0*/  ISETP.GT.U32.AND P4, PT, R4, R10, PT ;  /* 0x0000000a0400720c */ /* 0x000fe20003f84070 */
[----:B------:R-:W-:Y:S01]  /*b4d0*/  @!P3 IMAD.IADD R8, R8, 0x1, -R4 ;  /* 0x000000010808b824 */ /* 0x000fe200078e0a04 */
[----:B------:R-:W-:Y:S01]  /*b4e0*/  ISETP.GE.AND P3, PT, R9, RZ, PT ;  /* 0x000000ff0900720c */ /* 0x000fe20003f66270 */
[----:B------:R-:W-:-:S04]  /*b4f0*/  IMAD.HI.U32 R9, R5, R6, RZ ;  /* 0x0000000605097227 */ /* 0x000fc800078e00ff */
[----:B------:R-:W-:Y:S02]  /*b500*/  IMAD.MOV R9, RZ, RZ, -R9 ;  /* 0x000000ffff097224 */ /* 0x000fe400078e0a09 */
[----:B------:R-:W-:Y:S02]  /*b510*/  IMAD.MOV.U32 R28, RZ, RZ, R8 ;  /* 0x000000ffff1c7224 */ /* 0x000fe400078e0008 */
[----:B------:R-:W-:Y:S02]  /*b520*/  IMAD R6, R4, R9, R6 ;  /* 0x0000000904067224 */ /* 0x000fe400078e0206 */
[----:B------:R-:W-:Y:S02]  /*b530*/  @!P4 IMAD.IADD R10, R10, 0x1, -R4 ;  /* 0x000000010a0ac824 */ /* 0x000fe400078e0a04 */
[----:B------:R-:W-:Y:S01]  /*b540*/  @!P6 IMAD.MOV R28, RZ, RZ, -R28 ;  /* 0x000000ffff1ce224 */ /* 0x000fe200078e0a1c */
[----:B------:R-:W-:Y:S02]  /*b550*/  ISETP.GT.U32.AND P6, PT, R4, R6, PT ;  /* 0x000000060400720c */ /* 0x000fe40003fc4070 */
[----:B------:R-:W-:-:S02]  /*b560*/  ISETP.GE.AND P5, PT, R11, RZ, PT ;  /* 0x000000ff0b00720c */ /* 0x000fc40003fa6270 */
[----:B------:R-:W-:Y:S02]  /*b570*/  ISETP.GT.U32.AND P4, PT, R4, R10, PT ;  /* 0x0000000a0400720c */ /* 0x000fe40003f84070 */
[----:B------:R-:W-:-:S04]  /*b580*/  LOP3.LUT R11, R0, 0x66, R7, 0xfe, !PT ;  /* 0x00000066000b7812 */ /* 0x000fc800078efe07 */
[----:B------:R-:W-:-:S03]  /*b590*/  IABS R9, R11 ;  /* 0x0000000b00097213 */ /* 0x000fc60000000000 */
[----:B------:R-:W-:Y:S02]  /*b5a0*/  @!P6 IMAD.IADD R6, R6, 0x1, -R4 ;  /* 0x000000010606e824 */ /* 0x000fe400078e0a04 */
[----:B------:R-:W-:-:S04]  /*b5b0*/  IMAD.HI.U32 R8, R5, R9, RZ ;  /* 0x0000000905087227 */ /* 0x000fc800078e00ff */
[----:B------:R-:W-:Y:S02]  /*b5c0*/  @!P4 IMAD.IADD R10, R10, 0x1, -R4 ;  /* 0x000000010a0ac824 */ /* 0x000fe400078e0a04 */
[----:B------:R-:W-:Y:S01]  /*b5d0*/  IMAD.MOV R8, RZ, RZ, -R8 ;  /* 0x000000ffff087224 */ /* 0x000fe200078e0a08 */
[C---:B------:R-:W-:Y:S01]  /*b5e0*/  ISETP.GT.U32.AND P6, PT, R4.reuse, R6, PT ;  /* 0x000000060400720c */ /* 0x040fe20003fc4070 */
[----:B------:R-:W-:Y:S02]  /*b5f0*/  IMAD.MOV.U32 R27, RZ, RZ, R10 ;  /* 0x000000ffff1b7224 */ /* 0x000fe400078e000a */
[----:B------:R-:W-:Y:S01]  /*b600*/  IMAD R9, R4, R8, R9 ;  /* 0x0000000804097224 */ /* 0x000fe200078e0209 */
[----:B------:R-:W-:Y:S01]  /*b610*/  LOP3.LUT R8, R0, 0x67, R7, 0xfe, !PT ;  /* 0x0000006700087812 */ /* 0x000fe200078efe07 */
[----:B------:R-:W-:-:S03]  /*b620*/  @!P5 IMAD.MOV R27, RZ, RZ, -R27 ;  /* 0x000000ffff1bd224 */ /* 0x000fc600078e0a1b */
[----:B------:R-:W-:Y:S02]  /*b630*/  ISETP.GT.U32.AND P5, PT, R4, R9, PT ;  /* 0x000000090400720c */ /* 0x000fe40003fa4070 */
[----:B------:R-:W-:-:S03]  /*b640*/  IABS R10, R8 ;  /* 0x00000008000a7213 */ /* 0x000fc60000000000 */
[----:B------:R-:W-:Y:S01]  /*b650*/  @!P6 IMAD.IADD R6, R6, 0x1, -R4 ;  /* 0x000000010606e824 */ /* 0x000fe200078e0a04 */
[----:B------:R-:W-:Y:S01]  /*b660*/  ISETP.GE.AND P6, PT, R8, RZ, PT ;  /* 0x000000ff0800720c */ /* 0x000fe20003fc6270 */
[----:B------:R-:W-:-:S04]  /*b670*/  IMAD.HI.U32 R8, R5, R10, RZ ;  /* 0x0000000a05087227 */ /* 0x000fc800078e00ff */
[----:B------:R-:W-:Y:S02]  /*b680*/  IMAD.MOV R8, RZ, RZ, -R8 ;  /* 0x000000ffff087224 */ /* 0x000fe400078e0a08 */
[----:B------:R-:W-:Y:S01]  /*b690*/  @!P5 IMAD.IADD R9, R9, 0x1, -R4 ;  /* 0x000000010909d824 */ /* 0x000fe200078e0a04 */
[----:B------:R-:W-:Y:S01]  /*b6a0*/  ISETP.GE.AND P4, PT, R11, RZ, PT ;  /* 0x000000ff0b00720c */ /* 0x000fe20003f86270 */
[C---:B------:R-:W-:Y:S02]  /*b6b0*/  IMAD R10, R4.reuse, R8, R10 ;  /* 0x00000008040a7224 */ /* 0x040fe400078e020a */
[----:B------:R-:W-:Y:S01]  /*b6c0*/  IMAD.MOV.U32 R26, RZ, RZ, R6 ;  /* 0x000000ffff1a7224 */ /* 0x000fe200078e0006 */
[----:B------:R-:W-:Y:S02]  /*b6d0*/  ISETP.GT.U32.AND P5, PT, R4, R9, PT ;  /* 0x000000090400720c */ /* 0x000fe40003fa4070 */
[----:B------:R-:W-:Y:S01]  /*b6e0*/  LOP3.LUT R11, R0, 0x6a, R7, 0xfe, !PT ;  /* 0x0000006a000b7812 */ /* 0x000fe200078efe07 */
[----:B------:R-:W-:Y:S01]  /*b6f0*/  @!P3 IMAD.MOV R26, RZ, RZ, -R26 ;  /* 0x000000ffff1ab224 */ /* 0x000fe200078e0a1a */
[----:B------:R-:W-:-:S02]  /*b700*/  ISETP.GT.U32.AND P3, PT, R4, R10, PT ;  /* 0x0000000a0400720c */ /* 0x000fc40003f64070 */
[----:B------:R-:W-:-:S05]  /*b710*/  IABS R8, R11 ;  /* 0x0000000b00087213 */ /* 0x000fca0000000000 */
[----:B------:R-:W-:-:S04]  /*b720*/  IMAD.HI.U32 R6, R5, R8, RZ ;  /* 0x0000000805067227 */ /* 0x000fc800078e00ff */
[----:B------:R-:W-:Y:S02]  /*b730*/  @!P5 IMAD.IADD R9, R9, 0x1, -R4 ;  /* 0x000000010909d824 */ /* 0x000fe400078e0a04 */
[----:B------:R-:W-:Y:S02]  /*b740*/  IMAD.MOV R6, RZ, RZ, -R6 ;  /* 0x000000ffff067224 */ /* 0x000fe400078e0a06 */
[----:B------:R-:W-:Y:S02]  /*b750*/  @!P3 IMAD.IADD R10, R10, 0x1, -R4 ;  /* 0x000000010a0ab824 */ /* 0x000fe400078e0a04 */
[C---:B------:R-:W-:Y:S02]  /*b760*/  IMAD R8, R4.reuse, R6, R8 ;  /* 0x0000000604087224 */ /* 0x040fe400078e0208 */
[----:B------:R-:W-:Y:S01]  /*b770*/  IMAD.MOV.U32 R25, RZ, RZ, R9 ;  /* 0x000000ffff197224 */ /* 0x000fe200078e0009 */
[----:B------:R-:W-:Y:S02]  /*b780*/  ISETP.GE.AND P5, PT, R11, RZ, PT ;  /* 0x000000ff0b00720c */ /* 0x000fe40003fa6270 */
[----:B------:R-:W-:Y:S01]  /*b790*/  ISETP.GT.U32.AND P3, PT, R4, R10, PT ;  /* 0x0000000a0400720c */ /* 0x000fe20003f64070 */
[----:B------:R-:W-:Y:S01]  /*b7a0*/  @!P4 IMAD.MOV R25, RZ, RZ, -R25 ;  /* 0x000000ffff19c224 */ /* 0x000fe200078e0a19 */
[----:B------:R-:W-:-:S02]  /*b7b0*/  LOP3.LUT R11, R0, 0x6b, R7, 0xfe, !PT ;  /* 0x0000006b000b7812 */ /* 0x000fc400078efe07 */
[----:B------:R-:W-:Y:S02]  /*b7c0*/  ISETP.GT.U32.AND P4, PT, R4, R8, PT ;  /* 0x000000080400720c */ /* 0x000fe40003f84070 */
[----:B------:R-:W-:-:S05]  /*b7d0*/  IABS R6, R11 ;  /* 0x0000000b00067213 */ /* 0x000fca0000000000 */
[----:B------:R-:W-:-:S04]  /*b7e0*/  IMAD.HI.U32 R9, R5, R6, RZ ;  /* 0x0000000605097227 */ /* 0x000fc800078e00ff */
[--C-:B------:R-:W-:Y:S02]  /*b7f0*/  @!P3 IMAD.IADD R10, R10, 0x1, -R4.reuse ;  /* 0x000000010a0ab824 */ /* 0x100fe400078e0a04 */
[----:B------:R-:W-:Y:S02]  /*b800*/  IMAD.MOV R9, RZ, RZ, -R9 ;  /* 0x000000ffff097224 */ /* 0x000fe400078e0a09 */
[----:B------:R-:W-:Y:S02]  /*b810*/  @!P4 IMAD.IADD R8, R8, 0x1, -R4 ;  /* 0x000000010808c824 */ /* 0x000fe400078e0a04 */
[C---:B------:R-:W-:Y:S02]  /*b820*/  IMAD R6, R4.reuse, R9, R6 ;  /* 0x0000000904067224 */ /* 0x040fe400078e0206 */
[----:B------:R-:W-:Y:S01]  /*b830*/  IMAD.MOV.U32 R24, RZ, RZ, R10 ;  /* 0x000000ffff187224 */ /* 0x000fe200078e000a */
[----:B------:R-:W-:-:S03]  /*b840*/  ISETP.GT.U32.AND P4, PT, R4, R8, PT ;  /* 0x000000080400720c */ /* 0x000fc60003f84070 */
[----:B------:R-:W-:Y:S01]  /*b850*/  @!P6 IMAD.MOV R24, RZ, RZ, -R24 ;  /* 0x000000ffff18e224 */ /* 0x000fe200078e0a18 */
[----:B------:R-:W-:Y:S02]  /*b860*/  ISETP.GT.U32.AND P6, PT, R4, R6, PT ;  /* 0x000000060400720c */ /* 0x000fe40003fc4070 */
[----:B------:R-:W-:-:S04]  /*b870*/  LOP3.LUT R9, R0, 0x6c, R7, 0xfe, !PT ;  /* 0x0000006c00097812 */ /* 0x000fc800078efe07 */
[----:B------:R-:W-:-:S03]  /*b880*/  IABS R10, R9 ;  /* 0x00000009000a7213 */ /* 0x000fc60000000000 */
[----:B------:R-:W-:Y:S01]  /*b890*/  @!P4 IMAD.IADD R8, R8, 0x1, -R4 ;  /* 0x000000010808c824 */ /* 0x000fe200078e0a04 */
[----:B------:R-:W-:Y:S01]  /*b8a0*/  ISETP.GE.AND P4, PT, R9, RZ, PT ;  /* 0x000000ff0900720c */ /* 0x000fe20003f86270 */
[----:B------:R-:W-:-:S04]  /*b8b0*/  IMAD.HI.U32 R9, R5, R10, RZ ;  /* 0x0000000a05097227 */ /* 0x000fc800078e00ff */
[----:B------:R-:W-:Y:S01]  /*b8c0*/  @!P6 IMAD.IADD R6, R6, 0x1, -R4 ;  /* 0x000000010606e824 */ /* 0x000fe200078e0a04 */
[----:B------:R-:W-:Y:S01]  /*b8d0*/  ISETP.GE.AND P3, PT, R11, RZ, PT ;  /* 0x000000ff0b00720c */ /* 0x000fe20003f66270 */
[----:B------:R-:W-:Y:S01]  /*b8e0*/  IMAD.MOV R9, RZ, RZ, -R9 ;  /* 0x000000ffff097224 */ /* 0x000fe200078e0a09 */
[----:B------:R-:W-:Y:S02]  /*b8f0*/  LOP3.LUT R11, R0, 0x6d, R7, 0xfe, !PT ;  /* 0x0000006d000b7812 */ /* 0x000fe400078efe07 */
[C---:B------:R-:W-:Y:S01]  /*b900*/  ISETP.GT.U32.AND P6, PT, R4.reuse, R6, PT ;  /* 0x000000060400720c */ /* 0x040fe20003fc4070 */
[----:B------:R-:W-:Y:S02]  /*b910*/  IMAD R10, R4, R9, R10 ;  /* 0x00000009040a7224 */ /* 0x000fe400078e020a */
[----:B------:R-:W-:Y:S01]  /*b920*/  IMAD.MOV.U32 R23, RZ, RZ, R8 ;  /* 0x000000ffff177224 */ /* 0x000fe200078e0008 */
[----:B------:R-:W-:-:S03]  /*b930*/  IABS R9, R11 ;  /* 0x0000000b00097213 */ /* 0x000fc60000000000 */
[----:B------:R-:W-:Y:S01]  /*b940*/  @!P5 IMAD.MOV R23, RZ, RZ, -R23 ;  /* 0x000000ffff17d224 */ /* 0x000fe200078e0a17 */
[----:B------:R-:W-:Y:S01]  /*b950*/  ISETP.GT.U32.AND P5, PT, R4, R10, PT ;  /* 0x0000000a0400720c */ /* 0x000fe20003fa4070 */
[----:B------:R-:W-:-:S04]  /*b960*/  IMAD.HI.U32 R8, R5, R9, RZ ;  /* 0x0000000905087227 */ /* 0x000fc800078e00ff */
[----:B------:R-:W-:Y:S02]  /*b970*/  @!P6 IMAD.IADD R6, R6, 0x1, -R4 ;  /* 0x000000010606e824 */ /* 0x000fe400078e0a04 */
[----:B------:R-:W-:Y:S02]  /*b980*/  IMAD.MOV R8, RZ, RZ, -R8 ;  /* 0x000000ffff087224 */ /* 0x000fe400078e0a08 */
[----:B------:R-:W-:Y:S02]  /*b990*/  IMAD.MOV.U32 R22, RZ, RZ, R6 ;  /* 0x000000ffff167224 */ /* 0x000fe400078e0006 */
[----:B------:R-:W-:Y:S02]  /*b9a0*/  IMAD R9, R4, R8, R9 ;  /* 0x0000000804097224 */ /* 0x000fe400078e0209 */
[----:B------:R-:W-:Y:S02]  /*b9b0*/  @!P5 IMAD.IADD R10, R10, 0x1, -R4 ;  /* 0x000000010a0ad824 */ /* 0x000fe400078e0a04 */
[----:B------:R-:W-:Y:S01]  /*b9c0*/  @!P3 IMAD.MOV R22, RZ, RZ, -R22 ;  /* 0x000000ffff16b224 */ /* 0x000fe200078e0a16 */
[----:B------:R-:W-:-:S02]  /*b9d0*/  ISETP.GT.U32.AND P3, PT, R4, R9, PT ;  /* 0x000000090400720c */ /* 0x000fc40003f64070 */
[----:B------:R-:W-:Y:S02]  /*b9e0*/  ISETP.GE.AND P6, PT, R11, RZ, PT ;  /* 0x000000ff0b00720c */ /* 0x000fe40003fc6270 */
[----:B------:R-:W-:Y:S02]  /*b9f0*/  ISETP.GT.U32.AND P5, PT, R4, R10, PT ;  /* 0x0000000a0400720c */ /* 0x000fe40003fa4070 */
[----:B------:R-:W-:-:S04]  /*ba00*/  LOP3.LUT R11, R0, 0x6e, R7, 0xfe, !PT ;  /* 0x0000006e000b7812 */ /* 0x000fc800078efe07 */
[----:B------:R-:W-:-:S03]  /*ba10*/  IABS R8, R11 ;  /* 0x0000000b00087213 */ /* 0x000fc60000000000 */
[----:B------:R-:W-:Y:S02]  /*ba20*/  @!P3 IMAD.IADD R9, R9, 0x1, -R4 ;  /* 0x000000010909b824 */ /* 0x000fe400078e0a04 */
[----:B------:R-:W-:-:S04]  /*ba30*/  IMAD.HI.U32 R6, R5, R8, RZ ;  /* 0x0000000805067227 */ /* 0x000fc800078e00ff */
[----:B------:R-:W-:Y:S01]  /*ba40*/  @!P5 IMAD.IADD R10, R10, 0x1, -R4 ;  /* 0x000000010a0ad824 */ /* 0x000fe200078e0a04 */
[----:B------:R-:W-:Y:S01]  /*ba50*/  ISETP.GE.AND P5, PT, R11, RZ, PT ;  /* 0x000000ff0b00720c */ /* 0x000fe20003fa6270 */
[----:B------:R-:W-:Y:S01]  /*ba60*/  IMAD.MOV R6, RZ, RZ, -R6 ;  /* 0x000000ffff067224 */ /* 0x000fe200078e0a06 */
[----:B------:R-:W-:Y:S02]  /*ba70*/  ISETP.GT.U32.AND P3, PT, R4, R9, PT ;  /* 0x000000090400720c */ /* 0x000fe40003f64070 */
[----:B------:R-:W-:Y:S01]  /*ba80*/  LOP3.LUT R11, R0, 0x6f, R7, 0xfe, !PT ;  /* 0x0000006f000b7812 */ /* 0x000fe200078efe07 */
        /* <DEDUP_REMOVED lines=13> */
[----:B------:R-:W-:Y:S02]  /*bb60*/  ISETP.GT.U32.AND P4, PT, R4, R8, PT ;  /* 0x000000080400720c */ /* 0x000fe40003f84070 */
[----:B------:R-:W-:-:S04]  /*bb70*/  LOP3.LUT R9, R0, 0x72, R7, 0xfe, !PT ;  /* 0x0000007200097812 */ /* 0x000fc800078efe07 */
[----:B------:R-:W-:-:S05]  /*bb80*/  IABS R10, R9 ;  /* 0x00000009000a7213 */ /* 0x000fca0000000000 */
[--C-:B------:R-:W-:Y:S02]  /*bb90*/  @!P6 IMAD.IADD R6, R6, 0x1, -R4.reuse ;  /* 0x000000010606e824 */ /* 0x100fe400078e0a04 */
[----:B------:R-:W-:Y:S01]  /*bba0*/  @!P4 IMAD.IADD R8, R8, 0x1, -R4 ;  /* 0x000000010808c824 */ /* 0x000fe200078e0a04 */
[----:B------:R-:W-:Y:S01]  /*bbb0*/  ISETP.GE.AND P4, PT, R9, RZ, PT ;  /* 0x000000ff0900720c */ /* 0x000fe20003f86270 */
[----:B------:R-:W-:Y:S01]  /*bbc0*/  IMAD.HI.U32 R9, R5, R10, RZ ;  /* 0x0000000a05097227 */ /* 0x000fe200078e00ff */
[----:B------:R-:W-:-:S03]  /*bbd0*/  ISETP.GT.U32.AND P6, PT, R4, R6, PT ;  /* 0x000000060400720c */ /* 0x000fc60003fc4070 */
[----:B------:R-:W-:-:S04]  /*bbe0*/  IMAD.MOV R9, RZ, RZ, -R9 ;  /* 0x000000ffff097224 */ /* 0x000fc800078e0a09 */
[----:B------:R-:W-:-:S06]  /*bbf0*/  IMAD R9, R4, R9, R10 ;  /* 0x0000000904097224 */ /* 0x000fcc00078e020a */
[----:B------:R-:W-:Y:S01]  /*bc00*/  @!P6 IMAD.IADD R6, R6, 0x1, -R4 ;  /* 0x000000010606e824 */ /* 0x000fe200078e0a04 */
[----:B------:R-:W-:Y:S02]  /*bc10*/  ISETP.GT.U32.AND P6, PT, R4, R9, PT ;  /* 0x000000090400720c */ /* 0x000fe40003fc4070 */
[----:B------:R-:W-:Y:S01]  /*bc20*/  LOP3.LUT R10, R0, 0x73, R7, 0xfe, !PT ;  /* 0x00000073000a7812 */ /* 0x000fe200078efe07 */
[----:B------:R-:W-:-:S03]  /*bc30*/  IMAD.MOV.U32 R19, RZ, RZ, R8 ;  /* 0x000000ffff137224 */ /* 0x000fc600078e0008 */
[----:B------:R-:W-:Y:S01]  /*bc40*/  IABS R8, R10 ;  /* 0x0000000a00087213 */ /* 0x000fe20000000000 */
[----:B------:R-:W-:Y:S01]  /*bc50*/  @!P5 IMAD.MOV R19, RZ, RZ, -R19 ;  /* 0x000000ffff13d224 */ /* 0x000fe200078e0a13 */
[----:B------:R-:W-:-:S03]  /*bc60*/  ISETP.GE.AND P5, PT, R10, RZ, PT ;  /* 0x000000ff0a00720c */ /* 0x000fc60003fa6270 */
[----:B------:R-:W-:Y:S02]  /*bc70*/  IMAD.MOV.U32 R10, RZ, RZ, R8 ;  /* 0x000000ffff0a7224 */ /* 0x000fe400078e0008 */
[----:B------:R-:W-:Y:S01]  /*bc80*/  @!P6 IMAD.IADD R9, R9, 0x1, -R4 ;  /* 0x000000010909e824 */ /* 0x000fe200078e0a04 */
[----:B------:R-:W-:Y:S01]  /*bc90*/  ISETP.GE.AND P3, PT, R11, RZ, PT ;  /* 0x000000ff0b00720c */ /* 0x000fe20003f66270 */
[----:B------:R-:W-:-:S03]  /*bca0*/  IMAD.HI.U32 R11, R5, R10, RZ ;  /* 0x0000000a050b7227 */ /* 0x000fc600078e00ff */
[----:B------:R-:W-:Y:S01]  /*bcb0*/  ISETP.GT.U32.AND P6, PT, R4, R9, PT ;  /* 0x000000090400720c */ /* 0x000fe20003fc4070 */
[----:B------:R-:W-:Y:S01]  /*bcc0*/  IMAD.MOV.U32 R18, RZ, RZ, R6 ;  /* 0x000000ffff127224 */ /* 0x000fe200078e0006 */
[----:B------:R-:W-:Y:S01]  /*bcd0*/  LOP3.LUT R8, R0, 0x74, R7, 0xfe, !PT ;  /* 0x0000007400087812 */ /* 0x000fe200078efe07 */
[----:B------:R-:W-:-:S03]  /*bce0*/  IMAD.MOV R6, RZ, RZ, -R11 ;  /* 0x000000ffff067224 */ /* 0x000fc600078e0a0b */
[----:B------:R-:W-:Y:S01]  /*bcf0*/  IABS R13, R8 ;  /* 0x00000008000d7213 */ /* 0x000fe20000000000 */
[C---:B------:R-:W-:Y:S02]  /*bd00*/  IMAD R6, R4.reuse, R6, R10 ;  /* 0x0000000604067224 */ /* 0x040fe400078e020a */
[----:B------:R-:W-:Y:S02]  /*bd10*/  @!P3 IMAD.MOV R18, RZ, RZ, -R18 ;  /* 0x000000ffff12b224 */ /* 0x000fe400078e0a12 */
[----:B------:R-:W-:Y:S02]  /*bd20*/  IMAD.MOV.U32 R11, RZ, RZ, R13 ;  /* 0x000000ffff0b7224 */ /* 0x000fe400078e000d */
[----:B------:R-:W-:Y:S01]  /*bd30*/  @!P6 IMAD.IADD R9, R9, 0x1, -R4 ;  /* 0x000000010909e824 */ /* 0x000fe200078e0a04 */
[----:B------:R-:W-:Y:S02]  /*bd40*/  ISETP.GT.U32.AND P6, PT, R4, R6, PT ;  /* 0x000000060400720c */ /* 0x000fe40003fc4070 */
[----:B------:R-:W-:Y:S01]  /*bd50*/  ISETP.GE.AND P3, PT, R8, RZ, PT ;  /* 0x000000ff0800720c */ /* 0x000fe20003f66270 */
[----:B------:R-:W-:Y:S01]  /*bd60*/  IMAD.HI.U32 R8, R5, R11, RZ ;  /* 0x0000000b05087227 */ /* 0x000fe200078e00ff */
[----:B------:R-:W-:-:S03]  /*bd70*/  LOP3.LUT R14, R0, 0x75, R7, 0xfe, !PT ;  /* 0x00000075000e7812 */ /* 0x000fc600078efe07 */
[----:B------:R-:W-:Y:S02]  /*bd80*/  IMAD.MOV R8, RZ, RZ, -R8 ;  /* 0x000000ffff087224 */ /* 0x000fe400078e0a08 */
[----:B------:R-:W-:Y:S02]  /*bd90*/  IMAD.MOV.U32 R17, RZ, RZ, R9 ;  /* 0x000000ffff117224 */ /* 0x000fe400078e0009 */
[----:B------:R-:W-:Y:S01]  /*bda0*/  IMAD R11, R4, R8, R11 ;  /* 0x00000008040b7224 */ /* 0x000fe200078e020b */
[----:B------:R-:W-:Y:S01]  /*bdb0*/  LOP3.LUT R36, R0, 0x76, R7, 0xfe, !PT ;  /* 0x0000007600247812 */ /* 0x000fe200078efe07 */
[----:B------:R-:W-:Y:S01]  /*bdc0*/  @!P6 IMAD.IADD R6, R6, 0x1, -R4 ;  /* 0x000000010606e824 */ /* 0x000fe200078e0a04 */
[----:B------:R-:W-:Y:S01]  /*bdd0*/  IABS R10, R14 ;  /* 0x0000000e000a7213 */ /* 0x000fe20000000000 */
[----:B------:R-:W-:Y:S01]  /*bde0*/  @!P4 IMAD.MOV R17, RZ, RZ, -R17 ;  /* 0x000000ffff11c224 */ /* 0x000fe200078e0a11 */
[C---:B------:R-:W-:Y:S02]  /*bdf0*/  ISETP.GT.U32.AND P4, PT, R4.reuse, R11, PT ;  /* 0x0000000b0400720c */ /* 0x040fe40003f84070 */
[----:B------:R-:W-:Y:S01]  /*be00*/  IABS R8, R36 ;  /* 0x0000002400087213 */ /* 0x000fe20000000000 */
[----:B------:R-:W-:Y:S01]  /*be10*/  IMAD.HI.U32 R13, R5, R10, RZ ;  /* 0x0000000a050d7227 */ /* 0x000fe200078e00ff */
[----:B------:R-:W-:-:S03]  /*be20*/  ISETP.GT.U32.AND P6, PT, R4, R6, PT ;  /* 0x000000060400720c */ /* 0x000fc60003fc4070 */
[----:B------:R-:W-:Y:S02]  /*be30*/  IMAD.MOV.U32 R9, RZ, RZ, R8 ;  /* 0x000000ffff097224 */ /* 0x000fe400078e0008 */
[----:B------:R-:W-:-:S04]  /*be40*/  IMAD.MOV R8, RZ, RZ, -R13 ;  /* 0x000000ffff087224 */ /* 0x000fc800078e0a0d */
[----:B------:R-:W-:Y:S02]  /*be50*/  IMAD R10, R4, R8, R10 ;  /* 0x00000008040a7224 */ /* 0x000fe400078e020a */
[--C-:B------:R-:W-:Y:S02]  /*be60*/  @!P4 IMAD.IADD R11, R11, 0x1, -R4.reuse ;  /* 0x000000010b0bc824 */ /* 0x100fe400078e0a04 */
[----:B------:R-:W-:Y:S01]  /*be70*/  @!P6 IMAD.IADD R6, R6, 0x1, -R4 ;  /* 0x000000010606e824 */ /* 0x000fe200078e0a04 */
[C---:B------:R-:W-:Y:S01]  /*be80*/  ISETP.GT.U32.AND P6, PT, R4.reuse, R10, PT ;  /* 0x0000000a0400720c */ /* 0x040fe20003fc4070 */
[----:B------:R-:W-:Y:S01]  /*be90*/  IMAD.HI.U32 R8, R5, R9, RZ ;  /* 0x0000000905087227 */ /* 0x000fe200078e00ff */
[----:B------:R-:W-:-:S03]  /*bea0*/  ISETP.GT.U32.AND P4, PT, R4, R11, PT ;  /* 0x0000000b0400720c */ /* 0x000fc60003f84070 */
[----:B------:R-:W-:Y:S01]  /*beb0*/  IMAD.MOV R8, RZ, RZ, -R8 ;  /* 0x000000ffff087224 */ /* 0x000fe200078e0a08 */
[----:B------:R-:W-:-:S03]  /*bec0*/  LOP3.LUT R13, R0, 0x77, R7, 0xfe, !PT ;  /* 0x00000077000d7812 */ /* 0x000fc600078efe07 */
[----:B------:R-:W-:Y:S01]  /*bed0*/  IMAD R9, R4, R8, R9 ;  /* 0x0000000804097224 */ /* 0x000fe200078e0209 */
[----:B------:R-:W-:-:S03]  /*bee0*/  IABS R8, R13 ;  /* 0x0000000d00087213 */ /* 0x000fc60000000000 */
[--C-:B------:R-:W-:Y:S02]  /*bef0*/  @!P6 IMAD.IADD R10, R10, 0x1, -R4.reuse ;  /* 0x000000010a0ae824 */ /* 0x100fe400078e0a04 */
[----:B------:R-:W-:Y:S01]  /*bf00*/  @!P4 IMAD.IADD R11, R11, 0x1, -R4 ;  /* 0x000000010b0bc824 */ /* 0x000fe200078e0a04 */
[C---:B------:R-:W-:Y:S01]  /*bf10*/  ISETP.GT.U32.AND P4, PT, R4.reuse, R9, PT ;  /* 0x000000090400720c */ /* 0x040fe20003f84070 */
[----:B------:R-:W-:Y:S01]  /*bf20*/  IMAD.MOV.U32 R16, RZ, RZ, R6 ;  /* 0x000000ffff107224 */ /* 0x000fe200078e0006 */
[----:B------:R-:W-:Y:S01]  /*bf30*/  ISETP.GT.U32.AND P6, PT, R4, R10, PT ;  /* 0x0000000a0400720c */ /* 0x000fe20003fc4070 */
[----:B------:R-:W-:-:S04]  /*bf40*/  IMAD.HI.U32 R6, R5, R8, RZ ;  /* 0x0000000805067227 */ /* 0x000fc800078e00ff */
[----:B------:R-:W-:-:S04]  /*bf50*/  IMAD.MOV R6, RZ, RZ, -R6 ;  /* 0x000000ffff067224 */ /* 0x000fc800078e0a06 */
[----:B------:R-:W-:Y:S02]  /*bf60*/  IMAD R8, R4, R6, R8 ;  /* 0x0000000604087224 */ /* 0x000fe400078e0208 */
[--C-:B------:R-:W-:Y:S02]  /*bf70*/  @!P4 IMAD.IADD R9, R9, 0x1, -R4.reuse ;  /* 0x000000010909c824 */ /* 0x100fe400078e0a04 */
[----:B------:R-:W-:Y:S01]  /*bf80*/  @!P6 IMAD.IADD R10, R10, 0x1, -R4 ;  /* 0x000000010a0ae824 */ /* 0x000fe200078e0a04 */
[C---:B------:R-:W-:Y:S02]  /*bf90*/  ISETP.GT.U32.AND P6, PT, R4.reuse, R8, PT ;  /* 0x000000080400720c */ /* 0x040fe40003fc4070 */
[----:B------:R-:W-:Y:S01]  /*bfa0*/  ISETP.GT.U32.AND P4, PT, R4, R9, PT ;  /* 0x000000090400720c */ /* 0x000fe20003f84070 */
[----:B------:R-:W-:Y:S01]  /*bfb0*/  @!P5 IMAD.MOV R16, RZ, RZ, -R16 ;  /* 0x000000ffff10d224 */ /* 0x000fe200078e0a10 */
[----:B------:R-:W-:Y:S01]  /*bfc0*/  ISETP.GE.AND P5, PT, R14, RZ, PT ;  /* 0x000000ff0e00720c */ /* 0x000fe20003fa6270 */
[----:B------:R-:W-:Y:S01]  /*bfd0*/  IMAD.MOV.U32 R15, RZ, RZ, R11 ;  /* 0x000000ffff0f7224 */ /* 0x000fe200078e000b */
[----:B------:R-:W-:Y:S01]  /*bfe0*/  LOP3.LUT R6, R0, 0x79, R7, 0xfe, !PT ;  /* 0x0000007900067812 */ /* 0x000fe200078efe07 */
[----:B------:R-:W-:-:S02]  /*bff0*/  IMAD.MOV.U32 R14, RZ, RZ, R10 ;  /* 0x000000ffff0e7224 */ /* 0x000fc400078e000a */
[----:B------:R-:W-:Y:S01]  /*c000*/  @!P3 IMAD.MOV R15, RZ, RZ, -R15 ;  /* 0x000000ffff0fb224 */ /* 0x000fe200078e0a0f */
[----:B------:R-:W-:Y:S02]  /*c010*/  ISETP.GE.AND P3, PT, R36, RZ, PT ;  /* 0x000000ff2400720c */ /* 0x000fe40003f66270 */
[----:B------:R-:W-:Y:S01]  /*c020*/  IABS R10, R6 ;  /* 0x00000006000a7213 */ /* 0x000fe20000000000 */
[--C-:B------:R-:W-:Y:S02]  /*c030*/  @!P6 IMAD.IADD R8, R8, 0x1, -R4.reuse ;  /* 0x000000010808e824 */ /* 0x100fe400078e0a04 */
[----:B------:R-:W-:Y:S01]  /*c040*/  @!P4 IMAD.IADD R9, R9, 0x1, -R4 ;  /* 0x000000010909c824 */ /* 0x000fe200078e0a04 */
[----:B------:R-:W-:Y:S02]  /*c050*/  ISETP.GE.AND P4, PT, R6, RZ, PT ;  /* 0x000000ff0600720c */ /* 0x000fe40003f86270 */
[----:B------:R-:W-:Y:S01]  /*c060*/  LOP3.LUT R6, R0, 0x7a, R7, 0xfe, !PT ;  /* 0x0000007a00067812 */ /* 0x000fe200078efe07 */
[----:B------:R-:W-:Y:S01]  /*c070*/  @!P5 IMAD.MOV R14, RZ, RZ, -R14 ;  /* 0x000000ffff0ed224 */ /* 0x000fe200078e0a0e */
[----:B------:R-:W-:Y:S01]  /*c080*/  ISETP.GT.U32.AND P6, PT, R4, R8, PT ;  /* 0x000000080400720c */ /* 0x000fe20003fc4070 */
[----:B------:R-:W-:Y:S01]  /*c090*/  IMAD.HI.U32 R11, R5, R10, RZ ;  /* 0x0000000a050b7227 */ /* 0x000fe200078e00ff */
[----:B------:R-:W-:-:S02]  /*c0a0*/  ISETP.GE.AND P5, PT, R13, RZ, PT ;  /* 0x000000ff0d00720c */ /* 0x000fc40003fa6270 */
[----:B------:R-:W-:Y:S01]  /*c0b0*/  IABS R36, R6 ;  /* 0x0000000600247213 */ /* 0x000fe20000000000 */
[----:B------:R-:W-:Y:S02]  /*c0c0*/  IMAD.MOV.U32 R13, RZ, RZ, R9 ;  /* 0x000000ffff0d7224 */ /* 0x000fe400078e0009 */
[----:B------:R-:W-:Y:S02]  /*c0d0*/  IMAD.MOV R11, RZ, RZ, -R11 ;  /* 0x000000ffff0b7224 */ /* 0x000fe400078e0a0b */
[----:B------:R-:W-:Y:S01]  /*c0e0*/  @!P3 IMAD.MOV R13, RZ, RZ, -R13 ;  /* 0x000000ffff0db224 */ /* 0x000fe200078e0a0d */
[----:B------:R-:W-:Y:S01]  /*c0f0*/  ISETP.GE.AND P3, PT, R6, RZ, PT ;  /* 0x000000ff0600720c */ /* 0x000fe20003f66270 */
[----:B------:R-:W-:Y:S02]  /*c100*/  IMAD.MOV.U32 R9, RZ, RZ, R36 ;  /* 0x000000ffff097224 */ /* 0x000fe400078e0024 */
[----:B------:R-:W-:Y:S02]  /*c110*/  IMAD R6, R4, R11, R10 ;  /* 0x0000000b04067224 */ /* 0x000fe400078e020a */
[----:B------:R-:W-:-:S04]  /*c120*/  IMAD.HI.U32 R10, R5, R9, RZ ;  /* 0x00000009050a7227 */ /* 0x000fc800078e00ff */
[----:B------:R-:W-:Y:S01]  /*c130*/  @!P6 IMAD.IADD R8, R8, 0x1, -R4 ;  /* 0x000000010808e824 */ /* 0x000fe200078e0a04 */
[----:B------:R-:W-:Y:S01]  /*c140*/  ISETP.GT.U32.AND P6, PT, R4, R6, PT ;  /* 0x000000060400720c */ /* 0x000fe20003fc4070 */
[----:B------:R-:W-:Y:S01]  /*c150*/  IMAD.MOV R10, RZ, RZ, -R10 ;  /* 0x000000ffff0a7224 */ /* 0x000fe200078e0a0a */
[----:B------:R-:W-:-:S03]  /*c160*/  LOP3.LUT R39, R0, 0x7c, R7, 0xfe, !PT ;  /* 0x0000007c00277812 */ /* 0x000fc600078efe07 */
[----:B------:R-:W-:Y:S01]  /*c170*/  IMAD R9, R4, R10, R9 ;  /* 0x0000000a04097224 */ /* 0x000fe200078e0209 */
[----:B------:R-:W-:Y:S02]  /*c180*/  LOP3.LUT R10, R0, 0x7b, R7, 0xfe, !PT ;  /* 0x0000007b000a7812 */ /* 0x000fe400078efe07 */
[----:B------:R-:W-:Y:S02]  /*c190*/  IABS R37, R39 ;  /* 0x0000002700257213 */ /* 0x000fe40000000000 */
[----:B------:R-:W-:-:S03]  /*c1a0*/  IABS R36, R10 ;  /* 0x0000000a00247213 */ /* 0x000fc60000000000 */
[----:B------:R-:W-:Y:S02]  /*c1b0*/  @!P6 IMAD.IADD R6, R6, 0x1, -R4 ;  /* 0x000000010606e824 */ /* 0x000fe400078e0a04 */
[----:B------:R-:W-:-:S03]  /*c1c0*/  IMAD.HI.U32 R38, R5, R36, RZ ;  /* 0x0000002405267227 */ /* 0x000fc600078e00ff */
[----:B------:R-:W-:Y:S01]  /*c1d0*/  ISETP.GT.U32.AND P6, PT, R4, R6, PT ;  /* 0x000000060400720c */ /* 0x000fe20003fc4070 */
[----:B------:R-:W-:-:S04]  /*c1e0*/  IMAD.HI.U32 R40, R5, R37, RZ ;  /* 0x0000002505287227 */ /* 0x000fc800078e00ff */
[----:B------:R-:W-:Y:S02]  /*c1f0*/  IMAD.MOV.U32 R11, RZ, RZ, R8 ;  /* 0x000000ffff0b7224 */ /* 0x000fe400078e0008 */
[----:B------:R-:W-:Y:S02]  /*c200*/  IMAD.MOV R8, RZ, RZ, -R38 ;  /* 0x000000ffff087224 */ /* 0x000fe400078e0a26 */
[----:B------:R-:W-:Y:S02]  /*c210*/  IMAD.MOV R38, RZ, RZ, -R40 ;  /* 0x000000ffff267224 */ /* 0x000fe400078e0a28 */
[----:B------:R-:W-:Y:S01]  /*c220*/  @!P5 IMAD.MOV R11, RZ, RZ, -R11 ;  /* 0x000000ffff0bd224 */ /* 0x000fe200078e0a0b */
[----:B------:R-:W-:Y:S01]  /*c230*/  ISETP.GE.AND P5, PT, R10, RZ, PT ;  /* 0x000000ff0a00720c */ /* 0x000fe20003fa6270 */
[C---:B------:R-:W-:Y:S02]  /*c240*/  IMAD R10, R4.reuse, R8, R36 ;  /* 0x00000008040a7224 */ /* 0x040fe400078e0224 */
[----:B------:R-:W-:Y:S01]  /*c250*/  IMAD R8, R4, R38, R37 ;  /* 0x0000002604087224 */ /* 0x000fe200078e0225 */
[----:B------:R-:W-:-:S02]  /*c260*/  LOP3.LUT R37, R0, 0x7d, R7, 0xfe, !PT ;  /* 0x0000007d00257812 */ /* 0x000fc400078efe07 */
[----:B------:R-:W-:Y:S01]  /*c270*/  LOP3.LUT R38, R0, 0x7e, R7, 0xfe, !PT ;  /* 0x0000007e00267812 */ /* 0x000fe200078efe07 */
[----:B------:R-:W-:Y:S01]  /*c280*/  @!P6 IMAD.IADD R6, R6, 0x1, -R4 ;  /* 0x000000010606e824 */ /* 0x000fe200078e0a04 */
[----:B------:R-:W-:-:S03]  /*c290*/  IABS R7, R37 ;  /* 0x0000002500077213 */ /* 0x000fc60000000000 */
[----:B------:R-:W-:Y:S01]  /*c2a0*/  @!P4 IMAD.MOV R6, RZ, RZ, -R6 ;  /* 0x000000ffff06c224 */ /* 0x000fe200078e0a06 */
[----:B------:R-:W-:Y:S01]  /*c2b0*/  ISETP.GT.U32.AND P4, PT, R4, R10, PT ;  /* 0x0000000a0400720c */ /* 0x000fe20003f84070 */
[----:B------:R-:W-:-:S04]  /*c2c0*/  IMAD.HI.U32 R40, R5, R7, RZ ;  /* 0x0000000705287227 */ /* 0x000fc800078e00ff */
[----:B------:R-:W-:Y:S01]  /*c2d0*/  IMAD.MOV R41, RZ, RZ, -R40 ;  /* 0x000000ffff297224 */ /* 0x000fe200078e0a28 */
[----:B------:R-:W-:-:S05]  /*c2e0*/  SEL R40, R12, R6, !P1 ;  /* 0x000000060c287207 */ /* 0x000fca0004800000 */
[----:B-1----:R-:W-:Y:S02]  /*c2f0*/  IMAD R40, R40, UR4, RZ ;  /* 0x0000000428287c24 */ /* 0x002fe4000f8e02ff */
[----:B------:R-:W-:-:S03]  /*c300*/  @!P4 IMAD.IADD R10, R10, 0x1, -R4 ;  /* 0x000000010a0ac824 */ /* 0x000fc600078e0a04 */
[----:B------:R-:W-:-:S04]  /*c310*/  IADD3 R45, P4, PT, R40, R3, RZ ;  /* 0x00000003282d7210 */ /* 0x000fc80007f9e0ff */
[----:B------:R-:W-:Y:S01]  /*c320*/  LEA.HI.X.SX32 R48, R40, R2, 0x1, P4 ;  /* 0x0000000228307211 */ /* 0x000fe200020f0eff */
[----:B------:R-:W-:Y:S01]  /*c330*/  IMAD R6, R4, R41, R7 ;  /* 0x0000002904067224 */ /* 0x000fe200078e0207 */
[----:B------:R-:W-:Y:S01]  /*c340*/  PRMT R68, RZ, 0x7610, R68 ;  /* 0x00007610ff447816 */ /* 0x000fe20000000044 */
[----:B------:R-:W-:Y:S02]  /*c350*/  @P0 IMAD.MOV.U32 R40, RZ, RZ, R45 ;  /* 0x000000ffff280224 */ /* 0x000fe400078e002d */
[----:B------:R-:W-:-:S05]  /*c360*/  @P0 IMAD.MOV.U32 R41, RZ, RZ, R48 ;  /* 0x000000ffff290224 */ /* 0x000fca00078e0030 */
[----:B------:R-:W2:Y:S01]  /*c370*/  @P0 LDG.E.U8 R68, desc[UR22][R40.64] ;  /* 0x0000001628440981 */ /* 0x000ea2000c1e1100 */
[----:B------:R-:W-:-:S13]  /*c380*/  ISETP.GT.U32.AND P6, PT, R4, R9, PT ;  /* 0x000000090400720c */ /* 0x000fda0003fc4070 */
[----:B------:R-:W-:-:S05]  /*c390*/  @!P6 IMAD.IADD R9, R9, 0x1, -R4 ;  /* 0x000000010909e824 */ /* 0x000fca00078e0a04 */
[----:B------:R-:W-:Y:S02]  /*c3a0*/  ISETP.GT.U32.AND P6, PT, R4, R9, PT ;  /* 0x000000090400720c */ /* 0x000fe40003fc4070 */
[----:B------:R-:W-:-:S11]  /*c3b0*/  IABS R36, R38 ;  /* 0x0000002600247213 */ /* 0x000fd60000000000 */
[----:B------:R-:W-:Y:S01]  /*c3c0*/  @!P6 IMAD.IADD R9, R9, 0x1, -R4 ;  /* 0x000000010909e824 */ /* 0x000fe200078e0a04 */
[C---:B------:R-:W-:Y:S01]  /*c3d0*/  ISETP.GT.U32.AND P6, PT, R4.reuse, R8, PT ;  /* 0x000000080400720c */ /* 0x040fe20003fc4070 */
[----:B------:R-:W-:Y:S01]  /*c3e0*/  IMAD.HI.U32 R5, R5, R36, RZ ;  /* 0x0000002405057227 */ /* 0x000fe200078e00ff */
[----:B------:R-:W-:-:S03]  /*c3f0*/  ISETP.GT.U32.AND P4, PT, R4, R6, PT ;  /* 0x000000060400720c */ /* 0x000fc60003f84070 */
[----:B------:R-:W-:-:S08]  /*c400*/  IMAD.MOV R5, RZ, RZ, -R5 ;  /* 0x000000ffff057224 */ /* 0x000fd000078e0a05 */
[----:B------:R-:W-:Y:S01]  /*c410*/  @!P6 IMAD.IADD R8, R8, 0x1, -R4 ;  /* 0x000000010808e824 */ /* 0x000fe200078e0a04 */
[C---:B------:R-:W-:Y:S01]  /*c420*/  ISETP.GT.U32.AND P6, PT, R4.reuse, R10, PT ;  /* 0x0000000a0400720c */ /* 0x040fe20003fc4070 */
[----:B------:R-:W-:Y:S01]  /*c430*/  IMAD R5, R4, R5, R36 ;  /* 0x0000000504057224 */ /* 0x000fe200078e0224 */
[----:B---3--:R-:W-:Y:S01]  /*c440*/  SEL R7, R12, R82, !P1 ;  /* 0x000000520c077207 */ /* 0x008fe20004800000 */
[----:B------:R-:W-:Y:S02]  /*c450*/  @!P4 IMAD.IADD R6, R6, 0x1, -R4 ;  /* 0x000000010606c824 */ /* 0x000fe400078e0a04 */
[----:B------:R-:W-:-:S08]  /*c460*/  @!P3 IMAD.MOV R9, RZ, RZ, -R9 ;  /* 0x000000ffff09b224 */ /* 0x000fd000078e0a09 */
[--C-:B------:R-:W-:Y:S01]  /*c470*/  @!P6 IMAD.IADD R10, R10, 0x1, -R4.reuse ;  /* 0x000000010a0ae824 */ /* 0x100fe200078e0a04 */
[C---:B------:R-:W-:Y:S01]  /*c480*/  ISETP.GT.U32.AND P6, PT, R4.reuse, R5, PT ;  /* 0x000000050400720c */ /* 0x040fe20003fc4070 */
[----:B------:R-:W-:Y:S01]  /*c490*/  IMAD R7, R7, UR9, RZ ;  /* 0x0000000907077c24 */ /* 0x000fe2000f8e02ff */
[----:B------:R-:W-:Y:S01]  /*c4a0*/  ISETP.GT.U32.AND P3, PT, R4, R6, PT ;  /* 0x000000060400720c */ /* 0x000fe20003f64070 */
[----:B------:R0:W-:Y:S04]  /*c4b0*/  STL [R1+0x720], R0 ;  /* 0x0007200001007387 */ /* 0x0001e80000100800 */
[----:B------:R-:W-:Y:S06]  /*c4c0*/  STL [R1+0x478], R45 ;  /* 0x0004782d01007387 */ /* 0x000fec0000100800 */
[--C-:B------:R-:W-:Y:S01]  /*c4d0*/  @!P6 IMAD.IADD R5, R5, 0x1, -R4.reuse ;  /* 0x000000010505e824 */ /* 0x100fe200078e0a04 */
[C---:B0-----:R-:W-:Y:S01]  /*c4e0*/  IADD3 R0, P6, PT, R7.reuse, R3, RZ ;  /* 0x0000000307007210 */ /* 0x041fe20007fde0ff */
[----:B------:R-:W-:Y:S03]  /*c4f0*/  STL [R1+0x474], R48 ;  /* 0x0004743001007387 */ /* 0x000fe60000100800 */
[----:B------:R-:W-:Y:S01]  /*c500*/  LEA.HI.X.SX32 R36, R7, R2, 0x1, P6 ;  /* 0x0000000207247211 */ /* 0x000fe200030f0eff */
[----:B------:R-:W-:Y:S01]  /*c510*/  @!P3 IMAD.IADD R6, R6, 0x1, -R4 ;  /* 0x000000010606b824 */ /* 0x000fe200078e0a04 */
[----:B------:R-:W-:-:S02]  /*c520*/  ISETP.GE.AND P3, PT, R37, RZ, PT ;  /* 0x000000ff2500720c */ /* 0x000fc40003f66270 */
[----:B------:R-:W-:Y:S01]  /*c530*/  PRMT R60, RZ, 0x7610, R60 ;  /* 0x00007610ff3c7816 */ /* 0x000fe2000000003c */
[----:B------:R-:W-:Y:S01]  /*c540*/  @P0 IMAD.MOV.U32 R37, RZ, RZ, R36 ;  /* 0x000000ffff250224 */ /* 0x000fe200078e0024 */
[----:B--2---:R-:W-:Y:S04]  /*c550*/  STL [R1+0x728], R68 ;  /* 0x0007284401007387 */ /* 0x004fe80000100800 */
[----:B------:R-:W-:Y:S04]  /*c560*/  STL [R1+0xd0], R0 ;  /* 0x0000d00001007387 */ /* 0x000fe80000100800 */
[----:B------:R0:W-:Y:S02]  /*c570*/  STL [R1+0xcc], R36 ;  /* 0x0000cc2401007387 */ /* 0x0001e40000100800 */
[----:B0-----:R-:W-:-:S05]  /*c580*/  @P0 IMAD.MOV.U32 R36, RZ, RZ, R0 ;  /* 0x000000ffff240224 */ /* 0x001fca00078e0000 */
[----:B------:R-:W2:Y:S01]  /*c590*/  @P0 LDG.E.U8 R60, desc[UR22][R36.64] ;  /* 0x00000016243c0981 */ /* 0x000ea2000c1e1100 */
[C---:B------:R-:W-:Y:S02]  /*c5a0*/  ISETP.GT.U32.AND P6, PT, R4.reuse, R5, PT ;  /* 0x000000050400720c */ /* 0x040fe40003fc4070 */
[----:B------:R-:W-:Y:S02]  /*c5b0*/  ISETP.GT.U32.AND P4, PT, R4, R8, PT ;  /* 0x000000080400720c */ /* 0x000fe40003f84070 */
[----:B------:R-:W-:-:S05]  /*c5c0*/  SEL R7, R12, R83, !P1 ;  /* 0x000000530c077207 */ /* 0x000fca0004800000 */
[----:B------:R-:W-:-:S04]  /*c5d0*/  IMAD R7, R7, UR9, RZ ;  /* 0x0000000907077c24 */ /* 0x000fc8000f8e02ff */
[--C-:B------:R-:W-:Y:S01]  /*c5e0*/  @!P6 IMAD.IADD R5, R5, 0x1, -R4.reuse ;  /* 0x000000010505e824 */ /* 0x100fe200078e0a04 */
[----:B------:R-:W-:Y:S01]  /*c5f0*/  IADD3 R0, P6, PT, R7, R3, RZ ;  /* 0x0000000307007210 */ /* 0x000fe20007fde0ff */
[----:B------:R-:W-:Y:S01]  /*c600*/  @!P4 IMAD.IADD R8, R8, 0x1, -R4 ;  /* 0x000000010808c824 */ /* 0x000fe200078e0a04 */
[----:B------:R-:W-:Y:S02]  /*c610*/  ISETP.GE.AND P4, PT, R39, RZ, PT ;  /* 0x000000ff2700720c */ /* 0x000fe40003f86270 */
[----:B------:R-:W-:Y:S01]  /*c620*/  LEA.HI.X.SX32 R39, R7, R2, 0x1, P6 ;  /* 0x0000000207277211 */ /* 0x000fe200030f0eff */
[----:B--2---:R0:W-:Y:S04]  /*c630*/  STL [R1+0x724], R60 ;  /* 0x0007243c01007387 */ /* 0x0041e80000100800 */
[----:B------:R-:W-:Y:S04]  /*c640*/  STL [R1+0x110], R0 ;  /* 0x0001100001007387 */ /* 0x000fe80000100800 */
[----:B------:R1:W-:Y:S04]  /*c650*/  STL [R1+0x10c], R39 ;  /* 0x00010c2701007387 */ /* 0x0003e80000100800 */
[----:B------:R-:W2:Y:S04]  /*c660*/  LDL.LU R48, [R1+0x218] ;  /* 0x0002180001307983 */ /* 0x000ea80000300800 */
[----:B------:R-:W3:Y:S04]  /*c670*/  LDL.LU R93, [R1+0x200] ;  /* 0x00020000015d7983 */ /* 0x000ee80000300800 */
[----:B0-----:R-:W4:Y:S04]  /*c680*/  LDL.LU R60, [R1+0x1fc] ;  /* 0x0001fc00013c7983 */ /* 0x001f280000300800 */
[----:B------:R-:W2:Y:S04]  /*c690*/  LDL.LU R74, [R1+0x1f8] ;  /* 0x0001f800014a7983 */ /* 0x000ea80000300800 */
[----:B------:R-:W3:Y:S04]  /*c6a0*/  LDL.LU R75, [R1+0x1f4] ;  /* 0x0001f400014b7983 */ /* 0x000ee80000300800 */
[----:B------:R-:W4:Y:S04]  /*c6b0*/  LDL.LU R49, [R1+0x1f0] ;  /* 0x0001f00001317983 */ /* 0x000f280000300800 */
[----:B------:R-:W4:Y:S04]  /*c6c0*/  LDL.LU R90, [R1+0x1ec] ;  /* 0x0001ec00015a7983 */ /* 0x000f280000300800 */
[----:B------:R-:W4:Y:S04]  /*c6d0*/  LDL.LU R78, [R1+0x1e8] ;  /* 0x0001e800014e7983 */ /* 0x000f280000300800 */
[----:B------:R-:W4:Y:S04]  /*c6e0*/  LDL.LU R79, [R1+0x1e4] ;  /* 0x0001e400014f7983 */ /* 0x000f280000300800 */
[----:B------:R-:W4:Y:S04]  /*c6f0*/  LDL.LU R80, [R1+0x1e0] ;  /* 0x0001e00001507983 */ /* 0x000f280000300800 */
[----:B------:R-:W4:Y:S04]  /*c700*/  LDL.LU R4, [R1+0x1d8] ;  /* 0x0001d80001047983 */ /* 0x000f280000300800 */
[----:B------:R-:W4:Y:S04]  /*c710*/  LDL.LU R77, [R1+0x1d4] ;  /* 0x0001d400014d7983 */ /* 0x000f280000300800 */
[----:B------:R-:W4:Y:S04]  /*c720*/  LDL.LU R92, [R1+0x1c0] ;  /* 0x0001c000015c7983 */ /* 0x000f280000300800 */
[----:B------:R-:W4:Y:S01]  /*c730*/  LDL.LU R81, [R1+0x1bc] ;  /* 0x0001bc0001517983 */ /* 0x000f220000300800 */
[----:B------:R-:W-:-:S03]  /*c740*/  ISETP.GE.AND P6, PT, R38, RZ, PT ;  /* 0x000000ff2600720c */ /* 0x000fc60003fc6270 */
[----:B------:R-:W4:Y:S04]  /*c750*/  LDL.LU R82, [R1+0x1b8] ;  /* 0x0001b80001527983 */ /* 0x000f280000300800 */
[----:B------:R-:W4:Y:S01]  /*c760*/  LDL.LU R83, [R1+0x1b4] ;  /* 0x0001b40001537983 */ /* 0x000f220000300800 */
[----:B------:R-:W-:-:S03]  /*c770*/  @P0 IMAD.MOV.U32 R37, RZ, RZ, R39 ;  /* 0x000000ffff250224 */ /* 0x000fc600078e0027 */
[----:B------:R-:W4:Y:S01]  /*c780*/  LDL.LU R76, [R1+0x1ac] ;  /* 0x0001ac00014c7983 */ /* 0x000f220000300800 */
[----:B------:R-:W-:-:S03]  /*c790*/  PRMT R59, RZ, 0x7610, R59 ;  /* 0x00007610ff3b7816 */ /* 0x000fc6000000003b */
[----:B------:R-:W4:Y:S01]  /*c7a0*/  LDL.LU R91, [R1+0x1a8] ;  /* 0x0001a800015b7983 */ /* 0x000f220000300800 */
[----:B------:R-:W-:-:S03]  /*c7b0*/  @P0 IMAD.MOV.U32 R36, RZ, RZ, R0 ;  /* 0x000000ffff240224 */ /* 0x000fc600078e0000 */
[----:B------:R-:W4:Y:S04]  /*c7c0*/  LDL.LU R38, [R1+0x1a0] ;  /* 0x0001a00001267983 */ /* 0x000f280000300800 */
[----:B------:R-:W4:Y:S04]  /*c7d0*/  LDL.LU R7, [R1+0x19c] ;  /* 0x00019c0001077983 */ /* 0x000f280000300800 */
[----:B-1----:R-:W4:Y:S04]  /*c7e0*/  LDL.LU R39, [R1+0x198] ;  /* 0x0001980001277983 */ /* 0x002f280000300800 */
[----:B------:R-:W4:Y:S04]  /*c7f0*/  LDL.LU R69, [R1+0x194] ;  /* 0x0001940001457983 */ /* 0x000f280000300800 */
[----:B------:R-:W4:Y:S04]  /*c800*/  LDL.LU R68, [R1+0x180] ;  /* 0x0001800001447983 */ /* 0x000f280000300800 */
[----:B------:R-:W4:Y:S04]  /*c810*/  LDL.LU R40, [R1+0x17c] ;  /* 0x00017c0001287983 */ /* 0x000f280000300800 */
[----:B------:R-:W4:Y:S04]  /*c820*/  LDL.LU R41, [R1+0x178] ;  /* 0x0001780001297983 */ /* 0x000f280000300800 */
[----:B------:R-:W4:Y:S04]  /*c830*/  LDL.LU R0, [R1+0x174] ;  /* 0x0001740001007983 */ /* 0x000f280000300800 */
[----:B------:R-:W4:Y:S04]  /*c840*/  LDL.LU R45, [R1+0x160] ;  /* 0x00016000012d7983 */ /* 0x000f280000300800 */
[----:B------:R0:W4:Y:S04]  /*c850*/  @P0 LDG.E.U8 R59, desc[UR22][R36.64] ;  /* 0x00000016243b0981 */ /* 0x000128000c1e1100 */
[----:B------:R-:W4:Y:S04]  /*c860*/  LDL.LU R36, [R1+0x1b0] ;  /* 0x0001b00001247983 */ /* 0x000f280000300800 */
[----:B------:R-:W0:Y:S01]  /*c870*/  LDL.LU R37, [R1+0x1a4] ;  /* 0x0001a40001257983 */ /* 0x000e220000300800 */
[----:B--2---:R-:W-:-:S02]  /*c880*/  SEL R74, R12, R74, !P1 ;  /* 0x0000004a0c4a7207 */ /* 0x004fc40004800000 */
[----:B---3--:R-:W-:-:S03]  /*c890*/  SEL R75, R12, R75, !P1 ;  /* 0x0000004b0c4b7207 */ /* 0x008fc60004800000 */
[----:B------:R1:W-:Y:S04]  /*c8a0*/  STL [R1+0x1f8], R74 ;  /* 0x0001f84a01007387 */ /* 0x0003e80000100800 */
[----:B-1----:R-:W2:Y:S01]  /*c8b0*/  LDL.LU R74, [R1+0x754] ;  /* 0x00075400014a7983 */ /* 0x002ea20000300800 */
[----:B----4-:R-:W-:-:S03]  /*c8c0*/  SEL R78, R12, R78, !P1 ;  /* 0x0000004e0c4e7207 */ /* 0x010fc60004800000 */
[----:B------:R1:W-:Y:S01]  /*c8d0*/  STL [R1+0x2fc], R75 ;  /* 0x0002fc4b01007387 */ /* 0x0003e20000100800 */
[C---:B------:R-:W-:Y:S02]  /*c8e0*/  SEL R79, R12.reuse, R79, !P1 ;  /* 0x0000004f0c4f7207 */ /* 0x040fe40004800000 */
[C---:B------:R-:W-:Y:S01]  /*c8f0*/  SEL R80, R12.reuse, R80, !P1 ;  /* 0x000000500c507207 */ /* 0x040fe20004800000 */
[----:B-1----:R-:W3:Y:S04]  /*c900*/  LDL.LU R75, [R1+0x750] ;  /* 0x00075000014b7983 */ /* 0x002ee80000300800 */
[----:B------:R1:W-:Y:S04]  /*c910*/  STL [R1+0x1ec], R78 ;  /* 0x0001ec4e01007387 */ /* 0x0003e80000100800 */
[----:B-1----:R-:W4:Y:S04]  /*c920*/  LDL.LU R78, [R1+0x74c] ;  /* 0x00074c00014e7983 */ /* 0x002f280000300800 */
[----:B------:R1:W-:Y:S04]  /*c930*/  STL [R1+0x200], R79 ;  /* 0x0002004f01007387 */ /* 0x0003e80000100800 */
[----:B-1----:R-:W2:Y:S04]  /*c940*/  LDL.LU R79, [R1+0x748] ;  /* 0x00074800014f7983 */ /* 0x002ea80000300800 */
[----:B------:R1:W-:Y:S04]  /*c950*/  STL [R1+0x3bc], R80 ;  /* 0x0003bc5001007387 */ /* 0x0003e80000100800 */
[----:B-1----:R-:W3:Y:S01]  /*c960*/  LDL.LU R80, [R1+0x744] ;  /* 0x0007440001507983 */ /* 0x002ee20000300800 */
[----:B------:R-:W-:-:S02]  /*c970*/  SEL R81, R12, R81, !P1 ;  /* 0x000000510c517207 */ /* 0x000fc40004800000 */
[C---:B------:R-:W-:Y:S02]  /*c980*/  SEL R82, R12.reuse, R82, !P1 ;  /* 0x000000520c527207 */ /* 0x040fe40004800000 */
[C---:B------:R-:W-:Y:S01]  /*c990*/  SEL R83, R12.reuse, R83, !P1 ;  /* 0x000000530c537207 */ /* 0x040fe20004800000 */
[----:B------:R1:W-:Y:S01]  /*c9a0*/  STL [R1+0x1bc], R81 ;  /* 0x0001bc5101007387 */ /* 0x0003e20000100800 */
[C---:B------:R-:W-:Y:S02]  /*c9b0*/  SEL R38, R12.reuse, R38, !P1 ;  /* 0x000000260c267207 */ /* 0x040fe40004800000 */
[C---:B------:R-:W-:Y:S01]  /*c9c0*/  SEL R7, R12.reuse, R7, !P1 ;  /* 0x000000070c077207 */ /* 0x040fe20004800000 */
[----:B-1----:R-:W4:Y:S04]  /*c9d0*/  LDL.LU R81, [R1+0x740] ;  /* 0x0007400001517983 */ /* 0x002f280000300800 */
[----:B------:R1:W-:Y:S01]  /*c9e0*/  STL [R1+0x1b8], R82 ;  /* 0x0001b85201007387 */ /* 0x0003e20000100800 */
[----:B------:R-:W-:-:S03]  /*c9f0*/  SEL R0, R12, R0, !P1 ;  /* 0x000000000c007207 */ /* 0x000fc60004800000 */
[----:B-1----:R-:W4:Y:S04]  /*ca00*/  LDL.LU R82, [R1+0x73c] ;  /* 0x00073c0001527983 */ /* 0x002f280000300800 */
[----:B------:R1:W-:Y:S01]  /*ca10*/  STL [R1+0x380], R83 ;  /* 0x0003805301007387 */ /* 0x0003e20000100800 */
[----:B0-----:R-:W-:-:S03]  /*ca20*/  SEL R37, R12, R37, !P1 ;  /* 0x000000250c257207 */ /* 0x001fc60004800000 */
[----:B-1----:R-:W4:Y:S04]  /*ca30*/  LDL.LU R83, [R1+0x738] ;  /* 0x0007380001537983 */ /* 0x002f280000300800 */
[----:B------:R-:W-:Y:S04]  /*ca40*/  STL [R1+0x1ac], R37 ;  /* 0x0001ac2501007387 */ /* 0x000fe80000100800 */
[----:B------:R0:W-:Y:S04]  /*ca50*/  STL [R1+0x1b4], R38 ;  /* 0x0001b42601007387 */ /* 0x0001e80000100800 */
[----:B------:R1:W-:Y:S01]  /*ca60*/  STL [R1+0x37c], R7 ;  /* 0x00037c0701007387 */ /* 0x0003e20000100800 */
[----:B0-----:R-:W-:-:S02]  /*ca70*/  SEL R38, R12, R40, !P1 ;  /* 0x000000280c267207 */ /* 0x001fc40004800000 */
[----:B-1----:R-:W-:-:S03]  /*ca80*/  SEL R7, R12, R41, !P1 ;  /* 0x000000290c077207 */ /* 0x002fc60004800000 */
[----:B------:R-:W-:Y:S04]  /*ca90*/  STL [R1+0x17c], R38 ;  /* 0x00017c2601007387 */ /* 0x000fe80000100800 */
[----:B------:R-:W-:Y:S04]  /*caa0*/  STL [R1+0x1f4], R7 ;  /* 0x0001f40701007387 */ /* 0x000fe80000100800 */
[----:B------:R2:W-:Y:S01]  /*cab0*/  STL [R1+0x340], R0 ;  /* 0x0003400001007387 */ /* 0x0005e20000100800 */
[C---:B------:R-:W-:Y:S02]  /*cac0*/  SEL R37, R12.reuse, R39, !P1 ;  /* 0x000000270c257207 */ /* 0x040fe40004800000 */
[----:B------:R-:W-:-:S02]  /*cad0*/  SEL R31, R12, R31, !P1 ;  /* 0x0000001f0c1f7207 */ /* 0x000fc40004800000 */
[C---:B------:R-:W-:Y:S02]  /*cae0*/  SEL R40, R12.reuse, R70, !P1 ;  /* 0x000000460c287207 */ /* 0x040fe40004800000 */
[C---:B------:R-:W-:Y:S02]  /*caf0*/  SEL R70, R12.reuse, R32, !P1 ;  /* 0x000000200c467207 */ /* 0x040fe40004800000 */
[C---:B------:R-:W-:Y:S02]  /*cb00*/  SEL R32, R12.reuse, R28, !P1 ;  /* 0x0000001c0c207207 */ /* 0x040fe40004800000 */
[C---:B--2---:R-:W-:Y:S02]  /*cb10*/  SEL R0, R12.reuse, R79, !P1 ;  /* 0x0000004f0c007207 */ /* 0x044fe40004800000 */
[----:B---3--:R-:W-:-:S05]  /*cb20*/  SEL R7, R12, R80, !P1 ;  /* 0x000000500c077207 */ /* 0x008fca0004800000 */
[----:B------:R0:W-:Y:S04]  /*cb30*/  STL [R1+0x1c0], R7 ;  /* 0x0001c00701007387 */ /* 0x0001e80000100800 */
[----:B------:R1:W-:Y:S01]  /*cb40*/  STL [R1+0x33c], R0 ;  /* 0x00033c0001007387 */ /* 0x0003e20000100800 */
[C---:B0-----:R-:W-:Y:S02]  /*cb50*/  SEL R7, R12.reuse, R72, !P1 ;  /* 0x000000480c077207 */ /* 0x041fe40004800000 */
[----:B-1----:R-:W-:-:S03]  /*cb60*/  SEL R0, R12, R71, !P1 ;  /* 0x000000470c007207 */ /* 0x002fc60004800000 */
        /* <DEDUP_REMOVED lines=17> */
[----:B------:R1:W-:Y:S04]  /*cc80*/  STL [R1+0x3f0], R0 ;  /* 0x0003f00001007387 */ /* 0x0003e80000100800 */
[----:B0-----:R-:W2:Y:S01]  /*cc90*/  LDL.LU R7, [R1+0x254] ;  /* 0x0002540001077983 */ /* 0x001ea20000300800 */
[C---:B----4-:R-:W-:Y:S02]  /*cca0*/  SEL R39, R12.reuse, R78, !P1 ;  /* 0x0000004e0c277207 */ /* 0x050fe40004800000 */
[----:B------:R-:W-:-:S02]  /*ccb0*/  SEL R78, R12, R65, !P1 ;  /* 0x000000410c4e7207 */ /* 0x000fc40004800000 */
[C---:B-1----:R-:W-:Y:S02]  /*ccc0*/  SEL R0, R12.reuse, R30, !P1 ;  /* 0x0000001e0c007207 */ /* 0x042fe40004800000 */
[C---:B------:R-:W-:Y:S02]  /*ccd0*/  SEL R65, R12.reuse, R26, !P1 ;  /* 0x0000001a0c417207 */ /* 0x040fe40004800000 */
[C---:B------:R-:W-:Y:S01]  /*cce0*/  SEL R26, R12.reuse, R25, !P1 ;  /* 0x000000190c1a7207 */ /* 0x040fe20004800000 */
[----:B------:R0:W-:Y:S04]  /*ccf0*/  STL [R1+0x240], R31 ;  /* 0x0002401f01007387 */ /* 0x0001e80000100800 */
[----:B------:R1:W-:Y:S04]  /*cd00*/  STL [R1+0x3c0], R0 ;  /* 0x0003c00001007387 */ /* 0x0003e80000100800 */
[----:B------:R-:W3:Y:S04]  /*cd10*/  LDL.LU R25, [R1+0x294] ;  /* 0x0002940001197983 */ /* 0x000ee80000300800 */
[----:B------:R-:W-:Y:S04]  /*cd20*/  STL [R1+0x23c], R26 ;  /* 0x00023c1a01007387 */ /* 0x000fe80000100800 */
[----:B0-----:R-:W4:Y:S01]  /*cd30*/  LDL.LU R31, [R1+0x258] ;  /* 0x00025800011f7983 */ /* 0x001f220000300800 */
[----:B-1----:R-:W-:-:S02]  /*cd40*/  SEL R0, R12, R24, !P1 ;  /* 0x000000180c007207 */ /* 0x002fc40004800000 */
[C---:B------:R-:W-:Y:S02]  /*cd50*/  SEL R72, R12.reuse, R51, !P1 ;  /* 0x000000330c487207 */ /* 0x040fe40004800000 */
[C---:B------:R-:W-:Y:S01]  /*cd60*/  SEL R51, R12.reuse, R27, !P1 ;  /* 0x0000001b0c337207 */ /* 0x040fe20004800000 */
[----:B------:R0:W-:Y:S04]  /*cd70*/  STL [R1+0x3ec], R0 ;  /* 0x0003ec0001007387 */ /* 0x0001e80000100800 */
[----:B------:R-:W3:Y:S04]  /*cd80*/  LDL.LU R27, [R1+0x2d4] ;  /* 0x0002d400011b7983 */ /* 0x000ee80000300800 */
[----:B------:R-:W3:Y:S01]  /*cd90*/  LDL.LU R28, [R1+0x298] ;  /* 0x00029800011c7983 */ /* 0x000ee20000300800 */
[----:B------:R-:W-:-:S02]  /*cda0*/  SEL R55, R12, R33, !P1 ;  /* 0x000000210c377207 */ /* 0x000fc40004800000 */
[----:B------:R-:W1:Y:S01]  /*cdb0*/  S2R R33, SR_TID.X ;  /* 0x0000000000217919 */ /* 0x000e620000002100 */
[----:B0-----:R-:W-:Y:S01]  /*cdc0*/  SEL R0, R12, R18, !P1 ;  /* 0x000000120c007207 */ /* 0x001fe20004800000 */
[----:B------:R-:W-:-:S04]  /*cdd0*/  @!UP2 UIADD3 UR4, UPT, UPT, -UR5, 0x100000, URZ ;  /* 0x001000000504a890 */ /* 0x000fc8000fffe1ff */
[----:B------:R-:W-:Y:S02]  /*cde0*/  @!UP2 USHF.L.U32 UR5, UR4, 0xb, URZ ;  /* 0x0000000b0405a899 */ /* 0x000fe400080006ff */
[----:B------:R-:W-:Y:S01]  /*cdf0*/  @!UP2 USHF.L.U32 UR4, UR4, 0x1, URZ ;  /* 0x000000010404a899 */ /* 0x000fe200080006ff */
[C---:B------:R-:W-:Y:S01]  /*ce00*/  SEL R4, R12.reuse, R4, !P1 ;  /* 0x000000040c047207 */ /* 0x040fe20004800000 */
[----:B------:R0:W-:Y:S01]  /*ce10*/  STL [R1+0x420], R0 ;  /* 0x0004200001007387 */ /* 0x0001e20000100800 */
[----:B------:R-:W-:Y:S02]  /*ce20*/  @!P5 IMAD.MOV R10, RZ, RZ, -R10 ;  /* 0x000000ffff0ad224 */ /* 0x000fe400078e0a0a */
[----:B------:R-:W-:Y:S01]  /*ce30*/  @!P4 IMAD.MOV R8, RZ, RZ, -R8 ;  /* 0x000000ffff08c224 */ /* 0x000fe200078e0a08 */
[----:B------:R-:W4:Y:S01]  /*ce40*/  LDL.LU R30, [R1+0x3a8] ;  /* 0x0003a800011e7983 */ /* 0x000f220000300800 */
[----:B------:R-:W-:Y:S02]  /*ce50*/  @!P3 IMAD.MOV R6, RZ, RZ, -R6 ;  /* 0x000000ffff06b224 */ /* 0x000fe400078e0a06 */
[----:B------:R-:W-:Y:S01]  /*ce60*/  @!P6 IMAD.MOV R5, RZ, RZ, -R5 ;  /* 0x000000ffff05e224 */ /* 0x000fe200078e0a05 */
[----:B------:R-:W-:Y:S01]  /*ce70*/  SEL R79, R12, R73, !P1 ;  /* 0x000000490c4f7207 */ /* 0x000fe20004800000 */
[----:B------:R-:W-:Y:S01]  /*ce80*/  IMAD R4, R4, UR9, RZ ;  /* 0x0000000904047c24 */ /* 0x000fe2000f8e02ff */
[C---:B------:R-:W-:Y:S01]  /*ce90*/  SEL R38, R12.reuse, R45, !P1 ;  /* 0x0000002d0c267207 */ /* 0x040fe20004800000 */
[----:B------:R-:W-:Y:S01]  /*cea0*/  VOTEU.ALL UP1, P2 ;  /* 0x0000000000ff7886 */ /* 0x000fe20001020000 */
[----:B------:R-:W-:-:S02]  /*ceb0*/  SEL R73, R12, R57, !P1 ;  /* 0x000000390c497207 */ /* 0x000fc40004800000 */
[C---:B------:R-:W-:Y:S02]  /*cec0*/  SEL R47, R12.reuse, R44, !P1 ;  /* 0x0000002c0c2f7207 */ /* 0x040fe40004800000 */
[C---:B------:R-:W-:Y:S01]  /*ced0*/  SEL R41, R12.reuse, R62, !P1 ;  /* 0x0000003e0c297207 */ /* 0x040fe20004800000 */
[----:B------:R0:W2:Y:S01]  /*cee0*/  @!UP1 SYNCS.EXCH.64 URZ, [UR10+0xc008], UR4 ;  /* 0x00c008040aff95b2 */ /* 0x0000a20008000100 */
[C---:B------:R-:W-:Y:S02]  /*cef0*/  SEL R45, R12.reuse, R54, !P1 ;  /* 0x000000360c2d7207 */ /* 0x040fe40004800000 */
[C---:B------:R-:W-:Y:S02]  /*cf00*/  SEL R57, R12.reuse, R52, !P1 ;  /* 0x000000340c397207 */ /* 0x040fe40004800000 */
[----:B-1----:R-:W-:Y:S02]  /*cf10*/  LOP3.LUT R26, R33, 0x7f, RZ, 0xc0, !PT ;  /* 0x0000007f211a7812 */ /* 0x002fe400078ec0ff */
[----:B------:R-:W4:Y:S01]  /*cf20*/  LDL.LU R33, [R1+0x314] ;  /* 0x0003140001217983 */ /* 0x000f220000300800 */
[C---:B------:R-:W-:Y:S01]  /*cf30*/  SEL R56, R12.reuse, R43, !P1 ;  /* 0x0000002b0c387207 */ /* 0x040fe20004800000 */
[----:B0-----:R-:W0:Y:S01]  /*cf40*/  LDCU UR4, c[0x0][0x3b0] ;  /* 0x00007600ff0477ac */ /* 0x001e220008000800 */
[----:B------:R-:W-:-:S02]  /*cf50*/  SEL R71, R12, R42, !P1 ;  /* 0x0000002a0c477207 */ /* 0x000fc40004800000 */
[C---:B------:R-:W-:Y:S01]  /*cf60*/  SEL R44, R12.reuse, R34, !P1 ;  /* 0x000000220c2c7207 */ /* 0x040fe20004800000 */
[----:B------:R-:W1:Y:S01]  /*cf70*/  LDCU UR5, c[0x0][0x3b0] ;  /* 0x00007600ff0577ac */ /* 0x000e620008000800 */
[C---:B------:R-:W-:Y:S02]  /*cf80*/  SEL R64, R12.reuse, R20, !P1 ;  /* 0x000000140c407207 */ /* 0x040fe40004800000 */
[C---:B------:R-:W-:Y:S02]  /*cf90*/  SEL R48, R12.reuse, R48, !P1 ;  /* 0x000000300c307207 */ /* 0x040fe40004800000 */
[C---:B------:R-:W-:Y:S02]  /*cfa0*/  SEL R93, R12.reuse, R93, !P1 ;  /* 0x0000005d0c5d7207 */ /* 0x040fe40004800000 */
[C---:B------:R-:W-:Y:S02]  /*cfb0*/  SEL R60, R12.reuse, R60, !P1 ;  /* 0x0000003c0c3c7207 */ /* 0x040fe40004800000 */
[----:B------:R-:W-:-:S02]  /*cfc0*/  SEL R49, R12, R49, !P1 ;  /* 0x000000310c317207 */ /* 0x000fc40004800000 */
[C---:B------:R-:W-:Y:S02]  /*cfd0*/  SEL R90, R12.reuse, R90, !P1 ;  /* 0x0000005a0c5a7207 */ /* 0x040fe40004800000 */
        /* <DEDUP_REMOVED lines=35> */
[----:B------:R-:W-:Y:S02]  /*d210*/  IADD3 R6, P1, PT, R4, R3, RZ ;  /* 0x0000000304067210 */ /* 0x000fe40007f3e0ff */
[----:B------:R-:W-:-:S03]  /*d220*/  PRMT R5, RZ, 0x7610, R5 ;  /* 0x00007610ff057816 */ /* 0x000fc60000000005 */
[----:B------:R-:W-:Y:S04]  /*d230*/  STL [R1+0x150], R6 ;  /* 0x0001500601007387 */ /* 0x000fe80000100800 */
[----:B--2---:R2:W-:Y:S02]  /*d240*/  STS.U8 [R26+UR10+0x8000], R7 ;  /* 0x008000071a007988 */ /* 0x0045e4000800000a */
[----:B--2---:R-:W-:Y:S01]  /*d250*/  LEA.HI.X.SX32 R7, R4, R2, 0x1, P1 ;  /* 0x0000000204077211 */ /* 0x004fe200008f0eff */
[----:B------:R-:W-:-:S04]  /*d260*/  IMAD R4, R36, UR9, RZ ;  /* 0x0000000924047c24 */ /* 0x000fc8000f8e02ff */
[----:B------:R2:W4:Y:S04]  /*d270*/  @P0 LDG.E.U8 R5, desc[UR22][R6.64] ;  /* 0x0000001606050981 */ /* 0x000528000c1e1100 */
[----:B------:R0:W-:Y:S04]  /*d280*/  STL [R1+0x14c], R7 ;  /* 0x00014c0701007387 */ /* 0x0001e80000100800 */
[----:B------:R-:W4:Y:S01]  /*d290*/  LDL.LU R22, [R1+0x3ac] ;  /* 0x0003ac0001167983 */ /* 0x000f220000300800 */
[----:B--2---:R-:W-:-:S03]  /*d2a0*/  IADD3 R6, P1, PT, R4, R3, RZ ;  /* 0x0000000304067210 */ /* 0x004fc60007f3e0ff */
[----:B------:R-:W2:Y:S01]  /*d2b0*/  LDL.LU R24, [R1+0x318] ;  /* 0x0003180001187983 */ /* 0x000ea20000300800 */
[----:B0-----:R-:W-:Y:S02]  /*d2c0*/  LEA.HI.X.SX32 R7, R4, R2, 0x1, P1 ;  /* 0x0000000204077211 */ /* 0x001fe400008f0eff */
[----:B------:R-:W-:Y:S01]  /*d2d0*/  PRMT R4, RZ, 0x7610, R4 ;  /* 0x00007610ff047816 */ /* 0x000fe20000000004 */
[----:B------:R0:W-:Y:S05]  /*d2e0*/  STL [R1+0x198], R6 ;  /* 0x0001980601007387 */ /* 0x0001ea0000100800 */
[----:B------:R0:W2:Y:S04]  /*d2f0*/  @P0 LDG.E.U8 R4, desc[UR22][R6.64] ;  /* 0x0000001606040981 */ /* 0x0000a8000c1e1100 */
[----:B---3--:R3:W-:Y:S01]  /*d300*/  STS.U8 [R26+UR10+0x8200], R25 ;  /* 0x008200191a007988 */ /* 0x0087e2000800000a */
[----:B0-----:R-:W-:-:S03]  /*d310*/  IMAD R6, R37, UR9, RZ ;  /* 0x0000000925067c24 */ /* 0x001fc6000f8e02ff */
[----:B------:R-:W-:Y:S04]  /*d320*/  STL [R1+0x194], R7 ;  /* 0x0001940701007387 */ /* 0x000fe80000100800 */
[----:B----4-:R0:W-:Y:S01]  /*d330*/  STS.U8 [R26+UR10+0x8400], R31 ;  /* 0x0084001f1a007988 */ /* 0x0101e2000800000a */
[----:B------:R-:W-:-:S03]  /*d340*/  IADD3 R8, P1, PT, R6, R3, RZ ;  /* 0x0000000306087210 */ /* 0x000fc60007f3e0ff */
[----:B---3--:R-:W3:Y:S01]  /*d350*/  LDL.LU R25, [R1+0x3b0] ;  /* 0x0003b00001197983 */ /* 0x008ee20000300800 */
[----:B------:R-:W-:-:S03]  /*d360*/  LEA.HI.X.SX32 R9, R6, R2, 0x1, P1 ;  /* 0x0000000206097211 */ /* 0x000fc600008f0eff */
[----:B0-----:R-:W4:Y:S04]  /*d370*/  LDL.LU R31, [R1+0x3a4] ;  /* 0x0003a400011f7983 */ /* 0x001f280000300800 */
[----:B------:R-:W-:Y:S04]  /*d380*/  STL [R1+0x1d8], R8 ;  /* 0x0001d80801007387 */ /* 0x000fe80000100800 */
[----:B------:R0:W-:Y:S04]  /*d390*/  STS.U8 [R26+UR10+0x8600], R27 ;  /* 0x0086001b1a007988 */ /* 0x0001e8000800000a */
[----:B------:R-:W-:Y:S04]  /*d3a0*/  STL [R1+0x1d4], R9 ;  /* 0x0001d40901007387 */ /* 0x000fe80000100800 */
[----:B------:R1:W-:Y:S04]  /*d3b0*/  STS.U8 [R26+UR10+0x8800], R28 ;  /* 0x0088001c1a007988 */ /* 0x0003e8000800000a */
[----:B0-----:R-:W4:Y:S04]  /*d3c0*/  LDL.LU R27, [R1+0x3b4] ;  /* 0x0003b400011b7983 */ /* 0x001f280000300800 */
[----:B-1----:R-:W4:Y:S01]  /*d3d0*/  LDL.LU R28, [R1+0x2d8] ;  /* 0x0002d800011c7983 */ /* 0x002f220000300800 */
[----:B------:R-:W-:Y:S01]  /*d3e0*/  PRMT R7, RZ, 0x7610, R7 ;  /* 0x00007610ff077816 */ /* 0x000fe20000000007 */
[----:B------:R-:W-:-:S05]  /*d3f0*/  IMAD R6, R38, UR9, RZ ;  /* 0x0000000926067c24 */ /* 0x000fca000f8e02ff */
[----:B------:R0:W4:Y:S02]  /*d400*/  @P0 LDG.E.U8 R7, desc[UR22][R8.64] ;  /* 0x0000001608070981 */ /* 0x000124000c1e1100 */
[----:B0-----:R-:W-:-:S04]  /*d410*/  IADD3 R8, P1, PT, R6, R3, RZ ;  /* 0x0000000306087210 */ /* 0x001fc80007f3e0ff */
[----:B------:R-:W-:Y:S01]  /*d420*/  LEA.HI.X.SX32 R9, R6, R2, 0x1, P1 ;  /* 0x0000000206097211 */ /* 0x000fe200008f0eff */
[----:B------:R-:W-:Y:S04]  /*d430*/  STL [R1+0x218], R8 ;  /* 0x0002180801007387 */ /* 0x000fe80000100800 */
[----:B------:R0:W-:Y:S04]  /*d440*/  STS.U8 [R26+UR10+0x8a00], R30 ;  /* 0x008a001e1a007988 */ /* 0x0001e8000800000a */
[----:B------:R-:W-:Y:S04]  /*d450*/  STL [R1+0x214], R9 ;  /* 0x0002140901007387 */ /* 0x000fe80000100800 */
[----:B------:R1:W-:Y:S04]  /*d460*/  STS.U8 [R26+UR10+0x8c00], R33 ;  /* 0x008c00211a007988 */ /* 0x0003e8000800000a */
[----:B0-----:R-:W4:Y:S04]  /*d470*/  LDL.LU R30, [R1+0x3a0] ;  /* 0x0003a000011e7983 */ /* 0x001f280000300800 */
[----:B-1----:R-:W4:Y:S01]  /*d480*/  LDL.LU R33, [R1+0x39c] ;  /* 0x00039c0001217983 */ /* 0x002f220000300800 */
[----:B------:R-:W-:-:S06]  /*d490*/  PRMT R6, RZ, 0x7610, R6 ;  /* 0x00007610ff067816 */ /* 0x000fcc0000000006 */
[----:B------:R0:W4:Y:S02]  /*d4a0*/  @P0 LDG.E.U8 R6, desc[UR22][R8.64] ;  /* 0x0000001608060981 */ /* 0x000124000c1e1100 */
[----:B0-----:R-:W-:-:S05]  /*d4b0*/  IMAD R8, R39, UR9, RZ ;  /* 0x0000000927087c24 */ /* 0x001fca000f8e02ff */
[CC--:B------:R-:W-:Y:S02]  /*d4c0*/  IADD3 R10, P1, PT, R8.reuse, R3.reuse, RZ ;  /* 0x00000003080a7210 */ /* 0x0c0fe40007f3e0ff */
[----:B------:R-:W-:Y:S02]  /*d4d0*/  PRMT R9, RZ, 0x7610, R9 ;  /* 0x00007610ff097816 */ /* 0x000fe40000000009 */
[----:B------:R-:W-:Y:S01]  /*d4e0*/  LEA.HI.X.SX32 R11, R8, R2, 0x1, P1 ;  /* 0x00000002080b7211 */ /* 0x000fe200008f0eff */
[----:B------:R-:W-:Y:S01]  /*d4f0*/  IMAD R8, R40, UR9, RZ ;  /* 0x0000000928087c24 */ /* 0x000fe2000f8e02ff */
[----:B------:R0:W-:Y:S04]  /*d500*/  STL [R1+0x258], R10 ;  /* 0x0002580a01007387 */ /* 0x0001e80000100800 */
[----:B------:R1:W-:Y:S04]  /*d510*/  STL [R1+0x254], R11 ;  /* 0x0002540b01007387 */ /* 0x0003e80000100800 */
[----:B------:R0:W4:Y:S02]  /*d520*/  @P0 LDG.E.U8 R9, desc[UR22][R10.64] ;  /* 0x000000160a090981 */ /* 0x000124000c1e1100 */
[----:B0-----:R-:W-:-:S04]  /*d530*/  IADD3 R10, P1, PT, R8, R3, RZ ;  /* 0x00000003080a7210 */ /* 0x001fc80007f3e0ff */
[----:B-1----:R-:W-:Y:S01]  /*d540*/  LEA.HI.X.SX32 R11, R8, R2, 0x1, P1 ;  /* 0x00000002080b7211 */ /* 0x002fe200008f0eff */
[----:B------:R-:W-:Y:S04]  /*d550*/  STS.U8 [R26+UR10+0x8e00], R22 ;  /* 0x008e00161a007988 */ /* 0x000fe8000800000a */
[----:B--2---:R0:W-:Y:S04]  /*d560*/  STS.U8 [R26+UR10+0x9000], R24 ;  /* 0x009000181a007988 */ /* 0x0041e8000800000a */
[----:B0-----:R-:W2:Y:S04]  /*d570*/  LDL.LU R24, [R1+0x398] ;  /* 0x0003980001187983 */ /* 0x001ea80000300800 */
[----:B---3--:R0:W-:Y:S04]  /*d580*/  STS.U8 [R26+UR10+0x9200], R25 ;  /* 0x009200191a007988 */ /* 0x0081e8000800000a */
[----:B----4-:R1:W-:Y:S04]  /*d590*/  STS.U8 [R26+UR10+0x9400], R31 ;  /* 0x0094001f1a007988 */ /* 0x0103e8000800000a */
[----:B0-----:R-:W3:Y:S04]  /*d5a0*/  LDL.LU R25, [R1+0x358] ;  /* 0x0003580001197983 */ /* 0x001ee80000300800 */
[----:B-1----:R-:W4:Y:S04]  /*d5b0*/  LDL.LU R31, [R1+0x354] ;  /* 0x00035400011f7983 */ /* 0x002f280000300800 */
[----:B------:R-:W-:Y:S04]  /*d5c0*/  STL [R1+0x298], R10 ;  /* 0x0002980a01007387 */ /* 0x000fe80000100800 */
[----:B------:R-:W-:Y:S04]  /*d5d0*/  STL [R1+0x294], R11 ;  /* 0x0002940b01007387 */ /* 0x000fe80000100800 */
[----:B------:R0:W-:Y:S04]  /*d5e0*/  STS.U8 [R26+UR10+0x9600], R27 ;  /* 0x0096001b1a007988 */ /* 0x0001e8000800000a */
[----:B------:R1:W-:Y:S04]  /*d5f0*/  STS.U8 [R26+UR10+0x9800], R28 ;  /* 0x0098001c1a007988 */ /* 0x0003e8000800000a */
[----:B0-----:R-:W4:Y:S04]  /*d600*/  LDL.LU R27, [R1+0x394] ;  /* 0x00039400011b7983 */ /* 0x001f280000300800 */
[----:B-1----:R-:W4:Y:S01]  /*d610*/  LDL.LU R28, [R1+0x360] ;  /* 0x00036000011c7983 */ /* 0x002f220000300800 */
[----:B------:R-:W-:-:S06]  /*d620*/  PRMT R8, RZ, 0x7610, R8 ;  /* 0x00007610ff087816 */ /* 0x000fcc0000000008 */
[----:B------:R0:W4:Y:S02]  /*d630*/  @P0 LDG.E.U8 R8, desc[UR22][R10.64] ;  /* 0x000000160a080981 */ /* 0x000124000c1e1100 */
[----:B0-----:R-:W-:-:S05]  /*d640*/  IMAD R10, R41, UR9, RZ ;  /* 0x00000009290a7c24 */ /* 0x001fca000f8e02ff */
[----:B------:R-:W-:-:S04]  /*d650*/  IADD3 R12, P1, PT, R10, R3, RZ ;  /* 0x000000030a0c7210 */ /* 0x000fc80007f3e0ff */
[----:B------:R-:W-:Y:S01]  /*d660*/  LEA.HI.X.SX32 R13, R10, R2, 0x1, P1 ;  /* 0x000000020a0d7211 */ /* 0x000fe200008f0eff */
[----:B------:R-:W-:Y:S04]  /*d670*/  STL [R1+0x2d8], R12 ;  /* 0x0002d80c01007387 */ /* 0x000fe80000100800 */
[----:B------:R-:W-:Y:S04]  /*d680*/  STL [R1+0x2d4], R13 ;  /* 0x0002d40d01007387 */ /* 0x000fe80000100800 */
[----:B------:R0:W-:Y:S04]  /*d690*/  STS.U8 [R26+UR10+0x9a00], R30 ;  /* 0x009a001e1a007988 */ /* 0x0001e8000800000a */
[----:B------:R1:W-:Y:S04]  /*d6a0*/  STS.U8 [R26+UR10+0x9c00], R33 ;  /* 0x009c00211a007988 */ /* 0x0003e8000800000a */
[----:B0-----:R-:W4:Y:S04]  /*d6b0*/  LDL.LU R30, [R1+0x378] ;  /* 0x00037800011e7983 */ /* 0x001f280000300800 */
[----:B-1----:R-:W4:Y:S01]  /*d6c0*/  LDL.LU R33, [R1+0x368] ;  /* 0x0003680001217983 */ /* 0x002f220000300800 */
[----:B------:R-:W-:Y:S01]  /*d6d0*/  PRMT R11, RZ, 0x7610, R11 ;  /* 0x00007610ff0b7816 */ /* 0x000fe2000000000b */
[----:B------:R-:W-:-:S05]  /*d6e0*/  IMAD R10, R45, UR9, RZ ;  /* 0x000000092d0a7c24 */ /* 0x000fca000f8e02ff */
[----:B------:R0:W4:Y:S01]  /*d6f0*/  @P0 LDG.E.U8 R11, desc[UR22][R12.64] ;  /* 0x000000160c0b0981 */ /* 0x000122000c1e1100 */
[----:B------:R-:W-:Y:S02]  /*d700*/  LOP3.LUT R22, R26, 0x10, RZ, 0x3c, !PT ;  /* 0x000000101a167812 */ /* 0x000fe400078e3cff */
[----:B0-----:R-:W-:-:S04]  /*d710*/  IADD3 R12, P1, PT, R10, R3, RZ ;  /* 0x000000030a0c7210 */ /* 0x001fc80007f3e0ff */
[----:B------:R-:W-:Y:S02]  /*d720*/  LEA.HI.X.SX32 R13, R10, R2, 0x1, P1 ;  /* 0x000000020a0d7211 */ /* 0x000fe400008f0eff */
[----:B------:R-:W-:Y:S01]  /*d730*/  PRMT R10, RZ, 0x7610, R10 ;  /* 0x00007610ff0a7816 */ /* 0x000fe2000000000a */
[----:B------:R0:W-:Y:S05]  /*d740*/  STL [R1+0x318], R12 ;  /* 0x0003180c01007387 */ /* 0x0001ea0000100800 */
[----:B------:R0:W4:Y:S04]  /*d750*/  @P0 LDG.E.U8 R10, desc[UR22][R12.64] ;  /* 0x000000160c0a0981 */ /* 0x000128000c1e1100 */
[----:B------:R-:W-:Y:S01]  /*d760*/  STL [R1+0x314], R13 ;  /* 0x0003140d01007387 */ /* 0x000fe20000100800 */
[----:B0-----:R-:W-:Y:S01]  /*d770*/  IMAD R12, R46, UR4, RZ ;  /* 0x000000042e0c7c24 */ /* 0x001fe2000f8e02ff */
[----:B------:R-:W0:Y:S04]  /*d780*/  LDCU UR4, c[0x0][0x3b0] ;  /* 0x00007600ff0477ac */ /* 0x000e280008000800 */
[----:B------:R-:W-:-:S04]  /*d790*/  IADD3 R14, P1, PT, R12, R3, RZ ;  /* 0x000000030c0e7210 */ /* 0x000fc80007f3e0ff */
[----:B------:R-:W-:Y:S01]  /*d7a0*/  LEA.HI.X.SX32 R15, R12, R2, 0x1, P1 ;  /* 0x000000020c0f7211 */ /* 0x000fe200008f0eff */
[----:B--2---:R-:W-:Y:S04]  /*d7b0*/  STS.U8 [R26+UR10+0x9e00], R24 ;  /* 0x009e00181a007988 */ /* 0x004fe8000800000a */
[----:B---3--:R-:W-:Y:S04]  /*d7c0*/  STS.U8 [R22+UR10+0x8080], R25 ;  /* 0x0080801916007988 */ /* 0x008fe8000800000a */
[----:B----4-:R1:W-:Y:S04]  /*d7d0*/  STS.U8 [R22+UR10+0x8280], R31 ;  /* 0x0082801f16007988 */ /* 0x0103e8000800000a */
[----:B-1----:R-:W2:Y:S04]  /*d7e0*/  LDL.LU R31, [R1+0x374] ;  /* 0x00037400011f7983 */ /* 0x002ea80000300800 */
[----:B------:R-:W3:Y:S04]  /*d7f0*/  LDL.LU R25, [R1+0x370] ;  /* 0x0003700001197983 */ /* 0x000ee80000300800 */
[----:B------:R-:W-:Y:S04]  /*d800*/  STL [R1+0x358], R14 ;  /* 0x0003580e01007387 */ /* 0x000fe80000100800 */
[----:B------:R-:W-:Y:S04]  /*d810*/  STS.U8 [R22+UR10+0x8480], R27 ;  /* 0x0084801b16007988 */ /* 0x000fe8000800000a */
[----:B------:R-:W-:Y:S04]  /*d820*/  STL [R1+0x354], R15 ;  /* 0x0003540f01007387 */ /* 0x000fe80000100800 */
[----:B------:R1:W-:Y:S04]  /*d830*/  STS.U8 [R22+UR10+0x8680], R28 ;  /* 0x0086801c16007988 */ /* 0x0003e8000800000a */
[----:B-1----:R-:W4:Y:S01]  /*d840*/  LDL.LU R28, [R1+0x36c] ;  /* 0x00036c00011c7983 */ /* 0x002f220000300800 */
[----:B------:R-:W-:Y:S01]  /*d850*/  PRMT R13, RZ, 0x7610, R13 ;  /* 0x00007610ff0d7816 */ /* 0x000fe2000000000d */
[----:B------:R-:W-:Y:S01]  /*d860*/  IMAD R12, R35, UR5, RZ ;  /* 0x00000005230c7c24 */ /* 0x000fe2000f8e02ff */
[----:B------:R-:W1:Y:S01]  /*d870*/  LDCU UR5, c[0x0][0x3b0] ;  /* 0x00007600ff0577ac */ /* 0x000e620008000800 */
[----:B------:R-:W4:Y:S04]  /*d880*/  LDL.LU R21, [R1+0x32c] ;  /* 0x00032c0001157983 */ /* 0x000f280000300800 */
[----:B------:R0:W4:Y:S02]  /*d890*/  @P0 LDG.E.U8 R13, desc[UR22][R14.64] ;  /* 0x000000160e0d0981 */ /* 0x000124000c1e1100 */
[----:B0-----:R-:W-:-:S04]  /*d8a0*/  IADD3 R14, P1, PT, R12, R3, RZ ;  /* 0x000000030c0e7210 */ /* 0x001fc80007f3e0ff */
[----:B------:R-:W-:Y:S01]  /*d8b0*/  LEA.HI.X.SX32 R15, R12, R2, 0x1, P1 ;  /* 0x000000020c0f7211 */ /* 0x000fe200008f0eff */
[----:B------:R-:W-:Y:S04]  /*d8c0*/  STL [R1+0x398], R14 ;  /* 0x0003980e01007387 */ /* 0x000fe80000100800 */
[----:B------:R-:W-:Y:S04]  /*d8d0*/  STL [R1+0x394], R15 ;  /* 0x0003940f01007387 */ /* 0x000fe80000100800 */
[----:B------:R-:W-:Y:S04]  /*d8e0*/  STS.U8 [R22+UR10+0x8880], R30 ;  /* 0x0088801e16007988 */ /* 0x000fe8000800000a */
[----:B------:R0:W-:Y:S04]  /*d8f0*/  STS.U8 [R22+UR10+0x8a80], R33 ;  /* 0x008a802116007988 */ /* 0x0001e8000800000a */
[----:B------:R-:W4:Y:S01]  /*d900*/  LDL.LU R27, [R1+0x364] ;  /* 0x00036400011b7983 */ /* 0x000f220000300800 */
[----:B------:R-:W-:-:S03]  /*d910*/  PRMT R12, RZ, 0x7610, R12 ;  /* 0x00007610ff0c7816 */ /* 0x000fc6000000000c */
[----:B0-----:R-:W4:Y:S04]  /*d920*/  LDL.LU R33, [R1+0x324] ;  /* 0x0003240001217983 */ /* 0x001f280000300800 */
[----:B------:R0:W4:Y:S02]  /*d930*/  @P0 LDG.E.U8 R12, desc[UR22][R14.64] ;  /* 0x000000160e0c0981 */ /* 0x000124000c1e1100 */
[----:B0-----:R-:W-:Y:S01]  /*d940*/  IMAD R14, R29, UR4, RZ ;  /* 0x000000041d0e7c24 */ /* 0x001fe2000f8e02ff */
[----:B------:R-:W-:Y:S01]  /*d950*/  PRMT R15, RZ, 0x7610, R15 ;  /* 0x00007610ff0f7816 */ /* 0x000fe2000000000f */
[----:B------:R-:W0:Y:S03]  /*d960*/  LDCU UR4, c[0x0][0x3b0] ;  /* 0x00007600ff0477ac */ /* 0x000e260008000800 */
[----:B------:R-:W-:-:S04]  /*d970*/  IADD3 R16, P1, PT, R14, R3, RZ ;  /* 0x000000030e107210 */ /* 0x000fc80007f3e0ff */
[----:B------:R-:W-:Y:S01]  /*d980*/  LEA.HI.X.SX32 R17, R14, R2, 0x1, P1 ;  /* 0x000000020e117211 */ /* 0x000fe200008f0eff */
[----:B-1----:R-:W-:Y:S01]  /*d990*/  IMAD R14, R23, UR5, RZ ;  /* 0x00000005170e7c24 */ /* 0x002fe2000f8e02ff */
[----:B------:R1:W-:Y:S01]  /*d9a0*/  STL [R1+0x3c8], R16 ;  /* 0x0003c81001007387 */ /* 0x0003e20000100800 */
[----:B------:R-:W0:Y:S03]  /*d9b0*/  LDCU UR5, c[0x0][0x3b0] ;  /* 0x00007600ff0577ac */ /* 0x000e260008000800 */
[----:B------:R1:W4:Y:S04]  /*d9c0*/  @P0 LDG.E.U8 R15, desc[UR22][R16.64] ;  /* 0x00000016100f0981 */ /* 0x000328000c1e1100 */
[----:B------:R0:W-:Y:S04]  /*d9d0*/  STL [R1+0x3c4], R17 ;  /* 0x0003c41101007387 */ /* 0x0001e80000100800 */
[----:B------:R-:W4:Y:S01]  /*d9e0*/  LDL.LU R30, [R1+0x35c] ;  /* 0x00035c00011e7983 */ /* 0x000f220000300800 */
[----:B-1----:R-:W-:-:S04]  /*d9f0*/  IADD3 R16, P1, PT, R14, R3, RZ ;  /* 0x000000030e107210 */ /* 0x002fc80007f3e0ff */
[----:B0-----:R-:W-:Y:S01]  /*da00*/  LEA.HI.X.SX32 R17, R14, R2, 0x1, P1 ;  /* 0x000000020e117211 */ /* 0x001fe200008f0eff */
[----:B--2---:R0:W-:Y:S04]  /*da10*/  STS.U8 [R22+UR10+0x8c80], R31 ;  /* 0x008c801f16007988 */ /* 0x0041e8000800000a */
[----:B---3--:R1:W-:Y:S04]  /*da20*/  STS.U8 [R22+UR10+0x8e80], R25 ;  /* 0x008e801916007988 */ /* 0x0083e8000800000a */
[----:B0-----:R-:W2:Y:S04]  /*da30*/  LDL.LU R31, [R1+0x338] ;  /* 0x00033800011f7983 */ /* 0x001ea80000300800 */
[----:B------:R-:W-:Y:S04]  /*da40*/  STL [R1+0x3f8], R16 ;  /* 0x0003f81001007387 */ /* 0x000fe80000100800 */
[----:B------:R-:W-:Y:S04]  /*da50*/  STL [R1+0x3f4], R17 ;  /* 0x0003f41101007387 */ /* 0x000fe80000100800 */
[----:B------:R-:W3:Y:S04]  /*da60*/  LDL.LU R24, [R1+0x334] ;  /* 0x0003340001187983 */ /* 0x000ee80000300800 */
[----:B-1----:R-:W3:Y:S04]  /*da70*/  LDL.LU R25, [R1+0x320] ;  /* 0x0003200001197983 */ /* 0x002ee80000300800 */
[----:B----4-:R0:W-:Y:S04]  /*da80*/  STS.U8 [R22+UR10+0x9080], R28 ;  /* 0x0090801c16007988 */ /* 0x0101e8000800000a */
[----:B0-----:R-:W4:Y:S01]  /*da90*/  LDL.LU R28, [R1+0x328] ;  /* 0x00032800011c7983 */ /* 0x001f220000300800 */
[----:B------:R-:W-:-:S06]  /*daa0*/  PRMT R14, RZ, 0x7610, R14 ;  /* 0x00007610ff0e7816 */ /* 0x000fcc000000000e */
[----:B------:R0:W4:Y:S02]  /*dab0*/  @P0 LDG.E.U8 R14, desc[UR22][R16.64] ;  /* 0x00000016100e0981 */ /* 0x000124000c1e1100 */
[----:B0-----:R-:W-:Y:S02]  /*dac0*/  IMAD R16, R18, UR4, RZ ;  /* 0x0000000412107c24 */ /* 0x001fe4000f8e02ff */
[----:B------:R-:W-:Y:S01]  /*dad0*/  STS.U8 [R22+UR10+0x9280], R21 ;  /* 0x0092801516007988 */ /* 0x000fe2000800000a */
[----:B------:R-:W-:Y:S01]  /*dae0*/  PRMT R17, RZ, 0x7610, R17 ;  /* 0x00007610ff117816 */ /* 0x000fe20000000011 */
[----:B------:R-:W0:Y:S01]  /*daf0*/  LDCU UR4, c[0x0][0x3b0] ;  /* 0x00007600ff0477ac */ /* 0x000e220008000800 */
[----:B------:R-:W-:-:S04]  /*db00*/  IADD3 R18, P1, PT, R16, R3, RZ ;  /* 0x0000000310127210 */ /* 0x000fc80007f3e0ff */
[----:B------:R-:W-:Y:S01]  /*db10*/  LEA.HI.X.SX32 R19, R16, R2, 0x1, P1 ;  /* 0x0000000210137211 */ /* 0x000fe200008f0eff */
[----:B------:R-:W-:Y:S04]  /*db20*/  STL [R1+0x428], R18 ;  /* 0x0004281201007387 */ /* 0x000fe80000100800 */
[----:B------:R-:W-:Y:S04]  /*db30*/  STL [R1+0x424], R19 ;  /* 0x0004241301007387 */ /* 0x000fe80000100800 */
[----:B------:R1:W-:Y:S04]  /*db40*/  STS.U8 [R22+UR10+0x9480], R27 ;  /* 0x0094801b16007988 */ /* 0x0003e8000800000a */
[----:B------:R0:W-:Y:S01]  /*db50*/  STS.U8 [R22+UR10+0x9680], R33 ;  /* 0x0096802116007988 */ /* 0x0001e2000800000a */
[----:B------:R-:W-:Y:S01]  /*db60*/  IMAD R16, R20, UR5, RZ ;  /* 0x0000000514107c24 */ /* 0x000fe2000f8e02ff */
[----:B------:R-:W2:Y:S02]  /*db70*/  LDCU UR5, c[0x0][0x3b0] ;  /* 0x00007600ff0577ac */ /* 0x000ea40008000800 */
[----:B------:R0:W4:Y:S04]  /*db80*/  @P0 LDG.E.U8 R17, desc[UR22][R18.64] ;  /* 0x0000001612110981 */ /* 0x000128000c1e1100 */
[----:B-1----:R-:W4:Y:S04]  /*db90*/  LDL.LU R27, [R1+0x330] ;  /* 0x00033000011b7983 */ /* 0x002f280000300800 */
[----:B0-----:R-:W4:Y:S01]  /*dba0*/  LDL.LU R33, [R1+0x220] ;  /* 0x0002200001217983 */ /* 0x001f220000300800 */
[----:B------:R-:W-:-:S04]  /*dbb0*/  IADD3 R18, P1, PT, R16, R3, RZ ;  /* 0x0000000310127210 */ /* 0x000fc80007f3e0ff */
[----:B------:R-:W-:Y:S02]  /*dbc0*/  LEA.HI.X.SX32 R19, R16, R2, 0x1, P1 ;  /* 0x0000000210137211 */ /* 0x000fe400008f0eff */
[----:B------:R-:W-:Y:S01]  /*dbd0*/  PRMT R16, RZ, 0x7610, R16 ;  /* 0x00007610ff107816 */ /* 0x000fe20000000010 */
[----:B------:R0:W-:Y:S05]  /*dbe0*/  STL [R1+0x450], R18 ;  /* 0x0004501201007387 */ /* 0x0001ea0000100800 */
[----:B------:R0:W4:Y:S02]  /*dbf0*/  @P0 LDG.E.U8 R16, desc[UR22][R18.64] ;  /* 0x0000001612100981 */ /* 0x000124000c1e1100 */
[----:B0-----:R-:W-:-:S02]  /*dc00*/  IMAD R18, R48, UR9, RZ ;  /* 0x0000000930127c24 */ /* 0x001fc4000f8e02ff */
[----:B------:R0:W-:Y:S03]  /*dc10*/  STL [R1+0x44c], R19 ;  /* 0x00044c1301007387 */ /* 0x0001e60000100800 */
[C---:B------:R-:W-:Y:S01]  /*dc20*/  IADD3 R20, P1, PT, R18.reuse, R3, RZ ;  /* 0x0000000312147210 */ /* 0x040fe20007f3e0ff */
[----:B------:R1:W-:Y:S03]  /*dc30*/  STS.U8 [R22+UR10+0x9880], R30 ;  /* 0x0098801e16007988 */ /* 0x0003e6000800000a */
[----:B------:R-:W-:Y:S02]  /*dc40*/  LEA.HI.X.SX32 R21, R18, R2, 0x1, P1 ;  /* 0x0000000212157211 */ /* 0x000fe400008f0eff */
[----:B0-----:R-:W-:Y:S01]  /*dc50*/  PRMT R19, RZ, 0x7610, R19 ;  /* 0x00007610ff137816 */ /* 0x001fe20000000013 */
[----:B-1----:R-:W4:Y:S01]  /*dc60*/  LDL.LU R30, [R1+0x31c] ;  /* 0x00031c00011e7983 */ /* 0x002f220000300800 */
[----:B------:R-:W-:-:S04]  /*dc70*/  IMAD R18, R49, UR9, RZ ;  /* 0x0000000931127c24 */ /* 0x000fc8000f8e02ff */
[----:B------:R0:W4:Y:S04]  /*dc80*/  @P0 LDG.E.U8 R19, desc[UR22][R20.64] ;  /* 0x0000001614130981 */ /* 0x000128000c1e1100 */
[----:B--2---:R1:W-:Y:S04]  /*dc90*/  STS.U8 [R22+UR10+0x9a80], R31 ;  /* 0x009a801f16007988 */ /* 0x0043e8000800000a */
[----:B-1----:R-:W2:Y:S04]  /*dca0*/  LDL.LU R31, [R1+0x260] ;  /* 0x00026000011f7983 */ /* 0x002ea80000300800 */
[----:B------:R0:W-:Y:S04]  /*dcb0*/  STL [R1+0xd8], R20 ;  /* 0x0000d81401007387 */ /* 0x0001e80000100800 */
[----:B---3--:R-:W-:Y:S04]  /*dcc0*/  STS.U8 [R22+UR10+0x9c80], R24 ;  /* 0x009c801816007988 */ /* 0x008fe8000800000a */
[----:B------:R-:W-:Y:S01]  /*dcd0*/  STL [R1+0xd4], R21 ;  /* 0x0000d41501007387 */ /* 0x000fe20000100800 */
[----:B0-----:R-:W-:-:S03]  /*dce0*/  LOP3.LUT R20, R26, 0x20, RZ, 0x3c, !PT ;  /* 0x000000201a147812 */ /* 0x001fc600078e3cff */
[----:B------:R0:W-:Y:S04]  /*dcf0*/  STS.U8 [R22+UR10+0x9e80], R25 ;  /* 0x009e801916007988 */ /* 0x0001e8000800000a */
[----:B----4-:R1:W-:Y:S04]  /*dd00*/  STS.U8 [R20+UR10+0x8100], R28 ;  /* 0x0081001c14007988 */ /* 0x0103e8000800000a */
[----:B0-----:R-:W3:Y:S04]  /*dd10*/  LDL.LU R25, [R1+0x2f8] ;  /* 0x0002f80001197983 */ /* 0x001ee80000300800 */
[----:B-1----:R-:W4:Y:S01]  /*dd20*/  LDL.LU R28, [R1+0x2f4] ;  /* 0x0002f400011c7983 */ /* 0x002f220000300800 */
[----:B------:R-:W-:-:S04]  /*dd30*/  IADD3 R20, P1, PT, R18, R3, RZ ;  /* 0x0000000312147210 */ /* 0x000fc80007f3e0ff */
[----:B------:R-:W-:Y:S01]  /*dd40*/  LEA.HI.X.SX32 R21, R18, R2, 0x1, P1 ;  /* 0x0000000212157211 */ /* 0x000fe200008f0eff */
[----:B------:R0:W-:Y:S04]  /*dd50*/  STL [R1+0x118], R20 ;  /* 0x0001181401007387 */ /* 0x0001e80000100800 */
[----:B------:R-:W-:Y:S04]  /*dd60*/  STL [R1+0x114], R21 ;  /* 0x0001141501007387 */ /* 0x000fe80000100800 */
[----:B------:R-:W4:Y:S01]  /*dd70*/  LDL.LU R36, [R1+0x2f0] ;  /* 0x0002f00001247983 */ /* 0x000f220000300800 */
[----:B------:R-:W-:-:S06]  /*dd80*/  PRMT R18, RZ, 0x7610, R18 ;  /* 0x00007610ff127816 */ /* 0x000fcc0000000012 */
[----:B------:R0:W4:Y:S02]  /*dd90*/  @P0 LDG.E.U8 R18, desc[UR22][R20.64] ;  /* 0x0000001614120981 */ /* 0x000124000c1e1100 */
[----:B0-----:R-:W-:Y:S01]  /*dda0*/  IMAD R20, R77, UR9, RZ ;  /* 0x000000094d147c24 */ /* 0x001fe2000f8e02ff */
[----:B------:R-:W-:Y:S02]  /*ddb0*/  LOP3.LUT R77, R26, 0x20, RZ, 0x3c, !PT ;  /* 0x000000201a4d7812 */ /* 0x000fe400078e3cff */
[----:B------:R-:W4:Y:S02]  /*ddc0*/  LDL.LU R26, [R1+0x21c] ;  /* 0x00021c00011a7983 */ /* 0x000f240000300800 */
[----:B------:R-:W-:-:S04]  /*ddd0*/  IADD3 R22, P1, PT, R20, R3, RZ ;  /* 0x0000000314167210 */ /* 0x000fc80007f3e0ff */
[----:B------:R-:W-:Y:S01]  /*dde0*/  LEA.HI.X.SX32 R23, R20, R2, 0x1, P1 ;  /* 0x0000000214177211 */ /* 0x000fe200008f0eff */
        /* <DEDUP_REMOVED lines=10> */
[----:B------:R-:W-:Y:S02]  /*de90*/  LEA.HI.X.SX32 R23, R20, R2, 0x1, P1 ;  /* 0x0000000214177211 */ /* 0x000fe400008f0eff */
[----:B------:R-:W-:Y:S01]  /*dea0*/  PRMT R20, RZ, 0x7610, R20 ;  /* 0x00007610ff147816 */ /* 0x000fe20000000014 */
[----:B------:R0:W-:Y:S05]  /*deb0*/  STL [R1+0x1a0], R22 ;  /* 0x0001a01601007387 */ /* 0x0001ea0000100800 */
[----:B------:R0:W4:Y:S04]  /*dec0*/  @P0 LDG.E.U8 R20, desc[UR22][R22.64] ;  /* 0x0000001616140981 */ /* 0x000128000c1e1100 */
[----:B------:R1:W-:Y:S04]  /*ded0*/  STS.U8 [R77+UR10+0x8700], R30 ;  /* 0x0087001e4d007988 */ /* 0x0003e8000800000a */
[----:B------:R1:W-:Y:S01]  /*dee0*/  STL [R1+0x19c], R23 ;  /* 0x00019c1701007387 */ /* 0x0003e20000100800 */
[----:B0-----:R-:W-:-:S03]  /*def0*/  IMAD R22, R69, UR9, RZ ;  /* 0x0000000945167c24 */ /* 0x001fc6000f8e02ff */
[----:B-1----:R-:W4:Y:S02]  /*df00*/  LDL.LU R30, [R1+0x2a0] ;  /* 0x0002a000011e7983 */ /* 0x002f240000300800 */
[C---:B------:R-:W-:Y:S02]  /*df10*/  IADD3 R24, P1, PT, R22.reuse, R3, RZ ;  /* 0x0000000316187210 */ /* 0x040fe40007f3e0ff */
[----:B------:R-:W-:Y:S01]  /*df20*/  PRMT R23, RZ, 0x7610, R23 ;  /* 0x00007610ff177816 */ /* 0x000fe20000000017 */
[----:B--2---:R0:W-:Y:S04]  /*df30*/  STS.U8 [R77+UR10+0x8900], R31 ;  /* 0x0089001f4d007988 */ /* 0x0041e8000800000a */
[----:B0-----:R-:W2:Y:S04]  /*df40*/  LDL.LU R31, [R1+0x29c] ;  /* 0x00029c00011f7983 */ /* 0x001ea80000300800 */
[----:B------:R-:W-:Y:S04]  /*df50*/  STL [R1+0x1e0], R24 ;  /* 0x0001e01801007387 */ /* 0x000fe80000100800 */
[----:B---3--:R0:W-:Y:S04]  /*df60*/  STS.U8 [R77+UR10+0x8b00], R25 ;  /* 0x008b00194d007988 */ /* 0x0081e8000800000a */
[----:B----4-:R1:W-:Y:S01]  /*df70*/  STS.U8 [R77+UR10+0x8d00], R28 ;  /* 0x008d001c4d007988 */ /* 0x0103e2000800000a */
[----:B0-----:R-:W-:Y:S01]  /*df80*/  LEA.HI.X.SX32 R25, R22, R2, 0x1, P1 ;  /* 0x0000000216197211 */ /* 0x001fe200008f0eff */
[----:B------:R-:W-:-:S04]  /*df90*/  IMAD R22, R83, UR9, RZ ;  /* 0x0000000953167c24 */ /* 0x000fc8000f8e02ff */
[----:B------:R0:W-:Y:S04]  /*dfa0*/  STL [R1+0x1dc], R25 ;  /* 0x0001dc1901007387 */ /* 0x0001e80000100800 */
[----:B------:R3:W4:Y:S04]  /*dfb0*/  @P0 LDG.E.U8 R23, desc[UR22][R24.64] ;  /* 0x0000001618170981 */ /* 0x000728000c1e1100 */
[----:B------:R-:W4:Y:S04]  /*dfc0*/  LDL.LU R37, [R1+0x2e0] ;  /* 0x0002e00001257983 */ /* 0x000f280000300800 */
[----:B-1----:R-:W4:Y:S01]  /*dfd0*/  LDL.LU R28, [R1+0x2dc] ;  /* 0x0002dc00011c7983 */ /* 0x002f220000300800 */
[----:B---3--:R-:W-:-:S04]  /*dfe0*/  IADD3 R24, P1, PT, R22, R3, RZ ;  /* 0x0000000316187210 */ /* 0x008fc80007f3e0ff */
[----:B0-----:R-:W-:Y:S01]  /*dff0*/  LEA.HI.X.SX32 R25, R22, R2, 0x1, P1 ;  /* 0x0000000216197211 */ /* 0x001fe200008f0eff */
[----:B------:R-:W-:Y:S04]  /*e000*/  STL [R1+0x220], R24 ;  /* 0x0002201801007387 */ /* 0x000fe80000100800 */
[----:B------:R-:W-:Y:S04]  /*e010*/  STL [R1+0x21c], R25 ;  /* 0x00021c1901007387 */ /* 0x000fe80000100800 */
[----:B------:R0:W-:Y:S04]  /*e020*/  STS.U8 [R77+UR10+0x8f00], R36 ;  /* 0x008f00244d007988 */ /* 0x0001e8000800000a */
[----:B------:R-:W3:Y:S04]  /*e030*/  LDL.LU R39, [R1+0x2e8] ;  /* 0x0002e80001277983 */ /* 0x000ee80000300800 */
[----:B0-----:R-:W3:Y:S04]  /*e040*/  LDL.LU R36, [R1+0x2e4] ;  /* 0x0002e40001247983 */ /* 0x001ee80000300800 */
[----:B------:R-:W-:Y:S04]  /*e050*/  STS.U8 [R77+UR10+0x9100], R26 ;  /* 0x0091001a4d007988 */ /* 0x000fe8000800000a */
[----:B------:R-:W-:Y:S01]  /*e060*/  STS.U8 [R77+UR10+0x9300], R27 ;  /* 0x0093001b4d007988 */ /* 0x000fe2000800000a */
[----:B------:R-:W-:-:S03]  /*e070*/  PRMT R22, RZ, 0x7610, R22 ;  /* 0x00007610ff167816 */ /* 0x000fc60000000016 */
[----:B------:R0:W-:Y:S04]  /*e080*/  STS.U8 [R77+UR10+0x9500], R33 ;  /* 0x009500214d007988 */ /* 0x0001e8000800000a */
[----:B------:R1:W3:Y:S04]  /*e090*/  @P0 LDG.E.U8 R22, desc[UR22][R24.64] ;  /* 0x0000001618160981 */ /* 0x0002e8000c1e1100 */
[----:B0-----:R-:W3:Y:S01]  /*e0a0*/  LDL.LU R33, [R1+0x2b4] ;  /* 0x0002b40001217983 */ /* 0x001ee20000300800 */
[----:B-1----:R-:W-:Y:S02]  /*e0b0*/  IMAD R24, R75, UR9, RZ ;  /* 0x000000094b187c24 */ /* 0x002fe4000f8e02ff */
[----:B------:R-:W0:Y:S03]  /*e0c0*/  S2R R75, SR_TID.X ;  /* 0x00000000004b7919 */ /* 0x000e260000002100 */
[----:B------:R-:W-:-:S02]  /*e0d0*/  IADD3 R26, P1, PT, R24, R3, RZ ;  /* 0x00000003181a7210 */ /* 0x000fc40007f3e0ff */
[----:B------:R-:W-:Y:S02]  /*e0e0*/  PRMT R25, RZ, 0x7610, R25 ;  /* 0x00007610ff197816 */ /* 0x000fe40000000019 */
[----:B------:R-:W-:Y:S01]  /*e0f0*/  LEA.HI.X.SX32 R27, R24, R2, 0x1, P1 ;  /* 0x00000002181b7211 */ /* 0x000fe200008f0eff */
[----:B------:R-:W-:Y:S01]  /*e100*/  IMAD R24, R67, UR9, RZ ;  /* 0x0000000943187c24 */ /* 0x000fe2000f8e02ff */
[----:B------:R1:W-:Y:S04]  /*e110*/  STL [R1+0x260], R26 ;  /* 0x0002601a01007387 */ /* 0x0003e80000100800 */
[----:B------:R1:W3:Y:S04]  /*e120*/  @P0 LDG.E.U8 R25, desc[UR22][R26.64] ;  /* 0x000000161a190981 */ /* 0x0002e8000c1e1100 */
[----:B------:R0:W-:Y:S01]  /*e130*/  STL [R1+0x25c], R27 ;  /* 0x00025c1b01007387 */ /* 0x0001e20000100800 */
[----:B-1----:R-:W-:-:S03]  /*e140*/  IADD3 R26, P1, PT, R24, R3, RZ ;  /* 0x00000003181a7210 */ /* 0x002fc60007f3e0ff */
[----:B------:R1:W-:Y:S01]  /*e150*/  STS.U8 [R77+UR10+0x9700], R30 ;  /* 0x0097001e4d007988 */ /* 0x0003e2000800000a */
[----:B0-----:R-:W-:Y:S02]  /*e160*/  LEA.HI.X.SX32 R27, R24, R2, 0x1, P1 ;  /* 0x00000002181b7211 */ /* 0x001fe400008f0eff */
[----:B------:R-:W-:-:S06]  /*e170*/  PRMT R24, RZ, 0x7610, R24 ;  /* 0x00007610ff187816 */ /* 0x000fcc0000000018 */
[----:B------:R0:W3:Y:S04]  /*e180*/  @P0 LDG.E.U8 R24, desc[UR22][R26.64] ;  /* 0x000000161a180981 */ /* 0x0000e8000c1e1100 */
[----:B-1----:R-:W3:Y:S01]  /*e190*/  LDL.LU R30, [R1+0x2b8] ;  /* 0x0002b800011e7983 */ /* 0x002ee20000300800 */
[----:B------:R-:W-:-:S03]  /*e1a0*/  LOP3.LUT R67, R75, 0x7f, RZ, 0xc0, !PT ;  /* 0x0000007f4b437812 */ /* 0x000fc600078ec0ff */
[----:B--2---:R1:W-:Y:S04]  /*e1b0*/  STS.U8 [R77+UR10+0x9900], R31 ;  /* 0x0099001f4d007988 */ /* 0x0043e8000800000a */
[----:B-1----:R-:W2:Y:S04]  /*e1c0*/  LDL.LU R31, [R1+0x2b0] ;  /* 0x0002b000011f7983 */ /* 0x002ea80000300800 */
[----:B------:R0:W-:Y:S02]  /*e1d0*/  STL [R1+0x2a0], R26 ;  /* 0x0002a01a01007387 */ /* 0x0001e40000100800 */
[----:B0-----:R-:W-:Y:S01]  /*e1e0*/  IMAD R26, R61, UR9, RZ ;  /* 0x000000093d1a7c24 */ /* 0x001fe2000f8e02ff */
[----:B------:R-:W-:Y:S01]  /*e1f0*/  LOP3.LUT R61, R67, 0x30, RZ, 0x3c, !PT ;  /* 0x00000030433d7812 */ /* 0x000fe200078e3cff */
[----:B------:R-:W-:Y:S04]  /*e200*/  STL [R1+0x29c], R27 ;  /* 0x00029c1b01007387 */ /* 0x000fe80000100800 */
[----:B------:R-:W2:Y:S04]  /*e210*/  LDL.LU R38, [R1+0x2a8] ;  /* 0x0002a80001267983 */ /* 0x000ea80000300800 */
[----:B----4-:R0:W-:Y:S04]  /*e220*/  STS.U8 [R77+UR10+0x9b00], R37 ;  /* 0x009b00254d007988 */ /* 0x0101e8000800000a */
[----:B------:R1:W-:Y:S04]  /*e230*/  STS.U8 [R77+UR10+0x9d00], R28 ;  /* 0x009d001c4d007988 */ /* 0x0003e8000800000a */
[----:B0-----:R-:W4:Y:S01]  /*e240*/  LDL.LU R37, [R1+0x2a4] ;  /* 0x0002a40001257983 */ /* 0x001f220000300800 */
[----:B-1----:R-:W-:-:S04]  /*e250*/  IADD3 R28, P1, PT, R26, R3, RZ ;  /* 0x000000031a1c7210 */ /* 0x002fc80007f3e0ff */
[----:B------:R-:W-:Y:S01]  /*e260*/  LEA.HI.X.SX32 R29, R26, R2, 0x1, P1 ;  /* 0x000000021a1d7211 */ /* 0x000fe200008f0eff */
[----:B------:R-:W-:Y:S04]  /*e270*/  STL [R1+0x2e0], R28 ;  /* 0x0002e01c01007387 */ /* 0x000fe80000100800 */
[----:B---3--:R-:W-:Y:S04]  /*e280*/  STS.U8 [R77+UR10+0x9f00], R39 ;  /* 0x009f00274d007988 */ /* 0x008fe8000800000a */
[----:B------:R-:W-:Y:S04]  /*e290*/  STL [R1+0x2dc], R29 ;  /* 0x0002dc1d01007387 */ /* 0x000fe80000100800 */
[----:B------:R0:W-:Y:S04]  /*e2a0*/  STS.U8 [R61+UR10+0x8180], R36 ;  /* 0x008180243d007988 */ /* 0x0001e8000800000a */
[----:B0-----:R-:W3:Y:S01]  /*e2b0*/  LDL.LU R36, [R1+0x2ac] ;  /* 0x0002ac0001247983 */ /* 0x001ee20000300800 */
[----:B------:R-:W-:Y:S01]  /*e2c0*/  PRMT R27, RZ, 0x7610, R27 ;  /* 0x00007610ff1b7816 */ /* 0x000fe2000000001b */
[----:B------:R-:W-:-:S05]  /*e2d0*/  IMAD R26, R53, UR9, RZ ;  /* 0x00000009351a7c24 */ /* 0x000fca000f8e02ff */
[----:B------:R0:W3:Y:S04]  /*e2e0*/  @P0 LDG.E.U8 R27, desc[UR22][R28.64] ;  /* 0x000000161c1b0981 */ /* 0x0000e8000c1e1100 */
[----:B------:R1:W-:Y:S04]  /*e2f0*/  STS.U8 [R61+UR10+0x8580], R33 ;  /* 0x008580213d007988 */ /* 0x0003e8000800000a */
[----:B-1----:R-:W3:Y:S01]  /*e300*/  LDL.LU R33, [R1+0x26c] ;  /* 0x00026c0001217983 */ /* 0x002ee20000300800 */
[----:B0-----:R-:W-:-:S04]  /*e310*/  IADD3 R28, P1, PT, R26, R3, RZ ;  /* 0x000000031a1c7210 */ /* 0x001fc80007f3e0ff */
[----:B------:R-:W-:Y:S02]  /*e320*/  LEA.HI.X.SX32 R29, R26, R2, 0x1, P1 ;  /* 0x000000021a1d7211 */ /* 0x000fe400008f0eff */
[----:B------:R-:W-:Y:S01]  /*e330*/  PRMT R26, RZ, 0x7610, R26 ;  /* 0x00007610ff1a7816 */ /* 0x000fe2000000001a */
[----:B------:R0:W-:Y:S05]  /*e340*/  STL [R1+0x320], R28 ;  /* 0x0003201c01007387 */ /* 0x0001ea0000100800 */
[----:B------:R0:W3:Y:S02]  /*e350*/  @P0 LDG.E.U8 R26, desc[UR22][R28.64] ;  /* 0x000000161c1a0981 */ /* 0x0000e4000c1e1100 */
[----:B0-----:R-:W-:-:S02]  /*e360*/  IMAD R28, R47, UR4, RZ ;  /* 0x000000042f1c7c24 */ /* 0x001fc4000f8e02ff */
[----:B------:R0:W-:Y:S01]  /*e370*/  STL [R1+0x31c], R29 ;  /* 0x00031c1d01007387 */ /* 0x0001e20000100800 */
[----:B------:R-:W1:Y:S03]  /*e380*/  LDCU UR4, c[0x0][0x3b0] ;  /* 0x00007600ff0477ac */ /* 0x000e660008000800 */
[----:B------:R-:W3:Y:S04]  /*e390*/  LDL.LU R46, [R1+0x278] ;  /* 0x00027800012e7983 */ /* 0x000ee80000300800 */
[----:B------:R-:W3:Y:S04]  /*e3a0*/  LDL.LU R45, [R1+0x274] ;  /* 0x00027400012d7983 */ /* 0x000ee80000300800 */
[----:B------:R1:W-:Y:S01]  /*e3b0*/  STS.U8 [R61+UR10+0x8980], R30 ;  /* 0x0089801e3d007988 */ /* 0x0003e2000800000a */
[----:B0-----:R-:W-:-:S02]  /*e3c0*/  PRMT R29, RZ, 0x7610, R29 ;  /* 0x00007610ff1d7816 */ /* 0x001fc4000000001d */
[----:B-1----:R-:W-:-:S05]  /*e3d0*/  IADD3 R30, P1, PT, R28, R3, RZ ;  /* 0x000000031c1e7210 */ /* 0x002fca0007f3e0ff */
[----:B------:R-:W-:Y:S04]  /*e3e0*/  STL [R1+0x360], R30 ;  /* 0x0003601e01007387 */ /* 0x000fe80000100800 */
[----:B--2---:R0:W-:Y:S02]  /*e3f0*/  STS.U8 [R61+UR10+0x8d80], R31 ;  /* 0x008d801f3d007988 */ /* 0x0041e4000800000a */
[----:B0-----:R-:W-:Y:S01]  /*e400*/  LEA.HI.X.SX32 R31, R28, R2, 0x1, P1 ;  /* 0x000000021c1f7211 */ /* 0x001fe200008f0eff */
[----:B------:R-:W-:Y:S01]  /*e410*/  IMAD R28, R44, UR5, RZ ;  /* 0x000000052c1c7c24 */ /* 0x000fe2000f8e02ff */
[----:B------:R-:W0:Y:S03]  /*e420*/  LDCU UR5, c[0x0][0x3b0] ;  /* 0x00007600ff0577ac */ /* 0x000e260008000800 */
[----:B------:R1:W2:Y:S04]  /*e430*/  @P0 LDG.E.U8 R29, desc[UR22][R30.64] ;  /* 0x000000161e1d0981 */ /* 0x0002a8000c1e1100 */
[----:B------:R0:W-:Y:S04]  /*e440*/  STL [R1+0x35c], R31 ;  /* 0x00035c1f01007387 */ /* 0x0001e80000100800 */
[----:B------:R-:W2:Y:S01]  /*e450*/  LDL.LU R41, [R1+0x268] ;  /* 0x0002680001297983 */ /* 0x000ea20000300800 */
[----:B-1----:R-:W-:-:S03]  /*e460*/  IADD3 R30, P1, PT, R28, R3, RZ ;  /* 0x000000031c1e7210 */ /* 0x002fc60007f3e0ff */
[----:B------:R-:W2:Y:S01]  /*e470*/  LDL.LU R40, [R1+0x264] ;  /* 0x0002640001287983 */ /* 0x000ea20000300800 */
[----:B0-----:R-:W-:-:S03]  /*e480*/  LEA.HI.X.SX32 R31, R28, R2, 0x1, P1 ;  /* 0x000000021c1f7211 */ /* 0x001fc600008f0eff */
[----:B------:R-:W-:Y:S04]  /*e490*/  STL [R1+0x3a0], R30 ;  /* 0x0003a01e01007387 */ /* 0x000fe80000100800 */
[----:B------:R-:W-:Y:S04]  /*e4a0*/  STL [R1+0x39c], R31 ;  /* 0x00039c1f01007387 */ /* 0x000fe80000100800 */
[----:B------:R0:W-:Y:S04]  /*e4b0*/  STS.U8 [R61+UR10+0x9180], R38 ;  /* 0x009180263d007988 */ /* 0x0001e8000800000a */
[----:B------:R-:W2:Y:S04]  /*e4c0*/  LDL.LU R39, [R1+0x270] ;  /* 0x0002700001277983 */ /* 0x000ea80000300800 */
[----:B----4-:R1:W-:Y:S04]  /*e4d0*/  STS.U8 [R61+UR10+0x9580], R37 ;  /* 0x009580253d007988 */ /* 0x0103e8000800000a */
[----:B0-----:R-:W4:Y:S04]  /*e4e0*/  LDL.LU R38, [R1+0x228] ;  /* 0x0002280001267983 */ /* 0x001f280000300800 */
[----:B-1----:R-:W4:Y:S04]  /*e4f0*/  LDL.LU R37, [R1+0x238] ;  /* 0x0002380001257983 */ /* 0x002f280000300800 */
[----:B---3--:R0:W-:Y:S04]  /*e500*/  STS.U8 [R61+UR10+0x9980], R36 ;  /* 0x009980243d007988 */ /* 0x0081e8000800000a */
[----:B0-----:R-:W3:Y:S01]  /*e510*/  LDL.LU R36, [R1+0x224] ;  /* 0x0002240001247983 */ /* 0x001ee20000300800 */
[----:B------:R-:W-:-:S06]  /*e520*/  PRMT R28, RZ, 0x7610, R28 ;  /* 0x00007610ff1c7816 */ /* 0x000fcc000000001c */
[----:B------:R0:W3:Y:S02]  /*e530*/  @P0 LDG.E.U8 R28, desc[UR22][R30.64] ;  /* 0x000000161e1c0981 */ /* 0x0000e4000c1e1100 */
[----:B0-----:R-:W-:Y:S02]  /*e540*/  IMAD R30, R32, UR4, RZ ;  /* 0x00000004201e7c24 */ /* 0x001fe4000f8e02ff */
[----:B------:R0:W-:Y:S01]  /*e550*/  STS.U8 [R61+UR10+0x9d80], R33 ;  /* 0x009d80213d007988 */ /* 0x0001e2000800000a */
[----:B------:R-:W-:Y:S01]  /*e560*/  PRMT R31, RZ, 0x7610, R31 ;  /* 0x00007610ff1f7816 */ /* 0x000fe2000000001f */
[----:B------:R-:W1:Y:S01]  /*e570*/  LDCU UR4, c[0x0][0x3b0] ;  /* 0x00007600ff0477ac */ /* 0x000e620008000800 */
[----:B------:R-:W-:-:S04]  /*e580*/  IADD3 R32, P1, PT, R30, R3, RZ ;  /* 0x000000031e207210 */ /* 0x000fc80007f3e0ff */
[----:B0-----:R-:W-:Y:S01]  /*e590*/  LEA.HI.X.SX32 R33, R30, R2, 0x1, P1 ;  /* 0x000000021e217211 */ /* 0x001fe200008f0eff */
[----:B------:R-:W-:Y:S01]  /*e5a0*/  IMAD R30, R43, UR5, RZ ;  /* 0x000000052b1e7c24 */ /* 0x000fe2000f8e02ff */
[----:B------:R0:W-:Y:S01]  /*e5b0*/  STL [R1+0x3d0], R32 ;  /* 0x0003d02001007387 */ /* 0x0001e20000100800 */
[----:B------:R-:W1:Y:S03]  /*e5c0*/  LDCU UR5, c[0x0][0x3b0] ;  /* 0x00007600ff0577ac */ /* 0x000e660008000800 */
[----:B------:R0:W3:Y:S04]  /*e5d0*/  @P0 LDG.E.U8 R31, desc[UR22][R32.64] ;  /* 0x00000016201f0981 */ /* 0x0000e8000c1e1100 */
[----:B------:R1:W-:Y:S01]  /*e5e0*/  STL [R1+0x3cc], R33 ;  /* 0x0003cc2101007387 */ /* 0x0003e20000100800 */
[----:B0-----:R-:W-:-:S04]  /*e5f0*/  IADD3 R32, P1, PT, R30, R3, RZ ;  /* 0x000000031e207210 */ /* 0x001fc80007f3e0ff */
[----:B-1----:R-:W-:Y:S02]  /*e600*/  LEA.HI.X.SX32 R33, R30, R2, 0x1, P1 ;  /* 0x000000021e217211 */ /* 0x002fe400008f0eff */
[----:B------:R-:W-:Y:S01]  /*e610*/  PRMT R30, RZ, 0x7610, R30 ;  /* 0x00007610ff1e7816 */ /* 0x000fe2000000001e */
[----:B------:R0:W-:Y:S05]  /*e620*/  STL [R1+0x400], R32 ;  /* 0x0004002001007387 */ /* 0x0001ea0000100800 */
[----:B------:R0:W3:Y:S02]  /*e630*/  @P0 LDG.E.U8 R30, desc[UR22][R32.64] ;  /* 0x00000016201e0981 */ /* 0x0000e4000c1e1100 */
[----:B0-----:R-:W-:-:S02]  /*e640*/  IMAD R32, R34, UR4, RZ ;  /* 0x0000000422207c24 */ /* 0x001fc4000f8e02ff */
[----:B------:R0:W-:Y:S01]  /*e650*/  STL [R1+0x3fc], R33 ;  /* 0x0003fc2101007387 */ /* 0x0001e20000100800 */
[----:B------:R-:W-:Y:S01]  /*e660*/  LOP3.LUT R75, R75, 0x7f, RZ, 0xc0, !PT ;  /* 0x0000007f4b4b7812 */ /* 0x000fe200078ec0ff */
[----:B------:R-:W1:Y:S01]  /*e670*/  LDCU UR4, c[0x0][0x3b0] ;  /* 0x00007600ff0477ac */ /* 0x000e620008000800 */
[----:B------:R-:W-:-:S04]  /*e680*/  IADD3 R34, P1, PT, R32, R3, RZ ;  /* 0x0000000320227210 */ /* 0x000fc80007f3e0ff */
[----:B------:R-:W-:Y:S02]  /*e690*/  LEA.HI.X.SX32 R35, R32, R2, 0x1, P1 ;  /* 0x0000000220237211 */ /* 0x000fe400008f0eff */
[----:B0-----:R-:W-:Y:S01]  /*e6a0*/  PRMT R33, RZ, 0x7610, R33 ;  /* 0x00007610ff217816 */ /* 0x001fe20000000021 */
        /* <DEDUP_REMOVED lines=9> */
[----:B------:R0:W3:Y:S04]  /*e740*/  @P0 LDG.E.U8 R32, desc[UR22][R34.64] ;  /* 0x0000001622200981 */ /* 0x0000e8000c1e1100 */
[----:B------:R-:W-:Y:S04]  /*e750*/  STS.U8 [R61+UR10+0x8380], R46 ;  /* 0x0083802e3d007988 */ /* 0x000fe8000800000a */
[----:B------:R-:W-:Y:S01]  /*e760*/  STS.U8 [R61+UR10+0x8780], R45 ;  /* 0x0087802d3d007988 */ /* 0x000fe2000800000a */
[----:B0-----:R-:W-:-:S03]  /*e770*/  IMAD R34, R93, UR9, RZ ;  /* 0x000000095d227c24 */ /* 0x001fc6000f8e02ff */
[----:B------:R0:W-:Y:S02]  /*e780*/  STL [R1+0x454], R35 ;  /* 0x0004542301007387 */ /* 0x0001e40000100800 */
[----:B0-----:R-:W-:-:S05]  /*e790*/  IADD3 R35, P1, PT, R34, R3, RZ ;  /* 0x0000000322237210 */ /* 0x001fca0007f3e0ff */
[----:B------:R-:W-:Y:S04]  /*e7a0*/  STL [R1+0xe0], R35 ;  /* 0x0000e02301007387 */ /* 0x000fe80000100800 */
[----:B--2---:R-:W-:Y:S04]  /*e7b0*/  STS.U8 [R61+UR10+0x8b80], R41 ;  /* 0x008b80293d007988 */ /* 0x004fe8000800000a */
[----:B------:R-:W-:Y:S04]  /*e7c0*/  STS.U8 [R61+UR10+0x8f80], R40 ;  /* 0x008f80283d007988 */ /* 0x000fe8000800000a */
[----:B------:R-:W-:Y:S04]  /*e7d0*/  STS.U8 [R61+UR10+0x9380], R39 ;  /* 0x009380273d007988 */ /* 0x000fe8000800000a */
[----:B----4-:R-:W-:Y:S04]  /*e7e0*/  STS.U8 [R61+UR10+0x9780], R38 ;  /* 0x009780263d007988 */ /* 0x010fe8000800000a */
[----:B------:R-:W-:Y:S04]  /*e7f0*/  STS.U8 [R61+UR10+0x9b80], R37 ;  /* 0x009b80253d007988 */ /* 0x000fe8000800000a */
[----:B---3--:R0:W-:Y:S02]  /*e800*/  STS.U8 [R61+UR10+0x9f80], R36 ;  /* 0x009f80243d007988 */ /* 0x0081e4000800000a */
[----:B0-----:R-:W-:-:S02]  /*e810*/  LEA.HI.X.SX32 R36, R34, R2, 0x1, P1 ;  /* 0x0000000222247211 */ /* 0x001fc400008f0eff */
[----:B------:R-:W-:-:S03]  /*e820*/  PRMT R34, RZ, 0x7610, R34 ;  /* 0x00007610ff227816 */ /* 0x000fc60000000022 */
[----:B------:R0:W-:Y:S01]  /*e830*/  STL [R1+0xdc], R36 ;  /* 0x0000dc2401007387 */ /* 0x0001e20000100800 */
[----:B------:R-:W-:Y:S02]  /*e840*/  @P0 IMAD.MOV.U32 R37, RZ, RZ, R36 ;  /* 0x000000ffff250224 */ /* 0x000fe400078e0024 */
[----:B0-----:R-:W-:Y:S02]  /*e850*/  @P0 IMAD.MOV.U32 R36, RZ, RZ, R35 ;  /* 0x000000ffff240224 */ /* 0x001fe400078e0023 */
[----:B------:R-:W-:Y:S02]  /*e860*/  IMAD R35, R90, UR9, RZ ;  /* 0x000000095a237c24 */ /* 0x000fe4000f8e02ff */
[----:B------:R-:W2:Y:S04]  /*e870*/  LDL.LU R90, [R1+0x734] ;  /* 0x00073400015a7983 */ /* 0x000ea80000300800 */
[----:B------:R0:W3:Y:S04]  /*e880*/  @P0 LDG.E.U8 R34, desc[UR22][R36.64] ;  /* 0x0000001624220981 */ /* 0x0000e8000c1e1100 */
[----:B------:R-:W4:Y:S01]  /*e890*/  LDL.LU R48, [R1+0x4] ;  /* 0x0000040001307983 */ /* 0x000f220000300800 */
[----:B0-----:R-:W-:-:S04]  /*e8a0*/  IADD3 R37, P1, PT, R35, R3, RZ ;  /* 0x0000000323257210 */ /* 0x001fc80007f3e0ff */
[----:B------:R-:W-:Y:S01]  /*e8b0*/  LEA.HI.X.SX32 R38, R35, R2, 0x1, P1 ;  /* 0x0000000223267211 */ /* 0x000fe200008f0eff */
[----:B------:R-:W-:Y:S01]  /*e8c0*/  STL [R1+0x120], R37 ;  /* 0x0001202501007387 */ /* 0x000fe20000100800 */
[----:B------:R-:W-:-:S03]  /*e8d0*/  IMAD R35, R92, UR9, RZ ;  /* 0x000000095c237c24 */ /* 0x000fc6000f8e02ff */
[----:B------:R0:W-:Y:S04]  /*e8e0*/  STL [R1+0x11c], R38 ;  /* 0x00011c2601007387 */ /* 0x0001e80000100800 */
[----:B------:R-:W3:Y:S01]  /*e8f0*/  LDL.LU R92, [R1+0x730] ;  /* 0x00073000015c7983 */ /* 0x000ee20000300800 */
[----:B------:R-:W-:Y:S01]  /*e900*/  PRMT R36, RZ, 0x7610, R36 ;  /* 0x00007610ff247816 */ /* 0x000fe20000000024 */
[----:B------:R-:W-:Y:S02]  /*e910*/  @P0 IMAD.MOV.U32 R39, RZ, RZ, R38 ;  /* 0x000000ffff270224 */ /* 0x000fe400078e0026 */
[----:B------:R-:W4:Y:S01]  /*e920*/  LDL.LU R47, [R1+0xc] ;  /* 0x00000c00012f7983 */ /* 0x000f220000300800 */
[----:B0-----:R-:W-:Y:S01]  /*e930*/  @P0 IMAD.MOV.U32 R38, RZ, RZ, R37 ;  /* 0x000000ffff260224 */ /* 0x001fe200078e0025 */
[----:B------:R-:W-:-:S02]  /*e940*/  IADD3 R37, P1, PT, R35, R3, RZ ;  /* 0x0000000323257210 */ /* 0x000fc40007f3e0ff */
[----:B------:R-:W4:Y:S04]  /*e950*/  LDL.LU R76, [R1] ;  /* 0x00000000014c7983 */ /* 0x000f280000300800 */
[----:B------:R0:W4:Y:S04]  /*e960*/  @P0 LDG.E.U8 R36, desc[UR22][R38.64] ;  /* 0x0000001626240981 */ /* 0x000128000c1e1100 */
[----:B------:R-:W-:Y:S01]  /*e970*/  STL [R1+0x160], R37 ;  /* 0x0001602501007387 */ /* 0x000fe20000100800 */
[----:B0-----:R-:W-:-:S05]  /*e980*/  LEA.HI.X.SX32 R38, R35, R2, 0x1, P1 ;  /* 0x0000000223267211 */ /* 0x001fca00008f0eff */
[----:B------:R0:W-:Y:S01]  /*e990*/  STL [R1+0x15c], R38 ;  /* 0x00015c2601007387 */ /* 0x0001e20000100800 */
[----:B------:R-:W-:-:S03]  /*e9a0*/  @P0 IMAD.MOV.U32 R39, RZ, RZ, R38 ;  /* 0x000000ffff270224 */ /* 0x000fc600078e0026 */
[----:B------:R-:W4:Y:S01]  /*e9b0*/  LDL.LU R46, [R1+0xe4] ;  /* 0x0000e400012e7983 */ /* 0x000f220000300800 */
[----:B0-----:R-:W-:Y:S02]  /*e9c0*/  @P0 IMAD.MOV.U32 R38, RZ, RZ, R37 ;  /* 0x000000ffff260224 */ /* 0x001fe400078e0025 */
[----:B------:R-:W-:Y:S02]  /*e9d0*/  IMAD R37, R91, UR9, RZ ;  /* 0x000000095b257c24 */ /* 0x000fe4000f8e02ff */
[----:B------:R-:W4:Y:S01]  /*e9e0*/  LDL.LU R91, [R1+0x72c] ;  /* 0x00072c00015b7983 */ /* 0x000f220000300800 */
[----:B------:R-:W-:-:S03]  /*e9f0*/  PRMT R35, RZ, 0x7610, R35 ;  /* 0x00007610ff237816 */ /* 0x000fc60000000023 */
[----:B------:R-:W4:Y:S04]  /*ea00*/  LDL.LU R83, [R1+0x8] ;  /* 0x0000080001537983 */ /* 0x000f280000300800 */
[----:B------:R0:W4:Y:S02]  /*ea10*/  @P0 LDG.E.U8 R35, desc[UR22][R38.64] ;  /* 0x0000001626230981 */ /* 0x000124000c1e1100 */
[----:B0-----:R-:W-:-:S04]  /*ea20*/  IADD3 R39, P1, PT, R37, R3, RZ ;  /* 0x0000000325277210 */ /* 0x001fc80007f3e0ff */
[----:B------:R-:W-:Y:S01]  /*ea30*/  LEA.HI.X.SX32 R40, R37, R2, 0x1, P1 ;  /* 0x0000000225287211 */ /* 0x000fe200008f0eff */
[----:B------:R-:W-:Y:S01]  /*ea40*/  IMAD R37, R68, UR9, RZ ;  /* 0x0000000944257c24 */ /* 0x000fe2000f8e02ff */
[----:B------:R-:W-:Y:S01]  /*ea50*/  STL [R1+0x1a8], R39 ;  /* 0x0001a82701007387 */ /* 0x000fe20000100800 */
[----:B------:R-:W-:Y:S02]  /*ea60*/  PRMT R38, RZ, 0x7610, R38 ;  /* 0x00007610ff267816 */ /* 0x000fe40000000026 */
[----:B------:R-:W-:Y:S01]  /*ea70*/  @P0 IMAD.MOV.U32 R41, RZ, RZ, R40 ;  /* 0x000000ffff290224 */ /* 0x000fe200078e0028 */
[----:B------:R0:W-:Y:S04]  /*ea80*/  STL [R1+0x1a4], R40 ;  /* 0x0001a42801007387 */ /* 0x0001e80000100800 */
[----:B------:R-:W-:Y:S01]  /*ea90*/  STS.U8 [R67+UR10], R88 ;  /* 0x0000005843007988 */ /* 0x000fe2000800000a */
[----:B0-----:R-:W-:Y:S01]  /*eaa0*/  @P0 IMAD.MOV.U32 R40, RZ, RZ, R39 ;  /* 0x000000ffff280224 */ /* 0x001fe200078e0027 */
[----:B------:R-:W-:-:S02]  /*eab0*/  IADD3 R39, P1, PT, R37, R3, RZ ;  /* 0x0000000325277210 */ /* 0x000fc40007f3e0ff */
[----:B------:R-:W-:Y:S04]  /*eac0*/  STS.U8 [R67+UR10+0x400], R84 ;  /* 0x0004005443007988 */ /* 0x000fe8000800000a */
[----:B------:R0:W4:Y:S04]  /*ead0*/  @P0 LDG.E.U8 R38, desc[UR22][R40.64] ;  /* 0x0000001628260981 */ /* 0x000128000c1e1100 */
[----:B------:R-:W4:Y:S04]  /*eae0*/  LDL.LU R69, [R1+0xf0] ;  /* 0x0000f00001457983 */ /* 0x000f280000300800 */
[----:B------:R-:W4:Y:S01]  /*eaf0*/  LDL.LU R45, [R1+0x10] ;  /* 0x00001000012d7983 */ /* 0x000f220000300800 */
[----:B0-----:R-:W-:-:S03]  /*eb00*/  LEA.HI.X.SX32 R40, R37, R2, 0x1, P1 ;  /* 0x0000000225287211 */ /* 0x001fc600008f0eff */
[----:B------:R-:W4:Y:S04]  /*eb10*/  LDL.LU R68, [R1+0x728] ;  /* 0x0007280001447983 */ /* 0x000f280000300800 */
[----:B------:R-:W-:Y:S04]  /*eb20*/  STL [R1+0x1e8], R39 ;  /* 0x0001e82701007387 */ /* 0x000fe80000100800 */
[----:B------:R0:W-:Y:S04]  /*eb30*/  STL [R1+0x1e4], R40 ;  /* 0x0001e42801007387 */ /* 0x0001e80000100800 */
[----:B------:R-:W4:Y:S01]  /*eb40*/  LDL.LU R49, [R1+0xf8] ;  /* 0x0000f80001317983 */ /* 0x000f220000300800 */
[----:B------:R-:W-:Y:S01]  /*eb50*/  PRMT R37, RZ, 0x7610, R37 ;  /* 0x00007610ff257816 */ /* 0x000fe20000000025 */
[----:B------:R-:W-:-:S02]  /*eb60*/  @P0 IMAD.MOV.U32 R41, RZ, RZ, R40 ;  /* 0x000000ffff290224 */ /* 0x000fc400078e0028 */
[----:B0-----:R-:W-:Y:S02]  /*eb70*/  @P0 IMAD.MOV.U32 R40, RZ, RZ, R39 ;  /* 0x000000ffff280224 */ /* 0x001fe400078e0027 */
[----:B------:R-:W-:-:S03]  /*eb80*/  IMAD R39, R82, UR9, RZ ;  /* 0x0000000952277c24 */ /* 0x000fc6000f8e02ff */
[----:B------:R0:W4:Y:S02]  /*eb90*/  @P0 LDG.E.U8 R37, desc[UR22][R40.64] ;  /* 0x0000001628250981 */ /* 0x000124000c1e1100 */
[----:B0-----:R-:W-:-:S04]  /*eba0*/  IADD3 R41, P1, PT, R39, R3, RZ ;  /* 0x0000000327297210 */ /* 0x001fc80007f3e0ff */
[----:B------:R-:W-:Y:S01]  /*ebb0*/  LEA.HI.X.SX32 R42, R39, R2, 0x1, P1 ;  /* 0x00000002272a7211 */ /* 0x000fe200008f0eff */
[----:B--2---:R-:W-:Y:S04]  /*ebc0*/  STS.U8 [R67+UR10+0x800], R90 ;  /* 0x0008005a43007988 */ /* 0x004fe8000800000a */
[----:B------:R-:W-:Y:S04]  /*ebd0*/  STS.U8 [R67+UR10+0xc00], R85 ;  /* 0x000c005543007988 */ /* 0x000fe8000800000a */
[----:B---3--:R-:W-:Y:S04]  /*ebe0*/  STS.U8 [R67+UR10+0x1000], R92 ;  /* 0x0010005c43007988 */ /* 0x008fe8000800000a */
[----:B------:R-:W-:Y:S04]  /*ebf0*/  STS.U8 [R67+UR10+0x1400], R89 ;  /* 0x0014005943007988 */ /* 0x000fe8000800000a */
[----:B----4-:R0:W-:Y:S04]  /*ec00*/  STS.U8 [R67+UR10+0x1800], R48 ;  /* 0x0018003043007988 */ /* 0x0101e8000800000a */
[----:B0-----:R-:W2:Y:S04]  /*ec10*/  LDL.LU R48, [R1+0xe8] ;  /* 0x0000e80001307983 */ /* 0x001ea80000300800 */
[----:B------:R-:W-:Y:S04]  /*ec20*/  STL [R1+0x228], R41 ;  /* 0x0002282901007387 */ /* 0x000fe80000100800 */
[----:B------:R-:W-:Y:S04]  /*ec30*/  STL [R1+0x224], R42 ;  /* 0x0002242a01007387 */ /* 0x000fe80000100800 */
[----:B------:R-:W-:Y:S04]  /*ec40*/  STS.U8 [R67+UR10+0x1c00], R91 ;  /* 0x001c005b43007988 */ /* 0x000fe8000800000a */
[----:B------:R-:W-:Y:S04]  /*ec50*/  STS.U8 [R67+UR10+0x2000], R47 ;  /* 0x0020002f43007988 */ /* 0x000fe8000800000a */
[----:B------:R0:W-:Y:S04]  /*ec60*/  STS.U8 [R67+UR10+0x2400], R76 ;  /* 0x0024004c43007988 */ /* 0x0001e8000800000a */
[----:B0-----:R-:W3:Y:S01]  /*ec70*/  LDL.LU R76, [R1+0x130] ;  /* 0x00013000014c7983 */ /* 0x001ee20000300800 */
[----:B------:R-:W-:Y:S01]  /*ec80*/  IMAD R39, R74, UR9, RZ ;  /* 0x000000094a277c24 */ /* 0x000fe2000f8e02ff */
[----:B------:R-:W-:Y:S01]  /*ec90*/  PRMT R40, RZ, 0x7610, R40 ;  /* 0x00007610ff287816 */ /* 0x000fe20000000028 */
[----:B------:R-:W-:Y:S01]  /*eca0*/  @P0 IMAD.MOV.U32 R43, RZ, RZ, R42 ;  /* 0x000000ffff2b0224 */ /* 0x000fe200078e002a */
[----:B------:R0:W-:Y:S01]  /*ecb0*/  STS.U8 [R67+UR10+0x2800], R46 ;  /* 0x0028002e43007988 */ /* 0x0001e2000800000a */
[----:B------:R-:W-:Y:S01]  /*ecc0*/  @P0 IMAD.MOV.U32 R42, RZ, RZ, R41 ;  /* 0x000000ffff2a0224 */ /* 0x000fe200078e0029 */
[----:B------:R-:W-:-:S04]  /*ecd0*/  IADD3 R41, P1, PT, R39, R3, RZ ;  /* 0x0000000327297210 */ /* 0x000fc80007f3e0ff */
[----:B------:R1:W4:Y:S04]  /*ece0*/  @P0 LDG.E.U8 R40, desc[UR22][R42.64] ;  /* 0x000000162a280981 */ /* 0x000328000c1e1100 */
[----:B0-----:R-:W4:Y:S01]  /*ecf0*/  LDL.LU R46, [R1+0x128] ;  /* 0x00012800012e7983 */ /* 0x001f220000300800 */
[----:B-1----:R-:W-:-:S03]  /*ed00*/  LEA.HI.X.SX32 R42, R39, R2, 0x1, P1 ;  /* 0x00000002272a7211 */ /* 0x002fc600008f0eff */
[----:B------:R-:W-:Y:S01]  /*ed10*/  STL [R1+0x268], R41 ;  /* 0x0002682901007387 */ /* 0x000fe20000100800 */
[----:B------:R-:W-:-:S03]  /*ed20*/  PRMT R39, RZ, 0x7610, R39 ;  /* 0x00007610ff277816 */ /* 0x000fc60000000027 */
[----:B------:R0:W-:Y:S01]  /*ed30*/  STL [R1+0x264], R42 ;  /* 0x0002642a01007387 */ /* 0x0001e20000100800 */
[----:B------:R-:W-:Y:S02]  /*ed40*/  @P0 IMAD.MOV.U32 R43, RZ, RZ, R42 ;  /* 0x000000ffff2b0224 */ /* 0x000fe400078e002a */
[----:B0-----:R-:W-:Y:S02]  /*ed50*/  @P0 IMAD.MOV.U32 R42, RZ, RZ, R41 ;  /* 0x000000ffff2a0224 */ /* 0x001fe400078e0029 */
[----:B------:R-:W-:Y:S01]  /*ed60*/  IMAD R41, R66, UR9, RZ ;  /* 0x0000000942297c24 */ /* 0x000fe2000f8e02ff */
[----:B------:R0:W-:Y:S04]  /*ed70*/  STS.U8 [R67+UR10+0x2c00], R83 ;  /* 0x002c005343007988 */ /* 0x0001e8000800000a */
[----:B------:R1:W4:Y:S04]  /*ed80*/  @P0 LDG.E.U8 R39, desc[UR22][R42.64] ;  /* 0x000000162a270981 */ /* 0x000328000c1e1100 */
[----:B0-----:R-:W4:Y:S01]  /*ed90*/  LDL.LU R83, [R1+0x164] ;  /* 0x0001640001537983 */ /* 0x001f220000300800 */
[----:B-1----:R-:W-:-:S03]  /*eda0*/  IADD3 R43, P1, PT, R41, R3, RZ ;  /* 0x00000003292b7210 */ /* 0x002fc60007f3e0ff */
[----:B------:R0:W-:Y:S01]  /*edb0*/  STS.U8 [R67+UR10+0x3000], R69 ;  /* 0x0030004543007988 */ /* 0x0001e2000800000a */
[----:B------:R-:W-:-:S03]  /*edc0*/  LEA.HI.X.SX32 R44, R41, R2, 0x1, P1 ;  /* 0x00000002292c7211 */ /* 0x000fc600008f0eff */
[----:B------:R-:W-:Y:S04]  /*edd0*/  STS.U8 [R67+UR10+0x3400], R45 ;  /* 0x0034002d43007988 */ /* 0x000fe8000800000a */
[----:B------:R1:W-:Y:S04]  /*ede0*/  STS.U8 [R67+UR10+0x3800], R49 ;  /* 0x0038003143007988 */ /* 0x0003e8000800000a */
[----:B0-----:R-:W4:Y:S04]  /*edf0*/  LDL.LU R69, [R1+0x12c] ;  /* 0x00012c0001457983 */ /* 0x001f280000300800 */
[----:B------:R-:W-:Y:S04]  /*ee00*/  STL [R1+0x2a8], R43 ;  /* 0x0002a82b01007387 */ /* 0x000fe80000100800 */
[----:B------:R0:W-:Y:S04]  /*ee10*/  STL [R1+0x2a4], R44 ;  /* 0x0002a42c01007387 */ /* 0x0001e80000100800 */
[----:B-1----:R-:W4:Y:S01]  /*ee20*/  LDL.LU R49, [R1+0x22c] ;  /* 0x00022c0001317983 */ /* 0x002f220000300800 */
[----:B------:R-:W-:Y:S01]  /*ee30*/  IMAD R41, R58, UR9, RZ ;  /* 0x000000093a297c24 */ /* 0x000fe2000f8e02ff */
[----:B------:R-:W-:Y:S01]  /*ee40*/  PRMT R42, RZ, 0x7610, R42 ;  /* 0x00007610ff2a7816 */ /* 0x000fe2000000002a */
[----:B------:R-:W-:-:S02]  /*ee50*/  @P0 IMAD.MOV.U32 R45, RZ, RZ, R44 ;  /* 0x000000ffff2d0224 */ /* 0x000fc400078e002c */
[----:B0-----:R-:W-:Y:S01]  /*ee60*/  @P0 IMAD.MOV.U32 R44, RZ, RZ, R43 ;  /* 0x000000ffff2c0224 */ /* 0x001fe200078e002b */
[----:B------:R-:W-:Y:S02]  /*ee70*/  IADD3 R43, P1, PT, R41, R3, RZ ;  /* 0x00000003292b7210 */ /* 0x000fe40007f3e0ff */
[----:B------:R-:W-:Y:S02]  /*ee80*/  LOP3.LUT R93, R75, 0x10, RZ, 0x3c, !PT ;  /* 0x000000104b5d7812 */ /* 0x000fe400078e3cff */
[----:B------:R0:W4:Y:S02]  /*ee90*/  @P0 LDG.E.U8 R42, desc[UR22][R44.64] ;  /* 0x000000162c2a0981 */ /* 0x000124000c1e1100 */
[----:B0-----:R-:W-:Y:S02]  /*eea0*/  LEA.HI.X.SX32 R44, R41, R2, 0x1, P1 ;  /* 0x00000002292c7211 */ /* 0x001fe400008f0eff */
[----:B--2---:R0:W-:Y:S04]  /*eeb0*/  STS.U8 [R67+UR10+0x3c00], R48 ;  /* 0x003c003043007988 */ /* 0x0041e8000800000a */
[----:B0-----:R-:W2:Y:S04]  /*eec0*/  LDL.LU R48, [R1+0x138] ;  /* 0x0001380001307983 */ /* 0x001ea80000300800 */
[----:B------:R-:W-:Y:S04]  /*eed0*/  STL [R1+0x2e8], R43 ;  /* 0x0002e82b01007387 */ /* 0x000fe80000100800 */
[----:B------:R-:W-:Y:S04]  /*eee0*/  STL [R1+0x2e4], R44 ;  /* 0x0002e42c01007387 */ /* 0x000fe80000100800 */
[----:B------:R-:W2:Y:S04]  /*eef0*/  LDL.LU R85, [R1+0x230] ;  /* 0x0002300001557983 */ /* 0x000ea80000300800 */
[----:B---3--:R0:W-:Y:S04]  /*ef00*/  STS.U8 [R93+UR10+0x80], R76 ;  /* 0x0000804c5d007988 */ /* 0x0081e8000800000a */
[----:B0-----:R-:W3:Y:S01]  /*ef10*/  LDL.LU R76, [R1+0x170] ;  /* 0x00017000014c7983 */ /* 0x001ee20000300800 */
[----:B------:R-:W-:Y:S01]  /*ef20*/  PRMT R41, RZ, 0x7610, R41 ;  /* 0x00007610ff297816 */ /* 0x000fe20000000029 */
[----:B------:R-:W-:-:S02]  /*ef30*/  @P0 IMAD.MOV.U32 R45, RZ, RZ, R44 ;  /* 0x000000ffff2d0224 */ /* 0x000fc400078e002c */
[----:B------:R-:W-:Y:S02]  /*ef40*/  @P0 IMAD.MOV.U32 R44, RZ, RZ, R43 ;  /* 0x000000ffff2c0224 */ /* 0x000fe400078e002b */
[----:B------:R-:W-:-:S03]  /*ef50*/  IMAD R43, R57, UR9, RZ ;  /* 0x00000009392b7c24 */ /* 0x000fc6000f8e02ff */
[----:B------:R0:W3:Y:S04]  /*ef60*/  @P0 LDG.E.U8 R41, desc[UR22][R44.64] ;  /* 0x000000162c290981 */ /* 0x0000e8000c1e1100 */
[----:B----4-:R1:W-:Y:S01]  /*ef70*/  STS.U8 [R93+UR10+0x480], R46 ;  /* 0x0004802e5d007988 */ /* 0x0103e2000800000a */
[----:B0-----:R-:W-:-:S04]  /*ef80*/  IADD3 R45, P1, PT, R43, R3, RZ ;  /* 0x000000032b2d7210 */ /* 0x001fc80007f3e0ff */
[----:B-1----:R-:W-:Y:S01]  /*ef90*/  LEA.HI.X.SX32 R46, R43, R2, 0x1, P1 ;  /* 0x000000022b2e7211 */ /* 0x002fe200008f0eff */
[----:B------:R-:W-:Y:S01]  /*efa0*/  IMAD R43, R56, UR4, RZ ;  /* 0x00000004382b7c24 */ /* 0x000fe2000f8e02ff */
[----:B------:R-:W-:Y:S01]  /*efb0*/  STL [R1+0x328], R45 ;  /* 0x0003282d01007387 */ /* 0x000fe20000100800 */
[----:B------:R-:W-:Y:S01]  /*efc0*/  PRMT R44, RZ, 0x7610, R44 ;  /* 0x00007610ff2c7816 */ /* 0x000fe2000000002c */
[----:B------:R-:W0:Y:S01]  /*efd0*/  LDCU UR4, c[0x0][0x3b0] ;  /* 0x00007600ff0477ac */ /* 0x000e220008000800 */
[----:B------:R-:W-:Y:S01]  /*efe0*/  @P0 IMAD.MOV.U32 R47, RZ, RZ, R46 ;  /* 0x000000ffff2f0224 */ /* 0x000fe200078e002e */
[----:B------:R1:W-:Y:S04]  /*eff0*/  STL [R1+0x324], R46 ;  /* 0x0003242e01007387 */ /* 0x0003e80000100800 */
[----:B------:R-:W4:Y:S04]  /*f000*/  LDL.LU R90, [R1+0x234] ;  /* 0x00023400015a7983 */ /* 0x000f280000300800 */
[----:B------:R-:W4:Y:S01]  /*f010*/  LDL.LU R75, [R1+0x16c] ;  /* 0x00016c00014b7983 */ /* 0x000f220000300800 */
[----:B-1----:R-:W-:Y:S01]  /*f020*/  @P0 IMAD.MOV.U32 R46, RZ, RZ, R45 ;  /* 0x000000ffff2e0224 */ /* 0x002fe200078e002d */
[----:B------:R-:W-:-:S04]  /*f030*/  IADD3 R45, P1, PT, R43, R3, RZ ;  /* 0x000000032b2d7210 */ /* 0x000fc80007f3e0ff */
[----:B------:R1:W4:Y:S04]  /*f040*/  @P0 LDG.E.U8 R44, desc[UR22][R46.64] ;  /* 0x000000162e2c0981 */ /* 0x000328000c1e1100 */
[----:B------:R-:W-:Y:S01]  /*f050*/  STL [R1+0x368], R45 ;  /* 0x0003682d01007387 */ /* 0x000fe20000100800 */
[----:B-1----:R-:W-:-:S03]  /*f060*/  LEA.HI.X.SX32 R46, R43, R2, 0x1, P1 ;  /* 0x000000022b2e7211 */ /* 0x002fc600008f0eff */
[----:B------:R1:W-:Y:S01]  /*f070*/  STS.U8 [R93+UR10+0x880], R83 ;  /* 0x000880535d007988 */ /* 0x0003e2000800000a */
[----:B------:R-:W-:-:S03]  /*f080*/  PRMT R43, RZ, 0x7610, R43 ;  /* 0x00007610ff2b7816 */ /* 0x000fc6000000002b */
[----:B------:R0:W-:Y:S01]  /*f090*/  STL [R1+0x364], R46 ;  /* 0x0003642e01007387 */ /* 0x0001e20000100800 */
[----:B------:R-:W-:-:S03]  /*f0a0*/  @P0 IMAD.MOV.U32 R47, RZ, RZ, R46 ;  /* 0x000000ffff2f0224 */ /* 0x000fc600078e002e */
[----:B------:R-:W4:Y:S04]  /*f0b0*/  LDL.LU R84, [R1+0x168] ;  /* 0x0001680001547983 */ /* 0x000f280000300800 */
[----:B-1----:R-:W4:Y:S01]  /*f0c0*/  LDL.LU R83, [R1+0x134] ;  /* 0x0001340001537983 */ /* 0x002f220000300800 */
[----:B0-----:R-:W-:Y:S02]  /*f0d0*/  @P0 IMAD.MOV.U32 R46, RZ, RZ, R45 ;  /* 0x000000ffff2e0224 */ /* 0x001fe400078e002d */
[----:B------:R-:W-:Y:S01]  /*f0e0*/  IMAD R45, R55, UR5, RZ ;  /* 0x00000005372d7c24 */ /* 0x000fe2000f8e02ff */
[----:B------:R-:W-:Y:S01]  /*f0f0*/  STS.U8 [R93+UR10+0xc80], R69 ;  /* 0x000c80455d007988 */ /* 0x000fe2000800000a */
[----:B------:R-:W0:Y:S03]  /*f100*/  LDCU UR5, c[0x0][0x3b0] ;  /* 0x00007600ff0577ac */ /* 0x000e260008000800 */
[----:B------:R1:W4:Y:S04]  /*f110*/  @P0 LDG.E.U8 R43, desc[UR22][R46.64] ;  /* 0x000000162e2b0981 */ /* 0x000328000c1e1100 */
[----:B------:R-:W-:Y:S01]  /*f120*/  STS.U8 [R93+UR10+0x1080], R49 ;  /* 0x001080315d007988 */ /* 0x000fe2000800000a */
[----:B-1----:R-:W-:-:S05]  /*f130*/  IADD3 R47, P1, PT, R45, R3, RZ ;  /* 0x000000032d2f7210 */ /* 0x002fca0007f3e0ff */
[----:B------:R-:W-:Y:S01]  /*f140*/  STL [R1+0x3a8], R47 ;  /* 0x0003a82f01007387 */ /* 0x000fe20000100800 */
[----:B------:R-:W-:-:S03]  /*f150*/  PRMT R46, RZ, 0x7610, R46 ;  /* 0x00007610ff2e7816 */ /* 0x000fc6000000002e */
[----:B--2---:R1:W-:Y:S02]  /*f160*/  STS.U8 [R93+UR10+0x1480], R48 ;  /* 0x001480305d007988 */ /* 0x0043e4000800000a */
[----:B-1----:R-:W-:-:S05]  /*f170*/  LEA.HI.X.SX32 R48, R45, R2, 0x1, P1 ;  /* 0x000000022d307211 */ /* 0x002fca00008f0eff */
[----:B------:R1:W-:Y:S04]  /*f180*/  STL [R1+0x3a4], R48 ;  /* 0x0003a43001007387 */ /* 0x0003e80000100800 */
[----:B------:R-:W2:Y:S04]  /*f190*/  LDL.LU R88, [R1+0x124] ;  /* 0x0001240001587983 */ /* 0x000ea80000300800 */
[----:B------:R-:W2:Y:S01]  /*f1a0*/  LDL.LU R69, [R1+0xf4] ;  /* 0x0000f40001457983 */ /* 0x000ea20000300800 */
[----:B------:R-:W-:Y:S01]  /*f1b0*/  IMAD R45, R51, UR4, RZ ;  /* 0x00000004332d7c24 */ /* 0x000fe2000f8e02ff */
[----:B------:R-:W0:Y:S01]  /*f1c0*/  LDCU UR4, c[0x0][0x3b0] ;  /* 0x00007600ff0477ac */ /* 0x000e220008000800 */
[----:B------:R-:W-:-:S02]  /*f1d0*/  @P0 IMAD.MOV.U32 R49, RZ, RZ, R48 ;  /* 0x000000ffff310224 */ /* 0x000fc400078e0030 */
[----:B-1----:R-:W-:Y:S01]  /*f1e0*/  @P0 IMAD.MOV.U32 R48, RZ, RZ, R47 ;  /* 0x000000ffff300224 */ /* 0x002fe200078e002f */
[----:B------:R-:W-:-:S04]  /*f1f0*/  IADD3 R47, P1, PT, R45, R3, RZ ;  /* 0x000000032d2f7210 */ /* 0x000fc80007f3e0ff */
[----:B------:R1:W2:Y:S04]  /*f200*/  @P0 LDG.E.U8 R46, desc[UR22][R48.64] ;  /* 0x00000016302e0981 */ /* 0x0002a8000c1e1100 */
[----:B------:R-:W-:Y:S01]  /*f210*/  STS.U8 [R93+UR10+0x1880], R85 ;  /* 0x001880555d007988 */ /* 0x000fe2000800000a */
[----:B-1----:R-:W-:-:S03]  /*f220*/  LEA.HI.X.SX32 R48, R45, R2, 0x1, P1 ;  /* 0x000000022d307211 */ /* 0x002fc600008f0eff */
[----:B------:R-:W-:Y:S04]  /*f230*/  STL [R1+0x3d8], R47 ;  /* 0x0003d82f01007387 */ /* 0x000fe80000100800 */
[----:B---3--:R1:W-:Y:S04]  /*f240*/  STS.U8 [R93+UR10+0x1c80], R76 ;  /* 0x001c804c5d007988 */ /* 0x0083e8000800000a */
[----:B------:R3:W-:Y:S04]  /*f250*/  STL [R1+0x3d4], R48 ;  /* 0x0003d43001007387 */ /* 0x0007e80000100800 */
[----:B-1----:R-:W2:Y:S01]  /*f260*/  LDL.LU R76, [R1+0xec] ;  /* 0x0000ec00014c7983 */ /* 0x002ea20000300800 */
[----:B------:R-:W-:Y:S01]  /*f270*/  PRMT R45, RZ, 0x7610, R45 ;  /* 0x00007610ff2d7816 */ /* 0x000fe2000000002d */
[----:B------:R-:W-:-:S02]  /*f280*/  @P0 IMAD.MOV.U32 R49, RZ, RZ, R48 ;  /* 0x000000ffff310224 */ /* 0x000fc400078e0030 */
[----:B---3--:R-:W-:Y:S02]  /*f290*/  @P0 IMAD.MOV.U32 R48, RZ, RZ, R47 ;  /* 0x000000ffff300224 */ /* 0x008fe400078e002f */
[----:B0-----:R-:W-:Y:S01]  /*f2a0*/  IMAD R47, R50, UR5, RZ ;  /* 0x00000005322f7c24 */ /* 0x001fe2000f8e02ff */
[----:B------:R-:W0:Y:S02]  /*f2b0*/  LDCU UR5, c[0x0][0x3b0] ;  /* 0x00007600ff0577ac */ /* 0x000e240008000800 */
[----:B------:R1:W3:Y:S02]  /*f2c0*/  @P0 LDG.E.U8 R45, desc[UR22][R48.64] ;  /* 0x00000016302d0981 */ /* 0x0002e4000c1e1100 */
[C---:B-1----:R-:W-:Y:S02]  /*f2d0*/  IADD3 R49, P1, PT, R47.reuse, R3, RZ ;  /* 0x000000032f317210 */ /* 0x042fe40007f3e0ff */
[----:B----4-:R-:W-:Y:S02]  /*f2e0*/  STS.U8 [R93+UR10+0x2080], R90 ;  /* 0x0020805a5d007988 */ /* 0x010fe4000800000a */
[----:B------:R-:W-:-:S02]  /*f2f0*/  LEA.HI.X.SX32 R50, R47, R2, 0x1, P1 ;  /* 0x000000022f327211 */ /* 0x000fc400008f0eff */
[----:B------:R1:W-:Y:S01]  /*f300*/  STS.U8 [R93+UR10+0x2480], R75 ;  /* 0x0024804b5d007988 */ /* 0x0003e2000800000a */
[----:B------:R-:W-:Y:S01]  /*f310*/  IMAD R47, R54, UR4, RZ ;  /* 0x00000004362f7c24 */ /* 0x000fe2000f8e02ff */
[----:B------:R-:W-:Y:S01]  /*f320*/  PRMT R48, RZ, 0x7610, R48 ;  /* 0x00007610ff307816 */ /* 0x000fe20000000030 */
[----:B------:R-:W4:Y:S01]  /*f330*/  LDCU UR4, c[0x0][0x3b0] ;  /* 0x00007600ff0477ac */ /* 0x000f220008000800 */
[----:B------:R-:W-:Y:S01]  /*f340*/  @P0 IMAD.MOV.U32 R51, RZ, RZ, R50 ;  /* 0x000000ffff330224 */ /* 0x000fe200078e0032 */
[----:B-1----:R-:W3:Y:S04]  /*f350*/  LDL.LU R75, [R1+0x1ec] ;  /* 0x0001ec00014b7983 */ /* 0x002ee80000300800 */
[----:B------:R-:W-:Y:S04]  /*f360*/  STL [R1+0x408], R49 ;  /* 0x0004083101007387 */ /* 0x000fe80000100800 */
[----:B------:R1:W-:Y:S02]  /*f370*/  STL [R1+0x404], R50 ;  /* 0x0004043201007387 */ /* 0x0003e40000100800 */
[----:B-1----:R-:W-:Y:S01]  /*f380*/  @P0 IMAD.MOV.U32 R50, RZ, RZ, R49 ;  /* 0x000000ffff320224 */ /* 0x002fe200078e0031 */
[C---:B------:R-:W-:Y:S01]  /*f390*/  IADD3 R49, P1, PT, R47.reuse, R3, RZ ;  /* 0x000000032f317210 */ /* 0x040fe20007f3e0ff */
[----:B------:R-:W-:Y:S04]  /*f3a0*/  STS.U8 [R93+UR10+0x2880], R84 ;  /* 0x002880545d007988 */ /* 0x000fe8000800000a */
[----:B------:R1:W4:Y:S04]  /*f3b0*/  @P0 LDG.E.U8 R48, desc[UR22][R50.64] ;  /* 0x0000001632300981 */ /* 0x000328000c1e1100 */
[----:B------:R0:W-:Y:S01]  /*f3c0*/  STS.U8 [R93+UR10+0x2c80], R83 ;  /* 0x002c80535d007988 */ /* 0x0001e2000800000a */
[----:B-1----:R-:W-:-:S02]  /*f3d0*/  LEA.HI.X.SX32 R50, R47, R2, 0x1, P1 ;  /* 0x000000022f327211 */ /* 0x002fc400008f0eff */
[----:B------:R-:W-:Y:S01]  /*f3e0*/  PRMT R47, RZ, 0x7610, R47 ;  /* 0x00007610ff2f7816 */ /* 0x000fe2000000002f */
[----:B0-----:R-:W4:Y:S02]  /*f3f0*/  LDL.LU R83, [R1+0x1bc] ;  /* 0x0001bc0001537983 */ /* 0x001f240000300800 */
[----:B------:R-:W-:Y:S02]  /*f400*/  @P0 IMAD.MOV.U32 R51, RZ, RZ, R50 ;  /* 0x000000ffff330224 */ /* 0x000fe400078e0032 */
[----:B------:R-:W-:Y:S04]  /*f410*/  STL [R1+0x438], R49 ;  /* 0x0004383101007387 */ /* 0x000fe80000100800 */
[----:B------:R0:W-:Y:S02]  /*f420*/  STL [R1+0x434], R50 ;  /* 0x0004343201007387 */ /* 0x0001e40000100800 */
[----:B0-----:R-:W-:-:S02]  /*f430*/  @P0 IMAD.MOV.U32 R50, RZ, RZ, R49 ;  /* 0x000000ffff320224 */ /* 0x001fc400078e0031 */
[----:B------:R-:W-:-:S03]  /*f440*/  IMAD R49, R52, UR5, RZ ;  /* 0x0000000534317c24 */ /* 0x000fc6000f8e02ff */
[----:B------:R0:W4:Y:S04]  /*f450*/  @P0 LDG.E.U8 R47, desc[UR22][R50.64] ;  /* 0x00000016322f0981 */ /* 0x000128000c1e1100 */
[----:B--2---:R-:W-:Y:S01]  /*f460*/  STS.U8 [R93+UR10+0x3080], R88 ;  /* 0x003080585d007988 */ /* 0x004fe2000800000a */
[C---:B0-----:R-:W-:Y:S01]  /*f470*/  IADD3 R50, P1, PT, R49.reuse, R3, RZ ;  /* 0x0000000331327210 */ /* 0x041fe20007f3e0ff */
[----:B------:R-:W0:Y:S03]  /*f480*/  LDCU UR5, c[0x0][0x3b0] ;  /* 0x00007600ff0577ac */ /* 0x000e260008000800 */
[----:B------:R-:W-:Y:S01]  /*f490*/  LEA.HI.X.SX32 R51, R49, R2, 0x1, P1 ;  /* 0x0000000231337211 */ /* 0x000fe200008f0eff */
[----:B------:R1:W-:Y:S01]  /*f4a0*/  STS.U8 [R93+UR10+0x3480], R69 ;  /* 0x003480455d007988 */ /* 0x0003e2000800000a */
[----:B------:R-:W-:-:S03]  /*f4b0*/  IMAD R49, R60, UR9, RZ ;  /* 0x000000093c317c24 */ /* 0x000fc6000f8e02ff */
[----:B-1----:R-:W2:Y:S04]  /*f4c0*/  LDL.LU R69, [R1+0x1ac] ;  /* 0x0001ac0001457983 */ /* 0x002ea80000300800 */
[----:B------:R-:W-:Y:S04]  /*f4d0*/  STL [R1+0x460], R50 ;  /* 0x0004603201007387 */ /* 0x000fe80000100800 */
[----:B------:R-:W-:Y:S04]  /*f4e0*/  STL [R1+0x45c], R51 ;  /* 0x00045c3301007387 */ /* 0x000fe80000100800 */
[----:B------:R-:W2:Y:S04]  /*f4f0*/  LDL.LU R60, [R1+0x724] ;  /* 0x00072400013c7983 */ /* 0x000ea80000300800 */
[----:B------:R1:W-:Y:S04]  /*f500*/  STS.U8 [R93+UR10+0x3880], R76 ;  /* 0x0038804c5d007988 */ /* 0x0003e8000800000a */
[----:B-1----:R-:W2:Y:S01]  /*f510*/  LDL.LU R76, [R1+0x17c] ;  /* 0x00017c00014c7983 */ /* 0x002ea20000300800 */
[----:B------:R-:W-:-:S02]  /*f520*/  PRMT R53, RZ, 0x7610, R53 ;  /* 0x00007610ff357816 */ /* 0x000fc40000000035 */
[----:B------:R-:W-:-:S04]  /*f530*/  PRMT R58, RZ, 0x7610, R58 ;  /* 0x00007610ff3a7816 */ /* 0x000fc8000000003a */
[----:B------:R1:W2:Y:S02]  /*f540*/  @P0 LDG.E.U8 R53, desc[UR22][R50.64] ;  /* 0x0000001632350981 */ /* 0x0002a4000c1e1100 */
[----:B-1----:R-:W-:-:S04]  /*f550*/  IADD3 R50, P1, PT, R49, R3, RZ ;  /* 0x0000000331327210 */ /* 0x002fc80007f3e0ff */
[----:B------:R-:W-:Y:S01]  /*f560*/  LEA.HI.X.SX32 R51, R49, R2, 0x1, P1 ;  /* 0x0000000231337211 */ /* 0x000fe200008f0eff */
[----:B---3--:R-:W-:Y:S01]  /*f570*/  IMAD R49, R75, UR9, RZ ;  /* 0x000000094b317c24 */ /* 0x008fe2000f8e02ff */
[----:B------:R1:W-:Y:S04]  /*f580*/  STL [R1+0xe8], R50 ;  /* 0x0000e83201007387 */ /* 0x0003e80000100800 */
[----:B------:R1:W3:Y:S04]  /*f590*/  @P0 LDG.E.U8 R58, desc[UR22][R50.64] ;  /* 0x00000016323a0981 */ /* 0x0002e8000c1e1100 */
[----:B------:R0:W-:Y:S01]  /*f5a0*/  STL [R1+0xe4], R51 ;  /* 0x0000e43301007387 */ /* 0x0001e20000100800 */
[----:B-1----:R-:W-:-:S04]  /*f5b0*/  IADD3 R50, P1, PT, R49, R3, RZ ;  /* 0x0000000331327210 */ /* 0x002fc80007f3e0ff */
[----:B0-----:R-:W-:Y:S01]  /*f5c0*/  LEA.HI.X.SX32 R51, R49, R2, 0x1, P1 ;  /* 0x0000000231337211 */ /* 0x001fe200008f0eff */
[----:B------:R-:W-:Y:S01]  /*f5d0*/  STS.U8 [R93+UR10+0x3c80], R68 ;  /* 0x003c80445d007988 */ /* 0x000fe2000800000a */
[----:B----4-:R-:W-:-:S03]  /*f5e0*/  IMAD R49, R83, UR9, RZ ;  /* 0x0000000953317c24 */ /* 0x010fc6000f8e02ff */
[----:B------:R0:W-:Y:S04]  /*f5f0*/  STL [R1+0x128], R50 ;  /* 0x0001283201007387 */ /* 0x0001e80000100800 */
[----:B------:R1:W-:Y:S01]  /*f600*/  STL [R1+0x124], R51 ;  /* 0x0001243301007387 */ /* 0x0003e20000100800 */
[----:B------:R-:W-:Y:S02]  /*f610*/  PRMT R55, RZ, 0x7610, R55 ;  /* 0x00007610ff377816 */ /* 0x000fe40000000037 */
[----:B------:R-:W-:Y:S02]  /*f620*/  PRMT R56, RZ, 0x7610, R56 ;  /* 0x00007610ff387816 */ /* 0x000fe40000000038 */
[----:B------:R-:W-:Y:S02]  /*f630*/  PRMT R52, RZ, 0x7610, R52 ;  /* 0x00007610ff347816 */ /* 0x000fe40000000034 */
[----:B------:R-:W-:-:S02]  /*f640*/  PRMT R54, RZ, 0x7610, R54 ;  /* 0x00007610ff367816 */ /* 0x000fc40000000036 */
[----:B------:R-:W-:-:S06]  /*f650*/  PRMT R57, RZ, 0x7610, R57 ;  /* 0x00007610ff397816 */ /* 0x000fcc0000000039 */
[----:B------:R0:W4:Y:S02]  /*f660*/  @P0 LDG.E.U8 R57, desc[UR22][R50.64] ;  /* 0x0000001632390981 */ /* 0x000124000c1e1100 */
[----:B0-----:R-:W-:Y:S02]  /*f670*/  PRMT R50, RZ, 0x7610, R50 ;  /* 0x00007610ff327816 */ /* 0x001fe40000000032 */
[----:B-1----:R-:W-:Y:S01]  /*f680*/  PRMT R51, RZ, 0x7610, R51 ;  /* 0x00007610ff337816 */ /* 0x002fe20000000033 */
[----:B--2---:R0:W-:Y:S04]  /*f690*/  STS.U8 [R77+UR10+0x100], R60 ;  /* 0x0001003c4d007988 */ /* 0x0041e8000800000a */
[----:B------:R1:W-:Y:S01]  /*f6a0*/  STS.U8 [R77+UR10+0x500], R59 ;  /* 0x0005003b4d007988 */ /* 0x0003e2000800000a */
[----:B0-----:R-:W-:-:S03]  /*f6b0*/  IADD3 R60, P1, PT, R49, R3, RZ ;  /* 0x00000003313c7210 */ /* 0x001fc60007f3e0ff */
[----:B------:R0:W-:Y:S01]  /*f6c0*/  STS.U8 [R77+UR10+0x900], R5 ;  /* 0x000900054d007988 */ /* 0x0001e2000800000a */
[----:B------:R-:W-:-:S03]  /*f6d0*/  LEA.HI.X.SX32 R66, R49, R2, 0x1, P1 ;  /* 0x0000000231427211 */ /* 0x000fc600008f0eff */
[----:B------:R2:W-:Y:S01]  /*f6e0*/  STS.U8 [R77+UR10+0xd00], R4 ;  /* 0x000d00044d007988 */ /* 0x0005e2000800000a */
[----:B-1----:R-:W-:Y:S01]  /*f6f0*/  PRMT R59, RZ, 0x7610, R59 ;  /* 0x00007610ff3b7816 */ /* 0x002fe2000000003b */
[----:B0-----:R-:W-:Y:S02]  /*f700*/  @P0 IMAD.MOV.U32 R5, RZ, RZ, R66 ;  /* 0x000000ffff050224 */ /* 0x001fe400078e0042 */
[----:B--2---:R-:W-:-:S05]  /*f710*/  @P0 IMAD.MOV.U32 R4, RZ, RZ, R60 ;  /* 0x000000ffff040224 */ /* 0x004fca00078e003c */
[----:B------:R0:W2:Y:S02]  /*f720*/  @P0 LDG.E.U8 R59, desc[UR22][R4.64] ;  /* 0x00000016043b0981 */ /* 0x0000a4000c1e1100 */
[----:B0-----:R-:W-:Y:S02]  /*f730*/  IMAD R4, R69, UR9, RZ ;  /* 0x0000000945047c24 */ /* 0x001fe4000f8e02ff */
[----:B------:R0:W-:Y:S03]  /*f740*/  STL [R1+0x168], R60 ;  /* 0x0001683c01007387 */ /* 0x0001e60000100800 */
[C---:B------:R-:W-:Y:S01]  /*f750*/  IADD3 R5, P1, PT, R4.reuse, R3, RZ ;  /* 0x0000000304057210 */ /* 0x040fe20007f3e0ff */
[----:B------:R-:W-:Y:S03]  /*f760*/  STL [R1+0x164], R66 ;  /* 0x0001644201007387 */ /* 0x000fe60000100800 */
[----:B0-----:R-:W-:Y:S01]  /*f770*/  LEA.HI.X.SX32 R60, R4, R2, 0x1, P1 ;  /* 0x00000002043c7211 */ /* 0x001fe200008f0eff */
[----:B------:R0:W-:Y:S01]  /*f780*/  STL [R1+0x1b0], R5 ;  /* 0x0001b00501007387 */ /* 0x0001e20000100800 */
[----:B------:R-:W-:-:S03]  /*f790*/  @P0 IMAD.MOV.U32 R4, RZ, RZ, R5 ;  /* 0x000000ffff040224 */ /* 0x000fc600078e0005 */
[----:B0-----:R-:W-:-:S05]  /*f7a0*/  @P0 IMAD.MOV.U32 R5, RZ, RZ, R60 ;  /* 0x000000ffff050224 */ /* 0x001fca00078e003c */
[----:B------:R0:W2:Y:S02]  /*f7b0*/  @P0 LDG.E.U8 R55, desc[UR22][R4.64] ;  /* 0x0000001604370981 */ /* 0x0000a4000c1e1100 */
[----:B0-----:R-:W-:Y:S02]  /*f7c0*/  IMAD R4, R76, UR9, RZ ;  /* 0x000000094c047c24 */ /* 0x001fe4000f8e02ff */
[----:B------:R0:W-:Y:S03]  /*f7d0*/  STL [R1+0x1ac], R60 ;  /* 0x0001ac3c01007387 */ /* 0x0001e60000100800 */
[----:B------:R-:W-:-:S04]  /*f7e0*/  IADD3 R5, P1, PT, R4, R3, RZ ;  /* 0x0000000304057210 */ /* 0x000fc80007f3e0ff */
[----:B0-----:R-:W-:Y:S01]  /*f7f0*/  LEA.HI.X.SX32 R60, R4, R2, 0x1, P1 ;  /* 0x00000002043c7211 */ /* 0x001fe200008f0eff */
[----:B------:R0:W-:Y:S01]  /*f800*/  STL [R1+0x1f0], R5 ;  /* 0x0001f00501007387 */ /* 0x0001e20000100800 */
[----:B------:R-:W-:-:S03]  /*f810*/  @P0 IMAD.MOV.U32 R4, RZ, RZ, R5 ;  /* 0x000000ffff040224 */ /* 0x000fc600078e0005 */
[----:B0-----:R-:W-:Y:S01]  /*f820*/  @P0 IMAD.MOV.U32 R5, RZ, RZ, R60 ;  /* 0x000000ffff050224 */ /* 0x001fe200078e003c */
[----:B------:R-:W-:Y:S04]  /*f830*/  STS.U8 [R77+UR10+0x1100], R7 ;  /* 0x001100074d007988 */ /* 0x000fe8000800000a */
[----:B------:R0:W2:Y:S04]  /*f840*/  @P0 LDG.E.U8 R56, desc[UR22][R4.64] ;  /* 0x0000001604380981 */ /* 0x0000a8000c1e1100 */
[----:B------:R-:W-:Y:S01]  /*f850*/  STS.U8 [R77+UR10+0x1500], R6 ;  /* 0x001500064d007988 */ /* 0x000fe2000800000a */
[----:B0-----:R-:W-:-:S03]  /*f860*/  IMAD R4, R81, UR9, RZ ;  /* 0x0000000951047c24 */ /* 0x001fc6000f8e02ff */
[----:B------:R0:W-:Y:S04]  /*f870*/  STS.U8 [R77+UR10+0x1900], R9 ;  /* 0x001900094d007988 */ /* 0x0001e8000800000a */
[----:B------:R1:W-:Y:S01]  /*f880*/  STL [R1+0x1ec], R60 ;  /* 0x0001ec3c01007387 */ /* 0x0003e20000100800 */
[----:B0-----:R-:W-:-:S04]  /*f890*/  IADD3 R9, P1, PT, R4, R3, RZ ;  /* 0x0000000304097210 */ /* 0x001fc80007f3e0ff */
[----:B-1----:R-:W-:Y:S01]  /*f8a0*/  LEA.HI.X.SX32 R60, R4, R2, 0x1, P1 ;  /* 0x00000002043c7211 */ /* 0x002fe200008f0eff */
[----:B------:R-:W-:-:S04]  /*f8b0*/  @P0 IMAD.MOV.U32 R4, RZ, RZ, R9 ;  /* 0x000000ffff040224 */ /* 0x000fc800078e0009 */
[----:B------:R-:W-:-:S05]  /*f8c0*/  @P0 IMAD.MOV.U32 R5, RZ, RZ, R60 ;  /* 0x000000ffff050224 */ /* 0x000fca00078e003c */
[----:B------:R0:W2:Y:S04]  /*f8d0*/  @P0 LDG.E.U8 R52, desc[UR22][R4.64] ;  /* 0x0000001604340981 */ /* 0x0000a8000c1e1100 */
[----:B------:R1:W-:Y:S01]  /*f8e0*/  STL [R1+0x230], R9 ;  /* 0x0002300901007387 */ /* 0x0003e20000100800 */
[----:B0-----:R-:W-:-:S03]  /*f8f0*/  IMAD R4, R79, UR9, RZ ;  /* 0x000000094f047c24 */ /* 0x001fc6000f8e02ff */
[----:B------:R0:W-:Y:S02]  /*f900*/  STL [R1+0x22c], R60 ;  /* 0x00022c3c01007387 */ /* 0x0001e40000100800 */
[----:B-1----:R-:W-:-:S04]  /*f910*/  IADD3 R9, P1, PT, R4, R3, RZ ;  /* 0x0000000304097210 */ /* 0x002fc80007f3e0ff */
[----:B0-----:R-:W-:Y:S01]  /*f920*/  LEA.HI.X.SX32 R60, R4, R2, 0x1, P1 ;  /* 0x00000002043c7211 */ /* 0x001fe200008f0eff */
[----:B------:R-:W-:-:S04]  /*f930*/  @P0 IMAD.MOV.U32 R4, RZ, RZ, R9 ;  /* 0x000000ffff040224 */ /* 0x000fc800078e0009 */
[----:B------:R-:W-:-:S05]  /*f940*/  @P0 IMAD.MOV.U32 R5, RZ, RZ, R60 ;  /* 0x000000ffff050224 */ /* 0x000fca00078e003c */
[----:B------:R0:W2:Y:S04]  /*f950*/  @P0 LDG.E.U8 R54, desc[UR22][R4.64] ;  /* 0x0000001604360981 */ /* 0x0000a8000c1e1100 */
[----:B------:R-:W-:Y:S01]  /*f960*/  STS.U8 [R77+UR10+0x1d00], R8 ;  /* 0x001d00084d007988 */ /* 0x000fe2000800000a */
[----:B0-----:R-:W-:-:S03]  /*f970*/  IMAD R4, R78, UR9, RZ ;  /* 0x000000094e047c24 */ /* 0x001fc6000f8e02ff */
[----:B------:R0:W-:Y:S04]  /*f980*/  STL [R1+0x270], R9 ;  /* 0x0002700901007387 */ /* 0x0001e80000100800 */
[----:B------:R-:W-:Y:S04]  /*f990*/  STS.U8 [R77+UR10+0x2100], R11 ;  /* 0x0021000b4d007988 */ /* 0x000fe8000800000a */
[----:B------:R-:W-:Y:S01]  /*f9a0*/  STS.U8 [R77+UR10+0x2500], R10 ;  /* 0x0025000a4d007988 */ /* 0x000fe2000800000a */
[----:B0-----:R-:W-:-:S03]  /*f9b0*/  IADD3 R9, P1, PT, R4, R3, RZ ;  /* 0x0000000304097210 */ /* 0x001fc60007f3e0ff */
[----:B------:R-:W-:Y:S04]  /*f9c0*/  STS.U8 [R77+UR10+0x2900], R13 ;  /* 0x0029000d4d007988 */ /* 0x000fe8000800000a */
[----:B------:R0:W-:Y:S02]  /*f9d0*/  STS.U8 [R77+UR10+0x2d00], R12 ;  /* 0x002d000c4d007988 */ /* 0x0001e4000800000a */
[----:B0-----:R-:W-:Y:S01]  /*f9e0*/  LEA.HI.X.SX32 R12, R4, R2, 0x1, P1 ;  /* 0x00000002040c7211 */ /* 0x001fe200008f0eff */
[----:B------:R-:W-:-:S04]  /*f9f0*/  @P0 IMAD.MOV.U32 R4, RZ, RZ, R9 ;  /* 0x000000ffff040224 */ /* 0x000fc800078e0009 */
[----:B------:R-:W-:-:S05]  /*fa00*/  @P0 IMAD.MOV.U32 R5, RZ, RZ, R12 ;  /* 0x000000ffff050224 */ /* 0x000fca00078e000c */
[----:B------:R0:W2:Y:S02]  /*fa10*/  @P0 LDG.E.U8 R50, desc[UR22][R4.64] ;  /* 0x0000001604320981 */ /* 0x0000a4000c1e1100 */
[----:B0-----:R-:W-:Y:S02]  /*fa20*/  IMAD R4, R73, UR9, RZ ;  /* 0x0000000949047c24 */ /* 0x001fe4000f8e02ff */
[----:B------:R-:W-:Y:S03]  /*fa30*/  STL [R1+0x26c], R60 ;  /* 0x00026c3c01007387 */ /* 0x000fe60000100800 */
[C---:B------:R-:W-:Y:S01]  /*fa40*/  IADD3 R5, P1, PT, R4.reuse, R3, RZ ;  /* 0x0000000304057210 */ /* 0x040fe20007f3e0ff */
[----:B------:R0:W-:Y:S04]  /*fa50*/  STL [R1+0x2b0], R9 ;  /* 0x0002b00901007387 */ /* 0x0001e80000100800 */
[----:B------:R-:W-:Y:S01]  /*fa60*/  STL [R1+0x2ac], R12 ;  /* 0x0002ac0c01007387 */ /* 0x000fe20000100800 */
[----:B0-----:R-:W-:-:S03]  /*fa70*/  LEA.HI.X.SX32 R9, R4, R2, 0x1, P1 ;  /* 0x0000000204097211 */ /* 0x001fc600008f0eff */
[----:B------:R0:W-:Y:S01]  /*fa80*/  STL [R1+0x2f0], R5 ;  /* 0x0002f00501007387 */ /* 0x0001e20000100800 */
[----:B------:R-:W-:Y:S02]  /*fa90*/  @P0 IMAD.MOV.U32 R4, RZ, RZ, R5 ;  /* 0x000000ffff040224 */ /* 0x000fe400078e0005 */
[----:B0-----:R-:W-:-:S05]  /*faa0*/  @P0 IMAD.MOV.U32 R5, RZ, RZ, R9 ;  /* 0x000000ffff050224 */ /* 0x001fca00078e0009 */
[----:B------:R0:W2:Y:S04]  /*fab0*/  @P0 LDG.E.U8 R51, desc[UR22][R4.64] ;  /* 0x0000001604330981 */ /* 0x0000a8000c1e1100 */
[----:B------:R1:W-:Y:S01]  /*fac0*/  STL [R1+0x2ec], R9 ;  /* 0x0002ec0901007387 */ /* 0x0003e20000100800 */
[----:B0-----:R-:W-:-:S03]  /*fad0*/  IMAD R4, R72, UR9, RZ ;  /* 0x0000000948047c24 */ /* 0x001fc6000f8e02ff */
[----:B------:R-:W-:Y:S02]  /*fae0*/  STS.U8 [R77+UR10+0x3100], R15 ;  /* 0x0031000f4d007988 */ /* 0x000fe4000800000a */
[C---:B-1----:R-:W-:Y:S02]  /*faf0*/  IADD3 R9, P1, PT, R4.reuse, R3, RZ ;  /* 0x0000000304097210 */ /* 0x042fe40007f3e0ff */
[----:B------:R-:W-:Y:S02]  /*fb00*/  STS.U8 [R77+UR10+0x3500], R14 ;  /* 0x0035000e4d007988 */ /* 0x000fe4000800000a */
[----:B------:R-:W-:Y:S02]  /*fb10*/  LEA.HI.X.SX32 R12, R4, R2, 0x1, P1 ;  /* 0x00000002040c7211 */ /* 0x000fe400008f0eff */
[----:B------:R-:W-:Y:S04]  /*fb20*/  STS.U8 [R77+UR10+0x3900], R17 ;  /* 0x003900114d007988 */ /* 0x000fe8000800000a */
[----:B------:R-:W-:Y:S01]  /*fb30*/  STS.U8 [R77+UR10+0x3d00], R16 ;  /* 0x003d00104d007988 */ /* 0x000fe2000800000a */
[----:B------:R-:W-:-:S03]  /*fb40*/  @P0 IMAD.MOV.U32 R4, RZ, RZ, R9 ;  /* 0x000000ffff040224 */ /* 0x000fc600078e0009 */
[----:B------:R-:W-:Y:S01]  /*fb50*/  STS.U8 [R61+UR10+0x180], R19 ;  /* 0x000180133d007988 */ /* 0x000fe2000800000a */
[----:B------:R-:W-:-:S03]  /*fb60*/  @P0 IMAD.MOV.U32 R5, RZ, RZ, R12 ;  /* 0x000000ffff050224 */ /* 0x000fc600078e000c */
[----:B------:R0:W-:Y:S02]  /*fb70*/  STS.U8 [R61+UR10+0x580], R18 ;  /* 0x000580123d007988 */ /* 0x0001e4000800000a */
[----:B0-----:R-:W-:Y:S02]  /*fb80*/  PRMT R18, RZ, 0x7610, R18 ;  /* 0x00007610ff127816 */ /* 0x001fe40000000012 */
[----:B------:R0:W-:Y:S04]  /*fb90*/  STL [R1+0x330], R9 ;  /* 0x0003300901007387 */ /* 0x0001e80000100800 */
[----:B------:R1:W2:Y:S02]  /*fba0*/  @P0 LDG.E.U8 R18, desc[UR22][R4.64] ;  /* 0x0000001604120981 */ /* 0x0002a4000c1e1100 */
[----:B-1----:R-:W-:-:S02]  /*fbb0*/  IMAD R4, R71, UR4, RZ ;  /* 0x0000000447047c24 */ /* 0x002fc4000f8e02ff */
[----:B------:R1:W-:Y:S01]  /*fbc0*/  STL [R1+0x32c], R12 ;  /* 0x00032c0c01007387 */ /* 0x0003e20000100800 */
[----:B------:R-:W-:Y:S01]  /*fbd0*/  PRMT R49, RZ, 0x7610, R49 ;  /* 0x00007610ff317816 */ /* 0x000fe20000000031 */
[----:B------:R-:W3:Y:S01]  /*fbe0*/  LDCU UR4, c[0x0][0x3b0] ;  /* 0x00007600ff0477ac */ /* 0x000ee20008000800 */
[----:B0-----:R-:W-:-:S04]  /*fbf0*/  IADD3 R9, P1, PT, R4, R3, RZ ;  /* 0x0000000304097210 */ /* 0x001fc80007f3e0ff */
[----:B-1----:R-:W-:Y:S01]  /*fc00*/  LEA.HI.X.SX32 R12, R4, R2, 0x1, P1 ;  /* 0x00000002040c7211 */ /* 0x002fe200008f0eff */
[----:B------:R-:W-:-:S04]  /*fc10*/  @P0 IMAD.MOV.U32 R4, RZ, RZ, R9 ;  /* 0x000000ffff040224 */ /* 0x000fc800078e0009 */
[----:B------:R-:W-:-:S05]  /*fc20*/  @P0 IMAD.MOV.U32 R5, RZ, RZ, R12 ;  /* 0x000000ffff050224 */ /* 0x000fca00078e000c */
[----:B------:R0:W2:Y:S04]  /*fc30*/  @P0 LDG.E.U8 R49, desc[UR22][R4.64] ;  /* 0x0000001604310981 */ /* 0x0000a8000c1e1100 */
[----:B------:R1:W-:Y:S01]  /*fc40*/  STL [R1+0x370], R9 ;  /* 0x0003700901007387 */ /* 0x0003e20000100800 */
[----:B0-----:R-:W-:-:S03]  /*fc50*/  IMAD R4, R70, UR5, RZ ;  /* 0x0000000546047c24 */ /* 0x001fc6000f8e02ff */
[----:B------:R0:W-:Y:S01]  /*fc60*/  STL [R1+0x36c], R12 ;  /* 0x00036c0c01007387 */ /* 0x0001e20000100800 */
[----:B------:R-:W3:Y:S01]  /*fc70*/  LDCU UR5, c[0x0][0x3b0] ;  /* 0x00007600ff0577ac */ /* 0x000ee20008000800 */
[C---:B-1----:R-:W-:Y:S02]  /*fc80*/  IADD3 R9, P1, PT, R4.reuse, R3, RZ ;  /* 0x0000000304097210 */ /* 0x042fe40007f3e0ff */
[----:B------:R1:W-:Y:S02]  /*fc90*/  STS.U8 [R61+UR10+0x980], R21 ;  /* 0x000980153d007988 */ /* 0x0003e4000800000a */
[----:B0-----:R-:W-:Y:S01]  /*fca0*/  LEA.HI.X.SX32 R12, R4, R2, 0x1, P1 ;  /* 0x00000002040c7211 */ /* 0x001fe200008f0eff */
[----:B------:R-:W-:Y:S01]  /*fcb0*/  @P0 IMAD.MOV.U32 R4, RZ, RZ, R9 ;  /* 0x000000ffff040224 */ /* 0x000fe200078e0009 */
[----:B-1----:R-:W-:-:S03]  /*fcc0*/  PRMT R21, RZ, 0x7610, R21 ;  /* 0x00007610ff157816 */ /* 0x002fc60000000015 */
[----:B------:R-:W-:-:S05]  /*fcd0*/  @P0 IMAD.MOV.U32 R5, RZ, RZ, R12 ;  /* 0x000000ffff050224 */ /* 0x000fca00078e000c */
[----:B------:R3:W2:Y:S04]  /*fce0*/  @P0 LDG.E.U8 R21, desc[UR22][R4.64] ;  /* 0x0000001604150981 */ /* 0x0006a8000c1e1100 */
[----:B------:R0:W-:Y:S01]  /*fcf0*/  STL [R1+0x3b0], R9 ;  /* 0x0003b00901007387 */ /* 0x0001e20000100800 */
[----:B---3--:R-:W-:-:S03]  /*fd00*/  IMAD R4, R65, UR4, RZ ;  /* 0x0000000441047c24 */ /* 0x008fc6000f8e02ff */
[----:B------:R1:W-:Y:S01]  /*fd10*/  STL [R1+0x3ac], R12 ;  /* 0x0003ac0c01007387 */ /* 0x0003e20000100800 */
[----:B------:R-:W3:Y:S01]  /*fd20*/  LDCU UR4, c[0x0][0x3b0] ;  /* 0x00007600ff0477ac */ /* 0x000ee20008000800 */
[----:B0-----:R-:W-:-:S04]  /*fd30*/  IADD3 R9, P1, PT, R4, R3, RZ ;  /* 0x0000000304097210 */ /* 0x001fc80007f3e0ff */
[----:B-1----:R-:W-:Y:S01]  /*fd40*/  LEA.HI.X.SX32 R12, R4, R2, 0x1, P1 ;  /* 0x00000002040c7211 */ /* 0x002fe200008f0eff */
[----:B------:R-:W-:Y:S04]  /*fd50*/  STL [R1+0x3e0], R9 ;  /* 0x0003e00901007387 */ /* 0x000fe80000100800 */
[----:B------:R-:W-:Y:S04]  /*fd60*/  STL [R1+0x3dc], R12 ;  /* 0x0003dc0c01007387 */ /* 0x000fe80000100800 */
[----:B------:R-:W2:Y:S01]  /*fd70*/  LDL.LU R77, [R1+0x1f8] ;  /* 0x0001f800014d7983 */ /* 0x000ea20000300800 */
[----:B------:R-:W-:-:S03]  /*fd80*/  @P0 IMAD.MOV.U32 R4, RZ, RZ, R9 ;  /* 0x000000ffff040224 */ /* 0x000fc600078e0009 */
[----:B------:R0:W-:Y:S01]  /*fd90*/  STS.U8 [R61+UR10+0xd80], R20 ;  /* 0x000d80143d007988 */ /* 0x0001e2000800000a */
[----:B------:R-:W-:Y:S01]  /*fda0*/  @P0 IMAD.MOV.U32 R5, RZ, RZ, R12 ;  /* 0x000000ffff050224 */ /* 0x000fe200078e000c */
[----:B0-----:R-:W-:-:S06]  /*fdb0*/  PRMT R20, RZ, 0x7610, R20 ;  /* 0x00007610ff147816 */ /* 0x001fcc0000000014 */
[----:B------:R0:W4:Y:S02]  /*fdc0*/  @P0 LDG.E.U8 R20, desc[UR22][R4.64] ;  /* 0x0000001604140981 */ /* 0x000124000c1e1100 */
[----:B0-----:R-:W-:Y:S01]  /*fdd0*/  IMAD R4, R64, UR5, RZ ;  /* 0x0000000540047c24 */ /* 0x001fe2000f8e02ff */
[----:B------:R-:W-:Y:S01]  /*fde0*/  PRMT R17, RZ, 0x7610, R17 ;  /* 0x00007610ff117816 */ /* 0x000fe20000000011 */
[----:B------:R-:W0:Y:S03]  /*fdf0*/  LDCU UR5, c[0x0][0x3b0] ;  /* 0x00007600ff0577ac */ /* 0x000e260008000800 */
[----:B------:R-:W-:-:S04]  /*fe00*/  IADD3 R9, P1, PT, R4, R3, RZ ;  /* 0x0000000304097210 */ /* 0x000fc80007f3e0ff */
[----:B------:R-:W-:Y:S01]  /*fe10*/  LEA.HI.X.SX32 R12, R4, R2, 0x1, P1 ;  /* 0x00000002040c7211 */ /* 0x000fe200008f0eff */
[----:B------:R-:W-:Y:S01]  /*fe20*/  @P0 IMAD.MOV.U32 R4, RZ, RZ, R9 ;  /* 0x000000ffff040224 */ /* 0x000fe200078e0009 */
[----:B------:R1:W-:Y:S03]  /*fe30*/  STL [R1+0x410], R9 ;  /* 0x0004100901007387 */ /* 0x0003e60000100800 */
[----:B------:R-:W-:Y:S01]  /*fe40*/  @P0 IMAD.MOV.U32 R5, RZ, RZ, R12 ;  /* 0x000000ffff050224 */ /* 0x000fe200078e000c */
[----:B------:R0:W-:Y:S04]  /*fe50*/  STL [R1+0x40c], R12 ;  /* 0x00040c0c01007387 */ /* 0x0001e80000100800 */
[----:B------:R-:W4:Y:S04]  /*fe60*/  LDL.LU R83, [R1+0x200] ;  /* 0x0002000001537983 */ /* 0x000f280000300800 */
[----:B------:R3:W4:Y:S02]  /*fe70*/  @P0 LDG.E.U8 R17, desc[UR22][R4.64] ;  /* 0x0000001604110981 */ /* 0x000724000c1e1100 */
[----:B---3--:R-:W-:Y:S01]  /*fe80*/  IMAD R4, R63, UR4, RZ ;  /* 0x000000043f047c24 */ /* 0x008fe2000f8e02ff */
[----:B------:R-:W-:-:S02]  /*fe90*/  PRMT R16, RZ, 0x7610, R16 ;  /* 0x00007610ff107816 */ /* 0x000fc40000000010 */
[----:B------:R-:W-:Y:S02]  /*fea0*/  PRMT R11, RZ, 0x7610, R11 ;  /* 0x00007610ff0b7816 */ /* 0x000fe4000000000b */
[----:B------:R-:W-:Y:S02]  /*feb0*/  PRMT R8, RZ, 0x7610, R8 ;  /* 0x00007610ff087816 */ /* 0x000fe40000000008 */
[----:B------:R-:W-:Y:S02]  /*fec0*/  PRMT R7, RZ, 0x7610, R7 ;  /* 0x00007610ff077816 */ /* 0x000fe40000000007 */
[----:B------:R-:W-:Y:S02]  /*fed0*/  PRMT R6, RZ, 0x7610, R6 ;  /* 0x00007610ff067816 */ /* 0x000fe40000000006 */
[----:B------:R-:W-:Y:S01]  /*fee0*/  PRMT R10, RZ, 0x7610, R10 ;  /* 0x00007610ff0a7816 */ /* 0x000fe2000000000a */
[----:B------:R-:W-:Y:S01]  /*fef0*/  STS.U8 [R61+UR10+0x1180], R23 ;  /* 0x001180173d007988 */ /* 0x000fe2000800000a */
[C---:B-1----:R-:W-:Y:S01]  /*ff00*/  IADD3 R9, P1, PT, R4.reuse, R3, RZ ;  /* 0x0000000304097210 */ /* 0x042fe20007f3e0ff */
[----:B------:R-:W1:Y:S03]  /*ff10*/  LDCU UR4, c[0x0][0x3b0] ;  /* 0x00007600ff0477ac */ /* 0x000e660008000800 */
[----:B0-----:R-:W-:Y:S01]  /*ff20*/  LEA.HI.X.SX32 R12, R4, R2, 0x1, P1 ;  /* 0x00000002040c7211 */ /* 0x001fe200008f0eff */
[----:B------:R-:W-:Y:S01]  /*ff30*/  @P0 IMAD.MOV.U32 R4, RZ, RZ, R9 ;  /* 0x000000ffff040224 */ /* 0x000fe200078e0009 */
[----:B------:R0:W-:Y:S03]  /*ff40*/  STL [R1+0x440], R9 ;  /* 0x0004400901007387 */ /* 0x0001e60000100800 */
[----:B------:R-:W-:Y:S01]  /*ff50*/  @P0 IMAD.MOV.U32 R5, RZ, RZ, R12 ;  /* 0x000000ffff050224 */ /* 0x000fe200078e000c */
[----:B------:R3:W-:Y:S04]  /*ff60*/  STL [R1+0x43c], R12 ;  /* 0x00043c0c01007387 */ /* 0x0007e80000100800 */
[----:B------:R-:W4:Y:S04]  /*ff70*/  LDL.LU R69, [R1+0x1b8] ;  /* 0x0001b80001457983 */ /* 0x000f280000300800 */
[----:B------:R0:W4:Y:S02]  /*ff80*/  @P0 LDG.E.U8 R16, desc[UR22][R4.64] ;  /* 0x0000001604100981 */ /* 0x000124000c1e1100 */
[----:B0-----:R-:W-:-:S02]  /*ff90*/  IMAD R4, R62, UR5, RZ ;  /* 0x000000053e047c24 */ /* 0x001fc4000f8e02ff */
[----:B------:R-:W-:Y:S01]  /*ffa0*/  STS.U8 [R61+UR10+0x1580], R22 ;  /* 0x001580163d007988 */ /* 0x000fe2000800000a */
[----:B------:R-:W-:Y:S01]  /*ffb0*/  LOP3.LUT R19, R67, 0x40, RZ, 0x3c, !PT ;  /* 0x0000004043137812 */ /* 0x000fe200078e3cff */
[----:B------:R-:W0:Y:S01]  /*ffc0*/  LDCU UR5, c[0x0][0x3b0] ;  /* 0x00007600ff0577ac */ /* 0x000e220008000800 */
[----:B------:R-:W-:-:S04]  /*ffd0*/  IADD3 R9, P1, PT, R4, R3, RZ ;  /* 0x0000000304097210 */ /* 0x000fc80007f3e0ff */
[----:B---3--:R-:W-:Y:S01]  /*ffe0*/  LEA.HI.X.SX32 R12, R4, R2, 0x1, P1 ;  /* 0x00000002040c7211 */ /* 0x008fe200008f0eff */
[----:B------:R3:W-:Y:S04]  /*fff0*/  STL [R1+0x468], R9 ;  /* 0x0004680901007387 */ /* 0x0007e80000100800 */
[----:B------:R-:W-:Y:S04]  /*10000*/  STL [R1+0x464], R12 ;  /* 0x0004640c01007387 */ /* 0x000fe80000100800 */
[----:B------:R-:W4:Y:S01]  /*10010*/  LDL.LU R76, [R1+0x1b4] ;  /* 0x0001b400014c7983 */ /* 0x000f220000300800 */
[----:B------:R-:W-:-:S02]  /*10020*/  @P0 IMAD.MOV.U32 R4, RZ, RZ, R9 ;  /* 0x000000ffff040224 */ /* 0x000fc400078e0009 */
[----:B------:R-:W-:-:S05]  /*10030*/  @P0 IMAD.MOV.U32 R5, RZ, RZ, R12 ;  /* 0x000000ffff050224 */ /* 0x000fca00078e000c */
[----:B------:R2:W4:Y:S02]  /*10040*/  @P0 LDG.E.U8 R11, desc[UR22][R4.64] ;  /* 0x00000016040b0981 */ /* 0x000524000c1e1100 */
[----:B--2---:R-:W-:Y:S02]  /*10050*/  IMAD R4, R77, UR9, RZ ;  /* 0x000000094d047c24 */ /* 0x004fe4000f8e02ff */
[----:B------:R-:W2:Y:S03]  /*10060*/  LDL.LU R77, [R1+0x1f4] ;  /* 0x0001f400014d7983 */ /* 0x000ea60000300800 */
[----:B------:R-:W-:-:S04]  /*10070*/  IADD3 R5, P1, PT, R4, R3, RZ ;  /* 0x0000000304057210 */ /* 0x000fc80007f3e0ff */
[----:B---3--:R-:W-:Y:S01]  /*10080*/  LEA.HI.X.SX32 R9, R4, R2, 0x1, P1 ;  /* 0x0000000204097211 */ /* 0x008fe200008f0eff */
[----:B------:R3:W-:Y:S01]  /*10090*/  STL [R1+0xf0], R5 ;  /* 0x0000f00501007387 */ /* 0x0007e20000100800 */
[----:B------:R-:W-:-:S03]  /*100a0*/  @P0 IMAD.MOV.U32 R4, RZ, RZ, R5 ;  /* 0x000000ffff040224 */ /* 0x000fc600078e0005 */
[----:B---3--:R-:W-:-:S05]  /*100b0*/  @P0 IMAD.MOV.U32 R5, RZ, RZ, R9 ;  /* 0x000000ffff050224 */ /* 0x008fca00078e0009 */
[----:B------:R4:W3:Y:S04]  /*100c0*/  @P0 LDG.E.U8 R8, desc[UR22][R4.64] ;  /* 0x0000001604080981 */ /* 0x0008e8000c1e1100 */
[----:B------:R0:W-:Y:S01]  /*100d0*/  STL [R1+0xec], R9 ;  /* 0x0000ec0901007387 */ /* 0x0001e20000100800 */
[----:B----4-:R-:W-:-:S03]  /*100e0*/  IMAD R4, R83, UR9, RZ ;  /* 0x0000000953047c24 */ /* 0x010fc6000f8e02ff */
[----:B------:R-:W4:Y:S02]  /*100f0*/  LDL.LU R83, [R1+0x1c0] ;  /* 0x0001c00001537983 */ /* 0x000f240000300800 */
[----:B------:R-:W-:-:S04]  /*10100*/  IADD3 R5, P1, PT, R4, R3, RZ ;  /* 0x0000000304057210 */ /* 0x000fc80007f3e0ff */
[----:B0-----:R-:W-:Y:S01]  /*10110*/  LEA.HI.X.SX32 R9, R4, R2, 0x1, P1 ;  /* 0x0000000204097211 */ /* 0x001fe200008f0eff */
[----:B------:R0:W-:Y:S01]  /*10120*/  STL [R1+0x130], R5 ;  /* 0x0001300501007387 */ /* 0x0001e20000100800 */
[----:B------:R-:W-:-:S03]  /*10130*/  @P0 IMAD.MOV.U32 R4, RZ, RZ, R5 ;  /* 0x000000ffff040224 */ /* 0x000fc600078e0005 */
[----:B------:R1:W-:Y:S01]  /*10140*/  STL [R1+0x12c], R9 ;  /* 0x00012c0901007387 */ /* 0x0003e20000100800 */
[----:B0-----:R-:W-:-:S05]  /*10150*/  @P0 IMAD.MOV.U32 R5, RZ, RZ, R9 ;  /* 0x000000ffff050224 */ /* 0x001fca00078e0009 */
[----:B------:R0:W3:Y:S02]  /*10160*/  @P0 LDG.E.U8 R7, desc[UR22][R4.64] ;  /* 0x0000001604070981 */ /* 0x0000e4000c1e1100 */
[----:B0-----:R-:W-:Y:S02]  /*10170*/  IMAD R4, R69, UR9, RZ ;  /* 0x0000000945047c24 */ /* 0x001fe4000f8e02ff */
[----:B------:R-:W3:Y:S03]  /*10180*/  LDL.LU R69, [R1+0x178] ;  /* 0x0001780001457983 */ /* 0x000ee60000300800 */
[----:B------:R-:W-:-:S04]  /*10190*/  IADD3 R5, P1, PT, R4, R3, RZ ;  /* 0x0000000304057210 */ /* 0x000fc80007f3e0ff */
[----:B-1----:R-:W-:Y:S01]  /*101a0*/  LEA.HI.X.SX32 R9, R4, R2, 0x1, P1 ;  /* 0x0000000204097211 */ /* 0x002fe200008f0eff */
[----:B------:R0:W-:Y:S01]  /*101b0*/  STL [R1+0x170], R5 ;  /* 0x0001700501007387 */ /* 0x0001e20000100800 */
[----:B------:R-:W-:-:S03]  /*101c0*/  @P0 IMAD.MOV.U32 R12, RZ, RZ, R5 ;  /* 0x000000ffff0c0224 */ /* 0x000fc600078e0005 */
[----:B------:R1:W-:Y:S01]  /*101d0*/  STL [R1+0x16c], R9 ;  /* 0x00016c0901007387 */ /* 0x0003e20000100800 */
[----:B------:R-:W-:Y:S01]  /*101e0*/  PRMT R4, RZ, 0x7610, R4 ;  /* 0x00007610ff047816 */ /* 0x000fe20000000004 */
[----:B------:R-:W-:-:S05]  /*101f0*/  @P0 IMAD.MOV.U32 R13, RZ, RZ, R9 ;  /* 0x000000ffff0d0224 */ /* 0x000fca00078e0009 */
[----:B------:R0:W3:Y:S02]  /*10200*/  @P0 LDG.E.U8 R4, desc[UR22][R12.64] ;  /* 0x000000160c040981 */ /* 0x0000e4000c1e1100 */
[----:B0-----:R-:W-:Y:S02]  /*10210*/  IMAD R5, R76, UR9, RZ ;  /* 0x000000094c057c24 */ /* 0x001fe4000f8e02ff */
[----:B------:R-:W3:Y:S03]  /*10220*/  LDL.LU R76, [R1+0x174] ;  /* 0x00017400014c7983 */ /* 0x000ee60000300800 */
[----:B-1----:R-:W-:-:S04]  /*10230*/  IADD3 R9, P1, PT, R5, R3, RZ ;  /* 0x0000000305097210 */ /* 0x002fc80007f3e0ff */
[----:B------:R-:W-:Y:S01]  /*10240*/  LEA.HI.X.SX32 R12, R5, R2, 0x1, P1 ;  /* 0x00000002050c7211 */ /* 0x000fe200008f0eff */
[----:B------:R-:W-:Y:S04]  /*10250*/  STL [R1+0x1b8], R9 ;  /* 0x0001b80901007387 */ /* 0x000fe80000100800 */
[----:B------:R0:W-:Y:S01]  /*10260*/  STL [R1+0x1b4], R12 ;  /* 0x0001b40c01007387 */ /* 0x0001e20000100800 */
[----:B------:R-:W-:Y:S02]  /*10270*/  @P0 IMAD.MOV.U32 R13, RZ, RZ, R12 ;  /* 0x000000ffff0d0224 */ /* 0x000fe400078e000c */
[----:B0-----:R-:W-:-:S05]  /*10280*/  @P0 IMAD.MOV.U32 R12, RZ, RZ, R9 ;  /* 0x000000ffff0c0224 */ /* 0x001fca00078e0009 */
[----:B------:R0:W3:Y:S01]  /*10290*/  @P0 LDG.E.U8 R6, desc[UR22][R12.64] ;  /* 0x000000160c060981 */ /* 0x0000e2000c1e1100 */
[----:B--2---:R-:W-:-:S05]  /*102a0*/  IMAD R5, R77, UR9, RZ ;  /* 0x000000094d057c24 */ /* 0x004fca000f8e02ff */
[----:B------:R-:W-:-:S04]  /*102b0*/  IADD3 R9, P1, PT, R5, R3, RZ ;  /* 0x0000000305097210 */ /* 0x000fc80007f3e0ff */
[----:B0-----:R-:W-:Y:S01]  /*102c0*/  LEA.HI.X.SX32 R12, R5, R2, 0x1, P1 ;  /* 0x00000002050c7211 */ /* 0x001fe200008f0eff */
[----:B------:R-:W-:Y:S04]  /*102d0*/  STL [R1+0x1f8], R9 ;  /* 0x0001f80901007387 */ /* 0x000fe80000100800 */
[----:B------:R0:W-:Y:S04]  /*102e0*/  STL [R1+0x1f4], R12 ;  /* 0x0001f40c01007387 */ /* 0x0001e80000100800 */
[----:B------:R-:W2:Y:S01]  /*102f0*/  LDL.LU R77, [R1+0x2bc] ;  /* 0x0002bc00014d7983 */ /* 0x000ea20000300800 */
[----:B------:R-:W-:Y:S01]  /*10300*/  PRMT R5, RZ, 0x7610, R5 ;  /* 0x00007610ff057816 */ /* 0x000fe20000000005 */
[----:B------:R-:W-:-:S02]  /*10310*/  @P0 IMAD.MOV.U32 R13, RZ, RZ, R12 ;  /* 0x000000ffff0d0224 */ /* 0x000fc400078e000c */
[----:B0-----:R-:W-:-:S05]  /*10320*/  @P0 IMAD.MOV.U32 R12, RZ, RZ, R9 ;  /* 0x000000ffff0c0224 */ /* 0x001fca00078e0009 */
[----:B------:R0:W2:Y:S01]  /*10330*/  @P0 LDG.E.U8 R5, desc[UR22][R12.64] ;  /* 0x000000160c050981 */ /* 0x0000a2000c1e1100 */
[----:B----4-:R-:W-:-:S05]  /*10340*/  IMAD R9, R83, UR9, RZ ;  /* 0x0000000953097c24 */ /* 0x010fca000f8e02ff */
[----:B0-----:R-:W-:-:S04]  /*10350*/  IADD3 R12, P1, PT, R9, R3, RZ ;  /* 0x00000003090c7210 */ /* 0x001fc80007f3e0ff */
[----:B------:R-:W-:Y:S01]  /*10360*/  LEA.HI.X.SX32 R13, R9, R2, 0x1, P1 ;  /* 0x00000002090d7211 */ /* 0x000fe200008f0eff */
[----:B------:R0:W-:Y:S04]  /*10370*/  STL [R1+0x238], R12 ;  /* 0x0002380c01007387 */ /* 0x0001e80000100800 */
[----:B------:R1:W-:Y:S04]  /*10380*/  STL [R1+0x234], R13 ;  /* 0x0002340d01007387 */ /* 0x0003e80000100800 */
[----:B------:R-:W4:Y:S04]  /*10390*/  LDL.LU R83, [R1+0x280] ;  /* 0x0002800001537983 */ /* 0x000f280000300800 */
[----:B------:R0:W4:Y:S01]  /*103a0*/  @P0 LDG.E.U8 R10, desc[UR22][R12.64] ;  /* 0x000000160c0a0981 */ /* 0x000122000c1e1100 */
[----:B---3--:R-:W-:-:S05]  /*103b0*/  IMAD R9, R69, UR9, RZ ;  /* 0x0000000945097c24 */ /* 0x008fca000f8e02ff */
[----:B0-----:R-:W-:-:S04]  /*103c0*/  IADD3 R12, P1, PT, R9, R3, RZ ;  /* 0x00000003090c7210 */ /* 0x001fc80007f3e0ff */
[----:B-1----:R-:W-:Y:S02]  /*103d0*/  LEA.HI.X.SX32 R13, R9, R2, 0x1, P1 ;  /* 0x00000002090d7211 */ /* 0x002fe400008f0eff */
[----:B------:R-:W-:Y:S01]  /*103e0*/  PRMT R9, RZ, 0x7610, R9 ;  /* 0x00007610ff097816 */ /* 0x000fe20000000009 */
[----:B------:R0:W-:Y:S04]  /*103f0*/  STL [R1+0x278], R12 ;  /* 0x0002780c01007387 */ /* 0x0001e80000100800 */
[----:B------:R1:W-:Y:S04]  /*10400*/  STL [R1+0x274], R13 ;  /* 0x0002740d01007387 */ /* 0x0003e80000100800 */
[----:B------:R-:W3:Y:S04]  /*10410*/  LDL.LU R69, [R1+0x27c] ;  /* 0x00027c0001457983 */ /* 0x000ee80000300800 */
[----:B------:R0:W3:Y:S02]  /*10420*/  @P0 LDG.E.U8 R9, desc[UR22][R12.64] ;  /* 0x000000160c090981 */ /* 0x0000e4000c1e1100 */
[----:B0-----:R-:W-:-:S05]  /*10430*/  IMAD R12, R76, UR9, RZ ;  /* 0x000000094c0c7c24 */ /* 0x001fca000f8e02ff */
[----:B------:R-:W-:-:S04]  /*10440*/  IADD3 R14, P1, PT, R12, R3, RZ ;  /* 0x000000030c0e7210 */ /* 0x000fc80007f3e0ff */
[----:B------:R-:W-:Y:S01]  /*10450*/  LEA.HI.X.SX32 R15, R12, R2, 0x1, P1 ;  /* 0x000000020c0f7211 */ /* 0x000fe200008f0eff */
[----:B------:R0:W-:Y:S04]  /*10460*/  STL [R1+0x2b8], R14 ;  /* 0x0002b80e01007387 */ /* 0x0001e80000100800 */
[----:B------:R0:W-:Y:S04]  /*10470*/  STL [R1+0x2b4], R15 ;  /* 0x0002b40f01007387 */ /* 0x0001e80000100800 */
[----:B------:R-:W3:Y:S01]  /*10480*/  LDL.LU R76, [R1+0x240] ;  /* 0x00024000014c7983 */ /* 0x000ee20000300800 */
[----:B--2---:R-:W-:-:S03]  /*10490*/  IMAD R12, R77, UR9, RZ ;  /* 0x000000094d0c7c24 */ /* 0x004fc6000f8e02ff */
[----:B------:R-:W2:Y:S01]  /*104a0*/  LDL.LU R77, [R1+0x23c] ;  /* 0x00023c00014d7983 */ /* 0x000ea20000300800 */
[----:B-1----:R-:W-:-:S03]  /*104b0*/  PRMT R13, RZ, 0x7610, R13 ;  /* 0x00007610ff0d7816 */ /* 0x002fc6000000000d */
[----:B------:R-:W-:Y:S04]  /*104c0*/  STS.U8 [R61+UR10+0x1980], R25 ;  /* 0x001980193d007988 */ /* 0x000fe8000800000a */
        /* <DEDUP_REMOVED lines=8> */
[----:B------:R0:W2:Y:S04]  /*10550*/  @P0 LDG.E.U8 R13, desc[UR22][R14.64] ;  /* 0x000000160e0d0981 */ /* 0x0000a8000c1e1100 */
[----:B------:R-:W-:Y:S04]  /*10560*/  STS.U8 [R61+UR10+0x3d80], R32 ;  /* 0x003d80203d007988 */ /* 0x000fe8000800000a */
[----:B------:R-:W-:Y:S01]  /*10570*/  STS.U8 [R19+UR10+0x200], R34 ;  /* 0x0002002213007988 */ /* 0x000fe2000800000a */
[----:B0-----:R-:W-:-:S03]  /*10580*/  IADD3 R14, P1, PT, R12, R3, RZ ;  /* 0x000000030c0e7210 */ /* 0x001fc60007f3e0ff */
[----:B------:R-:W-:Y:S01]  /*10590*/  STS.U8 [R19+UR10+0x600], R36 ;  /* 0x0006002413007988 */ /* 0x000fe2000800000a */
[----:B------:R-:W-:-:S03]  /*105a0*/  LEA.HI.X.SX32 R15, R12, R2, 0x1, P1 ;  /* 0x000000020c0f7211 */ /* 0x000fc600008f0eff */
[----:B------:R-:W-:Y:S01]  /*105b0*/  STS.U8 [R19+UR10+0xa00], R35 ;  /* 0x000a002313007988 */ /* 0x000fe2000800000a */
[----:B------:R-:W-:-:S03]  /*105c0*/  PRMT R12, RZ, 0x7610, R12 ;  /* 0x00007610ff0c7816 */ /* 0x000fc6000000000c */
        /* <DEDUP_REMOVED lines=8> */
[----:B------:R4:W-:Y:S04]  /*10650*/  STL [R1+0x2f8], R14 ;  /* 0x0002f80e01007387 */ /* 0x0009e80000100800 */
[----:B------:R4:W2:Y:S04]  /*10660*/  @P0 LDG.E.U8 R12, desc[UR22][R14.64] ;  /* 0x000000160e0c0981 */ /* 0x0008a8000c1e1100 */
[----:B------:R-:W-:Y:S04]  /*10670*/  STS.U8 [R19+UR10+0x2e00], R46 ;  /* 0x002e002e13007988 */ /* 0x000fe8000800000a */
[----:B------:R-:W-:Y:S01]  /*10680*/  STS.U8 [R19+UR10+0x3200], R45 ;  /* 0x0032002d13007988 */ /* 0x000fe2000800000a */
[----:B----4-:R-:W-:-:S03]  /*10690*/  IMAD R14, R83, UR9, RZ ;  /* 0x00000009530e7c24 */ /* 0x010fc6000f8e02ff */
[----:B------:R-:W-:Y:S04]  /*106a0*/  STS.U8 [R19+UR10+0x3600], R48 ;  /* 0x0036003013007988 */ /* 0x000fe8000800000a */
[----:B------:R-:W-:Y:S04]  /*106b0*/  STS.U8 [R19+UR10+0x3a00], R47 ;  /* 0x003a002f13007988 */ /* 0x000fe8000800000a */
[----:B------:R0:W-:Y:S02]  /*106c0*/  STS.U8 [R19+UR10+0x3e00], R53 ;  /* 0x003e003513007988 */ /* 0x0001e4000800000a */
[----:B0-----:R-:W-:-:S02]  /*106d0*/  IADD3 R19, P1, PT, R14, R3, RZ ;  /* 0x000000030e137210 */ /* 0x001fc40007f3e0ff */
[----:B------:R0:W-:Y:S02]  /*106e0*/  STL [R1+0x2f4], R15 ;  /* 0x0002f40f01007387 */ /* 0x0001e40000100800 */
[----:B------:R-:W-:Y:S01]  /*106f0*/  LEA.HI.X.SX32 R22, R14, R2, 0x1, P1 ;  /* 0x000000020e167211 */ /* 0x000fe200008f0eff */
[----:B---3--:R-:W-:Y:S01]  /*10700*/  IMAD R14, R69, UR4, RZ ;  /* 0x00000004450e7c24 */ /* 0x008fe2000f8e02ff */
[----:B------:R-:W-:Y:S01]  /*10710*/  STL [R1+0x338], R19 ;  /* 0x0003381301007387 */ /* 0x000fe20000100800 */
[----:B------:R-:W2:Y:S02]  /*10720*/  LDCU UR4, c[0x0][0x3b0] ;  /* 0x00007600ff0477ac */ /* 0x000ea40008000800 */
[----:B------:R-:W-:Y:S01]  /*10730*/  @P0 IMAD.MOV.U32 R23, RZ, RZ, R22 ;  /* 0x000000ffff170224 */ /* 0x000fe200078e0016 */
[----:B------:R1:W-:Y:S01]  /*10740*/  STL [R1+0x334], R22 ;  /* 0x0003341601007387 */ /* 0x0003e20000100800 */
[----:B0-----:R-:W-:Y:S01]  /*10750*/  PRMT R15, RZ, 0x7610, R15 ;  /* 0x00007610ff0f7816 */ /* 0x001fe2000000000f */
[----:B-1----:R-:W-:Y:S01]  /*10760*/  @P0 IMAD.MOV.U32 R22, RZ, RZ, R19 ;  /* 0x000000ffff160224 */ /* 0x002fe200078e0013 */
[----:B------:R-:W-:-:S04]  /*10770*/  IADD3 R19, P1, PT, R14, R3, RZ ;  /* 0x000000030e137210 */ /* 0x000fc80007f3e0ff */
[----:B------:R0:W3:Y:S04]  /*10780*/  @P0 LDG.E.U8 R15, desc[UR22][R22.64] ;  /* 0x00000016160f0981 */ /* 0x0000e8000c1e1100 */
[----:B------:R-:W-:Y:S01]  /*10790*/  STL [R1+0x378], R19 ;  /* 0x0003781301007387 */ /* 0x000fe20000100800 */
[----:B0-----:R-:W-:Y:S02]  /*107a0*/  LEA.HI.X.SX32 R22, R14, R2, 0x1, P1 ;  /* 0x000000020e167211 */ /* 0x001fe400008f0eff */
[----:B------:R-:W-:-:S03]  /*107b0*/  PRMT R14, RZ, 0x7610, R14 ;  /* 0x00007610ff0e7816 */ /* 0x000fc6000000000e */
[----:B------:R0:W-:Y:S01]  /*107c0*/  STL [R1+0x374], R22 ;  /* 0x0003741601007387 */ /* 0x0001e20000100800 */
[----:B------:R-:W-:Y:S02]  /*107d0*/  @P0 IMAD.MOV.U32 R23, RZ, RZ, R22 ;  /* 0x000000ffff170224 */ /* 0x000fe400078e0016 */
[----:B0-----:R-:W-:Y:S02]  /*107e0*/  @P0 IMAD.MOV.U32 R22, RZ, RZ, R19 ;  /* 0x000000ffff160224 */ /* 0x001fe400078e0013 */
[----:B------:R-:W-:Y:S01]  /*107f0*/  IMAD R19, R76, UR5, RZ ;  /* 0x000000054c137c24 */ /* 0x000fe2000f8e02ff */
[----:B------:R-:W-:Y:S01]  /*10800*/  LOP3.LUT R24, R67, 0x50, RZ, 0x3c, !PT ;  /* 0x0000005043187812 */ /* 0x000fe200078e3cff */
[----:B------:R-:W0:Y:S01]  /*10810*/  LDCU UR5, c[0x0][0x3b0] ;  /* 0x00007600ff0577ac */ /* 0x000e220008000800 */
[----:B------:R1:W4:Y:S02]  /*10820*/  @P0 LDG.E.U8 R14, desc[UR22][R22.64] ;  /* 0x00000016160e0981 */ /* 0x000324000c1e1100 */
[----:B-1----:R-:W-:-:S04]  /*10830*/  IADD3 R22, P1, PT, R19, R3, RZ ;  /* 0x0000000313167210 */ /* 0x002fc80007f3e0ff */
[----:B------:R-:W-:Y:S02]  /*10840*/  LEA.HI.X.SX32 R23, R19, R2, 0x1, P1 ;  /* 0x0000000213177211 */ /* 0x000fe400008f0eff */
[----:B------:R-:W-:Y:S01]  /*10850*/  PRMT R19, RZ, 0x7610, R19 ;  /* 0x00007610ff137816 */ /* 0x000fe20000000013 */
[----:B------:R-:W-:Y:S05]  /*10860*/  STL [R1+0x3b8], R22 ;  /* 0x0003b81601007387 */ /* 0x000fea0000100800 */
[----:B------:R2:W3:Y:S04]  /*10870*/  @P0 LDG.E.U8 R19, desc[UR22][R22.64] ;  /* 0x0000001616130981 */ /* 0x0004e8000c1e1100 */
[----:B------:R-:W-:Y:S04]  /*10880*/  STS.U8 [R24+UR10+0x280], R58 ;  /* 0x0002803a18007988 */ /* 0x000fe8000800000a */
[----:B------:R-:W-:Y:S04]  /*10890*/  STS.U8 [R24+UR10+0x680], R57 ;  /* 0x0006803918007988 */ /* 0x000fe8000800000a */
[----:B------:R-:W-:Y:S04]  /*108a0*/  STL [R1+0x3b4], R23 ;  /* 0x0003b41701007387 */ /* 0x000fe80000100800 */
[----:B------:R-:W-:Y:S04]  /*108b0*/  STS.U8 [R24+UR10+0xa80], R59 ;  /* 0x000a803b18007988 */ /* 0x000fe8000800000a */
[----:B------:R-:W-:Y:S04]  /*108c0*/  STS.U8 [R24+UR10+0xe80], R55 ;  /* 0x000e803718007988 */ /* 0x000fe8000800000a */
[----:B------:R-:W-:Y:S04]  /*108d0*/  STS.U8 [R24+UR10+0x1280], R56 ;  /* 0x0012803818007988 */ /* 0x000fe8000800000a */
[----:B------:R-:W-:Y:S04]  /*108e0*/  STS.U8 [R24+UR10+0x1680], R52 ;  /* 0x0016803418007988 */ /* 0x000fe8000800000a */
[----:B------:R-:W-:Y:S04]  /*108f0*/  STS.U8 [R24+UR10+0x1a80], R54 ;  /* 0x001a803618007988 */ /* 0x000fe8000800000a */
[----:B------:R-:W-:Y:S04]  /*10900*/  STS.U8 [R24+UR10+0x1e80], R50 ;  /* 0x001e803218007988 */ /* 0x000fe8000800000a */
[----:B------:R-:W-:Y:S04]  /*10910*/  STS.U8 [R24+UR10+0x2280], R51 ;  /* 0x0022803318007988 */ /* 0x000fe8000800000a */
[----:B------:R1:W-:Y:S02]  /*10920*/  STS.U8 [R24+UR10+0x2680], R18 ;  /* 0x0026801218007988 */ /* 0x0003e4000800000a */
[----:B-1----:R-:W-:-:S02]  /*10930*/  PRMT R18, RZ, 0x7610, R18 ;  /* 0x00007610ff127816 */ /* 0x002fc40000000012 */
[----:B------:R-:W-:Y:S04]  /*10940*/  STS.U8 [R24+UR10+0x2a80], R49 ;  /* 0x002a803118007988 */ /* 0x000fe8000800000a */
[----:B------:R-:W-:Y:S01]  /*10950*/  STS.U8 [R24+UR10+0x2e80], R21 ;  /* 0x002e801518007988 */ /* 0x000fe2000800000a */
[----:B--2---:R-:W-:Y:S01]  /*10960*/  IMAD R22, R77, UR4, RZ ;  /* 0x000000044d167c24 */ /* 0x004fe2000f8e02ff */
[----:B------:R-:W1:Y:S04]  /*10970*/  LDCU UR4, c[0x0][0x3b0] ;  /* 0x00007600ff0477ac */ /* 0x000e680008000800 */
[----:B------:R-:W-:-:S04]  /*10980*/  IADD3 R23, P1, PT, R22, R3, RZ ;  /* 0x0000000316177210 */ /* 0x000fc80007f3e0ff */
[----:B------:R-:W-:Y:S01]  /*10990*/  LEA.HI.X.SX32 R25, R22, R2, 0x1, P1 ;  /* 0x0000000216197211 */ /* 0x000fe200008f0eff */
[----:B------:R2:W-:Y:S01]  /*109a0*/  STL [R1+0x3e8], R23 ;  /* 0x0003e81701007387 */ /* 0x0005e20000100800 */
[----:B------:R-:W-:-:S03]  /*109b0*/  @P0 IMAD.MOV.U32 R22, RZ, RZ, R23 ;  /* 0x000000ffff160224 */ /* 0x000fc600078e0017 */
[----:B------:R0:W-:Y:S04]  /*109c0*/  STL [R1+0x3e4], R25 ;  /* 0x0003e41901007387 */ /* 0x0001e80000100800 */
[----:B------:R-:W3:Y:S01]  /*109d0*/  LDL.LU R76, [R1+0x2fc] ;  /* 0x0002fc00014c7983 */ /* 0x000ee20000300800 */
[----:B--2---:R-:W-:-:S05]  /*109e0*/  @P0 IMAD.MOV.U32 R23, RZ, RZ, R25 ;  /* 0x000000ffff170224 */ /* 0x004fca00078e0019 */
[----:B------:R0:W2:Y:S02]  /*109f0*/  @P0 LDG.E.U8 R18, desc[UR22][R22.64] ;  /* 0x0000001616120981 */ /* 0x0000a4000c1e1100 */
[----:B0-----:R-:W-:Y:S01]  /*10a00*/  IMAD R22, R87, UR5, RZ ;  /* 0x0000000557167c24 */ /* 0x001fe2000f8e02ff */
[----:B------:R-:W-:Y:S01]  /*10a10*/  PRMT R21, RZ, 0x7610, R21 ;  /* 0x00007610ff157816 */ /* 0x000fe20000000015 */
[----:B------:R-:W-:Y:S01]  /*10a20*/  STS.U8 [R24+UR10+0x3280], R20 ;  /* 0x0032801418007988 */ /* 0x000fe2000800000a */
[----:B------:R-:W0:Y:S02]  /*10a30*/  LDCU UR5, c[0x0][0x3b0] ;  /* 0x00007600ff0577ac */ /* 0x000e240008000800 */
[----:B------:R-:W-:-:S04]  /*10a40*/  IADD3 R25, P1, PT, R22, R3, RZ ;  /* 0x0000000316197210 */ /* 0x000fc80007f3e0ff */
[----:B------:R-:W-:Y:S01]  /*10a50*/  LEA.HI.X.SX32 R26, R22, R2, 0x1, P1 ;  /* 0x00000002161a7211 */ /* 0x000fe200008f0eff */
[----:B------:R0:W-:Y:S01]  /*10a60*/  STL [R1+0x418], R25 ;  /* 0x0004181901007387 */ /* 0x0001e20000100800 */
[----:B------:R-:W-:-:S03]  /*10a70*/  @P0 IMAD.MOV.U32 R22, RZ, RZ, R25 ;  /* 0x000000ffff160224 */ /* 0x000fc600078e0019 */
[----:B------:R0:W-:Y:S01]  /*10a80*/  STL [R1+0x414], R26 ;  /* 0x0004141a01007387 */ /* 0x0001e20000100800 */
[----:B------:R-:W-:-:S03]  /*10a90*/  @P0 IMAD.MOV.U32 R23, RZ, RZ, R26 ;  /* 0x000000ffff170224 */ /* 0x000fc600078e001a */
[----:B------:R-:W2:Y:S04]  /*10aa0*/  LDL.LU R83, [R1+0x3bc] ;  /* 0x0003bc0001537983 */ /* 0x000ea80000300800 */
[----:B------:R1:W4:Y:S02]  /*10ab0*/  @P0 LDG.E.U8 R21, desc[UR22][R22.64] ;  /* 0x0000001616150981 */ /* 0x000324000c1e1100 */
[----:B-1----:R-:W-:Y:S01]  /*10ac0*/  IMAD R22, R86, UR4, RZ ;  /* 0x0000000456167c24 */ /* 0x002fe2000f8e02ff */
[----:B------:R-:W1:Y:S04]  /*10ad0*/  LDCU UR4, c[0x0][0x3b0] ;  /* 0x00007600ff0477ac */ /* 0x000e680008000800 */
[----:B0-----:R-:W-:-:S04]  /*10ae0*/  IADD3 R25, P1, PT, R22, R3, RZ ;  /* 0x0000000316197210 */ /* 0x001fc80007f3e0ff */
[----:B------:R-:W-:Y:S01]  /*10af0*/  LEA.HI.X.SX32 R26, R22, R2, 0x1, P1 ;  /* 0x00000002161a7211 */ /* 0x000fe200008f0eff */
[----:B------:R-:W-:Y:S04]  /*10b00*/  STL [R1+0x448], R25 ;  /* 0x0004481901007387 */ /* 0x000fe80000100800 */
[----:B------:R-:W-:Y:S04]  /*10b10*/  STL [R1+0x444], R26 ;  /* 0x0004441a01007387 */ /* 0x000fe80000100800 */
[----:B------:R-:W4:Y:S04]  /*10b20*/  LDL.LU R77, [R1+0x380] ;  /* 0x00038000014d7983 */ /* 0x000f280000300800 */
[----:B------:R-:W4:Y:S01]  /*10b30*/  LDL.LU R69, [R1+0x37c] ;  /* 0x00037c0001457983 */ /* 0x000f220000300800 */
[----:B------:R-:W-:-:S03]  /*10b40*/  @P0 IMAD.MOV.U32 R22, RZ, RZ, R25 ;  /* 0x000000ffff160224 */ /* 0x000fc600078e0019 */
[----:B------:R0:W-:Y:S01]  /*10b50*/  STS.U8 [R24+UR10+0x3680], R17 ;  /* 0x0036801118007988 */ /* 0x0001e2000800000a */
[----:B------:R-:W-:-:S03]  /*10b60*/  @P0 IMAD.MOV.U32 R23, RZ, RZ, R26 ;  /* 0x000000ffff170224 */ /* 0x000fc600078e001a */
[----:B------:R-:W-:Y:S04]  /*10b70*/  STS.U8 [R24+UR10+0x3a80], R16 ;  /* 0x003a801018007988 */ /* 0x000fe8000800000a */
[----:B------:R1:W-:Y:S01]  /*10b80*/  STS.U8 [R24+UR10+0x3e80], R11 ;  /* 0x003e800b18007988 */ /* 0x0003e2000800000a */
[----:B0-----:R-:W-:-:S06]  /*10b90*/  PRMT R17, RZ, 0x7610, R17 ;  /* 0x00007610ff117816 */ /* 0x001fcc0000000011 */
[----:B------:R0:W4:Y:S01]  /*10ba0*/  @P0 LDG.E.U8 R17, desc[UR22][R22.64] ;  /* 0x0000001616110981 */ /* 0x000122000c1e1100 */
[----:B-1----:R-:W-:Y:S01]  /*10bb0*/  IMAD R11, R80, UR4, RZ ;  /* 0x00000004500b7c24 */ /* 0x002fe2000f8e02ff */
[----:B------:R-:W-:Y:S01]  /*10bc0*/  LOP3.LUT R24, R67, 0x60, RZ, 0x3c, !PT ;  /* 0x0000006043187812 */ /* 0x000fe200078e3cff */
[----:B------:R-:W1:Y:S03]  /*10bd0*/  LDCU UR4, c[0x0][0x3b0] ;  /* 0x00007600ff0477ac */ /* 0x000e660008000800 */
[----:B0-----:R-:W-:-:S04]  /*10be0*/  IADD3 R22, P1, PT, R11, R3, RZ ;  /* 0x000000030b167210 */ /* 0x001fc80007f3e0ff */
[----:B------:R-:W-:Y:S01]  /*10bf0*/  LEA.HI.X.SX32 R23, R11, R2, 0x1, P1 ;  /* 0x000000020b177211 */ /* 0x000fe200008f0eff */
[----:B------:R3:W-:Y:S01]  /*10c00*/  STS.U8 [R24+UR10+0x300], R8 ;  /* 0x0003000818007988 */ /* 0x0007e2000800000a */
[----:B------:R-:W-:-:S03]  /*10c10*/  PRMT R16, RZ, 0x7610, R16 ;  /* 0x00007610ff107816 */ /* 0x000fc60000000010 */
[----:B------:R0:W-:Y:S04]  /*10c20*/  STL [R1+0x470], R22 ;  /* 0x0004701601007387 */ /* 0x0001e80000100800 */
[----:B------:R0:W-:Y:S04]  /*10c30*/  STL [R1+0x46c], R23 ;  /* 0x00046c1701007387 */ /* 0x0001e80000100800 */
[----:B------:R0:W4:Y:S01]  /*10c40*/  @P0 LDG.E.U8 R16, desc[UR22][R22.64] ;  /* 0x0000001616100981 */ /* 0x000122000c1e1100 */
[----:B------:R-:W-:-:S03]  /*10c50*/  PRMT R11, RZ, 0x7610, R11 ;  /* 0x00007610ff0b7816 */ /* 0x000fc6000000000b */
[----:B------:R-:W-:Y:S04]  /*10c60*/  STS.U8 [R24+UR10+0x700], R7 ;  /* 0x0007000718007988 */ /* 0x000fe8000800000a */
[----:B------:R2:W-:Y:S01]  /*10c70*/  STS.U8 [R24+UR10+0xb00], R4 ;  /* 0x000b000418007988 */ /* 0x0005e2000800000a */
[----:B------:R-:W-:-:S03]  /*10c80*/  PRMT R20, RZ, 0x7610, R20 ;  /* 0x00007610ff147816 */ /* 0x000fc60000000014 */
[----:B------:R-:W-:Y:S04]  /*10c90*/  STS.U8 [R24+UR10+0xf00], R6 ;  /* 0x000f000618007988 */ /* 0x000fe8000800000a */
[----:B------:R-:W-:Y:S01]  /*10ca0*/  STS.U8 [R24+UR10+0x1300], R5 ;  /* 0x0013000518007988 */ /* 0x000fe2000800000a */
[----:B---3--:R-:W-:-:S03]  /*10cb0*/  IMAD R8, R76, UR9, RZ ;  /* 0x000000094c087c24 */ /* 0x008fc6000f8e02ff */
[----:B------:R-:W3:Y:S02]  /*10cc0*/  LDL.LU R76, [R1+0x340] ;  /* 0x00034000014c7983 */ /* 0x000ee40000300800 */
[----:B0-----:R-:W-:-:S04]  /*10cd0*/  IADD3 R22, P1, PT, R8, R3, RZ ;  /* 0x0000000308167210 */ /* 0x001fc80007f3e0ff */
[----:B------:R-:W-:Y:S01]  /*10ce0*/  LEA.HI.X.SX32 R23, R8, R2, 0x1, P1 ;  /* 0x0000000208177211 */ /* 0x000fe200008f0eff */
[----:B------:R0:W-:Y:S04]  /*10cf0*/  STL [R1+0xf8], R22 ;  /* 0x0000f81601007387 */ /* 0x0001e80000100800 */
[----:B------:R0:W3:Y:S04]  /*10d00*/  @P0 LDG.E.U8 R11, desc[UR22][R22.64] ;  /* 0x00000016160b0981 */ /* 0x0000e8000c1e1100 */
[----:B------:R0:W-:Y:S01]  /*10d10*/  STL [R1+0xf4], R23 ;  /* 0x0000f41701007387 */ /* 0x0001e20000100800 */
[----:B--2---:R-:W-:-:S03]  /*10d20*/  IMAD R4, R83, UR9, RZ ;  /* 0x0000000953047c24 */ /* 0x004fc6000f8e02ff */
[----:B------:R-:W2:Y:S02]  /*10d30*/  LDL.LU R83, [R1+0x33c] ;  /* 0x00033c0001537983 */ /* 0x000ea40000300800 */
[----:B0-----:R-:W-:-:S04]  /*10d40*/  IADD3 R22, P1, PT, R4, R3, RZ ;  /* 0x0000000304167210 */ /* 0x001fc80007f3e0ff */
[----:B------:R-:W-:Y:S01]  /*10d50*/  LEA.HI.X.SX32 R23, R4, R2, 0x1, P1 ;  /* 0x0000000204177211 */ /* 0x000fe200008f0eff */
[----:B------:R-:W-:-:S04]  /*10d60*/  @P0 IMAD.MOV.U32 R4, RZ, RZ, R22 ;  /* 0x000000ffff040224 */ /* 0x000fc800078e0016 */
[----:B------:R-:W-:Y:S01]  /*10d70*/  @P0 IMAD.MOV.U32 R5, RZ, RZ, R23 ;  /* 0x000000ffff050224 */ /* 0x000fe200078e0017 */
[----:B------:R0:W-:Y:S04]  /*10d80*/  STL [R1+0x138], R22 ;  /* 0x0001381601007387 */ /* 0x0001e80000100800 */
[----:B------:R4:W2:Y:S04]  /*10d90*/  @P0 LDG.E.U8 R20, desc[UR22][R4.64] ;  /* 0x0000001604140981 */ /* 0x0008a8000c1e1100 */
[----:B------:R-:W-:Y:S01]  /*10da0*/  STL [R1+0x134], R23 ;  /* 0x0001341701007387 */ /* 0x000fe20000100800 */
[----:B----4-:R-:W-:-:S03]  /*10db0*/  IMAD R4, R77, UR9, RZ ;  /* 0x000000094d047c24 */ /* 0x010fc6000f8e02ff */
[----:B------:R-:W4:Y:S02]  /*10dc0*/  LDL.LU R77, [R1+0x300] ;  /* 0x00030000014d7983 */ /* 0x000f240000300800 */
[----:B------:R-:W-:-:S04]  /*10dd0*/  IADD3 R5, P1, PT, R4, R3, RZ ;  /* 0x0000000304057210 */ /* 0x000fc80007f3e0ff */
[----:B0-----:R-:W-:Y:S01]  /*10de0*/  LEA.HI.X.SX32 R22, R4, R2, 0x1, P1 ;  /* 0x0000000204167211 */ /* 0x001fe200008f0eff */
[----:B------:R0:W-:Y:S01]  /*10df0*/  STL [R1+0x178], R5 ;  /* 0x0001780501007387 */ /* 0x0001e20000100800 */
[----:B------:R-:W-:Y:S01]  /*10e00*/  PRMT R7, RZ, 0x7610, R7 ;  /* 0x00007610ff077816 */ /* 0x000fe20000000007 */
[----:B------:R-:W-:Y:S02]  /*10e10*/  @P0 IMAD.MOV.U32 R4, RZ, RZ, R5 ;  /* 0x000000ffff040224 */ /* 0x000fe400078e0005 */
[----:B0-----:R-:W-:-:S05]  /*10e20*/  @P0 IMAD.MOV.U32 R5, RZ, RZ, R22 ;  /* 0x000000ffff050224 */ /* 0x001fca00078e0016 */
[----:B------:R0:W4:Y:S02]  /*10e30*/  @P0 LDG.E.U8 R7, desc[UR22][R4.64] ;  /* 0x0000001604070981 */ /* 0x000124000c1e1100 */
[----:B0-----:R-:W-:Y:S02]  /*10e40*/  IMAD R4, R69, UR9, RZ ;  /* 0x0000000945047c24 */ /* 0x001fe4000f8e02ff */
[----:B------:R-:W-:Y:S03]  /*10e50*/  STS.U8 [R24+UR10+0x1700], R10 ;  /* 0x0017000a18007988 */ /* 0x000fe6000800000a */
[----:B------:R-:W-:Y:S01]  /*10e60*/  IADD3 R5, P1, PT, R4, R3, RZ ;  /* 0x0000000304057210 */ /* 0x000fe20007f3e0ff */
[----:B------:R0:W-:Y:S01]  /*10e70*/  STS.U8 [R24+UR10+0x1b00], R9 ;  /* 0x001b000918007988 */ /* 0x0001e2000800000a */
[----:B------:R-:W-:-:S03]  /*10e80*/  PRMT R8, RZ, 0x7610, R8 ;  /* 0x00007610ff087816 */ /* 0x000fc60000000008 */
[----:B------:R-:W-:Y:S01]  /*10e90*/  STL [R1+0x174], R22 ;  /* 0x0001741601007387 */ /* 0x000fe20000100800 */
[----:B0-----:R-:W-:-:S03]  /*10ea0*/  LEA.HI.X.SX32 R9, R4, R2, 0x1, P1 ;  /* 0x0000000204097211 */ /* 0x001fc600008f0eff */
[----:B------:R0:W-:Y:S01]  /*10eb0*/  STL [R1+0x1c0], R5 ;  /* 0x0001c00501007387 */ /* 0x0001e20000100800 */
[----:B------:R-:W-:-:S03]  /*10ec0*/  @P0 IMAD.MOV.U32 R4, RZ, RZ, R5 ;  /* 0x000000ffff040224 */ /* 0x000fc600078e0005 */
[----:B------:R1:W-:Y:S04]  /*10ed0*/  STL [R1+0x1bc], R9 ;  /* 0x0001bc0901007387 */ /* 0x0003e80000100800 */
[----:B------:R-:W4:Y:S01]  /*10ee0*/  LDL.LU R75, [R1+0x718] ;  /* 0x00071800014b7983 */ /* 0x000f220000300800 */
[----:B0-----:R-:W-:-:S03]  /*10ef0*/  @P0 IMAD.MOV.U32 R5, RZ, RZ, R9 ;  /* 0x000000ffff050224 */ /* 0x001fc600078e0009 */
[----:B------:R-:W4:Y:S04]  /*10f00*/  LDL.LU R69, [R1+0x2c0] ;  /* 0x0002c00001457983 */ /* 0x000f280000300800 */
[----:B------:R3:W4:Y:S04]  /*10f10*/  @P0 LDG.E.U8 R8, desc[UR22][R4.64] ;  /* 0x0000001604080981 */ /* 0x000728000c1e1100 */
[----:B------:R-:W-:Y:S04]  /*10f20*/  STS.U8 [R24+UR10+0x1f00], R13 ;  /* 0x001f000d18007988 */ /* 0x000fe8000800000a */
[----:B------:R0:W-:Y:S01]  /*10f30*/  STS.U8 [R24+UR10+0x2300], R12 ;  /* 0x0023000c18007988 */ /* 0x0001e2000800000a */
[----:B---3--:R-:W-:-:S05]  /*10f40*/  IMAD R4, R76, UR9, RZ ;  /* 0x000000094c047c24 */ /* 0x008fca000f8e02ff */
[----:B------:R-:W-:-:S04]  /*10f50*/  IADD3 R5, P1, PT, R4, R3, RZ ;  /* 0x0000000304057210 */ /* 0x000fc80007f3e0ff */
[----:B-1----:R-:W-:Y:S01]  /*10f60*/  LEA.HI.X.SX32 R9, R4, R2, 0x1, P1 ;  /* 0x0000000204097211 */ /* 0x002fe200008f0eff */
[----:B------:R2:W-:Y:S04]  /*10f70*/  STL [R1+0x200], R5 ;  /* 0x0002000501007387 */ /* 0x0005e80000100800 */
[----:B------:R1:W-:Y:S04]  /*10f80*/  STL [R1+0x1fc], R9 ;  /* 0x0001fc0901007387 */ /* 0x0003e80000100800 */
[----:B------:R-:W3:Y:S01]  /*10f90*/  LDL.LU R76, [R1+0x714] ;  /* 0x00071400014c7983 */ /* 0x000ee20000300800 */
[----:B0-----:R-:W-:-:S02]  /*10fa0*/  @P0 IMAD.MOV.U32 R12, RZ, RZ, R5 ;  /* 0x000000ffff0c0224 */ /* 0x001fc400078e0005 */
[----:B------:R-:W-:Y:S01]  /*10fb0*/  @P0 IMAD.MOV.U32 R13, RZ, RZ, R9 ;  /* 0x000000ffff0d0224 */ /* 0x000fe200078e0009 */
[----:B------:R-:W-:-:S06]  /*10fc0*/  PRMT R4, RZ, 0x7610, R4 ;  /* 0x00007610ff047816 */ /* 0x000fcc0000000004 */
[----:B------:R0:W3:Y:S01]  /*10fd0*/  @P0 LDG.E.U8 R4, desc[UR22][R12.64] ;  /* 0x000000160c040981 */ /* 0x0000e2000c1e1100 */
[----:B--2---:R-:W-:-:S05]  /*10fe0*/  IMAD R5, R83, UR9, RZ ;  /* 0x0000000953057c24 */ /* 0x004fca000f8e02ff */
[----:B-1----:R-:W-:-:S04]  /*10ff0*/  IADD3 R9, P1, PT, R5, R3, RZ ;  /* 0x0000000305097210 */ /* 0x002fc80007f3e0ff */
[----:B------:R-:W-:Y:S01]  /*11000*/  LEA.HI.X.SX32 R10, R5, R2, 0x1, P1 ;  /* 0x00000002050a7211 */ /* 0x000fe200008f0eff */
[----:B------:R1:W-:Y:S04]  /*11010*/  STL [R1+0x240], R9 ;  /* 0x0002400901007387 */ /* 0x0003e80000100800 */
[----:B------:R2:W-:Y:S01]  /*11020*/  STL [R1+0x23c], R10 ;  /* 0x00023c0a01007387 */ /* 0x0005e20000100800 */
[----:B0-----:R-:W-:Y:S02]  /*11030*/  @P0 IMAD.MOV.U32 R12, RZ, RZ, R9 ;  /* 0x000000ffff0c0224 */ /* 0x001fe400078e0009 */
[----:B------:R-:W-:Y:S02]  /*11040*/  @P0 IMAD.MOV.U32 R13, RZ, RZ, R10 ;  /* 0x000000ffff0d0224 */ /* 0x000fe400078e000a */
[----:B----4-:R-:W-:-:S02]  /*11050*/  IMAD R5, R77, UR9, RZ ;  /* 0x000000094d057c24 */ /* 0x010fc4000f8e02ff */
[----:B------:R-:W4:Y:S03]  /*11060*/  LDL.LU R77, [R1+0x710] ;  /* 0x00071000014d7983 */ /* 0x000f260000300800 */
[----:B-1----:R-:W-:-:S04]  /*11070*/  IADD3 R9, P1, PT, R5, R3, RZ ;  /* 0x0000000305097210 */ /* 0x002fc80007f3e0ff */
[----:B--2---:R-:W-:Y:S01]  /*11080*/  LEA.HI.X.SX32 R10, R5, R2, 0x1, P1 ;  /* 0x00000002050a7211 */ /* 0x004fe200008f0eff */
[----:B------:R0:W-:Y:S04]  /*11090*/  STL [R1+0x280], R9 ;  /* 0x0002800901007387 */ /* 0x0001e80000100800 */
[----:B------:R1:W-:Y:S04]  /*110a0*/  STL [R1+0x27c], R10 ;  /* 0x00027c0a01007387 */ /* 0x0003e80000100800 */
[----:B------:R-:W2:Y:S01]  /*110b0*/  LDL.LU R83, [R1+0x3f0] ;  /* 0x0003f00001537983 */ /* 0x000ea20000300800 */
[----:B------:R-:W-:-:S02]  /*110c0*/  PRMT R6, RZ, 0x7610, R6 ;  /* 0x00007610ff067816 */ /* 0x000fc40000000006 */
[----:B------:R-:W-:-:S04]  /*110d0*/  PRMT R5, RZ, 0x7610, R5 ;  /* 0x00007610ff057816 */ /* 0x000fc80000000005 */
[----:B------:R0:W2:Y:S04]  /*110e0*/  @P0 LDG.E.U8 R6, desc[UR22][R12.64] ;  /* 0x000000160c060981 */ /* 0x0000a8000c1e1100 */
[----:B------:R-:W-:Y:S01]  /*110f0*/  STS.U8 [R24+UR10+0x2700], R15 ;  /* 0x0027000f18007988 */ /* 0x000fe2000800000a */
[----:B0-----:R-:W-:Y:S02]  /*11100*/  @P0 IMAD.MOV.U32 R12, RZ, RZ, R9 ;  /* 0x000000ffff0c0224 */ /* 0x001fe400078e0009 */
[----:B------:R-:W-:Y:S01]  /*11110*/  @P0 IMAD.MOV.U32 R13, RZ, RZ, R10 ;  /* 0x000000ffff0d0224 */ /* 0x000fe200078e000a */
[----:B------:R-:W-:Y:S04]  /*11120*/  STS.U8 [R24+UR10+0x2b00], R14 ;  /* 0x002b000e18007988 */ /* 0x000fe8000800000a */
[----:B------:R0:W2:Y:S04]  /*11130*/  @P0 LDG.E.U8 R5, desc[UR22][R12.64] ;  /* 0x000000160c050981 */ /* 0x0000a8000c1e1100 */
[----:B------:R-:W-:Y:S04]  /*11140*/  STS.U8 [R24+UR10+0x2f00], R19 ;  /* 0x002f001318007988 */ /* 0x000fe8000800000a */
[----:B------:R-:W-:Y:S01]  /*11150*/  STS.U8 [R24+UR10+0x3300], R18 ;  /* 0x0033001218007988 */ /* 0x000fe2000800000a */
[----:B------:R-:W-:Y:S01]  /*11160*/  IMAD R9, R75, UR9, RZ ;  /* 0x000000094b097c24 */ /* 0x000fe2000f8e02ff */
[----:B0-----:R-:W-:-:S04]  /*11170*/  LOP3.LUT R12, R67, 0x70, RZ, 0x3c, !PT ;  /* 0x00000070430c7812 */ /* 0x001fc800078e3cff */
[C---:B-1----:R-:W-:Y:S01]  /*11180*/  IADD3 R10, P1, PT, R9.reuse, R3, RZ ;  /* 0x00000003090a7210 */ /* 0x042fe20007f3e0ff */
[----:B------:R-:W-:Y:S03]  /*11190*/  STS.U8 [R24+UR10+0x3700], R21 ;  /* 0x0037001518007988 */ /* 0x000fe6000800000a */
[----:B------:R-:W-:Y:S01]  /*111a0*/  LEA.HI.X.SX32 R13, R9, R2, 0x1, P1 ;  /* 0x00000002090d7211 */ /* 0x000fe200008f0eff */
[----:B------:R-:W-:Y:S01]  /*111b0*/  STS.U8 [R24+UR10+0x3b00], R17 ;  /* 0x003b001118007988 */ /* 0x000fe2000800000a */
[----:B------:R-:W-:-:S03]  /*111c0*/  PRMT R9, RZ, 0x7610, R9 ;  /* 0x00007610ff097816 */ /* 0x000fc60000000009 */
[----:B------:R-:W-:Y:S04]  /*111d0*/  STS.U8 [R24+UR10+0x3f00], R16 ;  /* 0x003f001018007988 */ /* 0x000fe8000800000a */
[----:B------:R-:W-:Y:S04]  /*111e0*/  STS.U8 [R12+UR10+0x3f80], R69 ;  /* 0x003f80450c007988 */ /* 0x000fe8000800000a */
[----:B------:R0:W-:Y:S04]  /*111f0*/  STS.U8 [R12+UR10+0x380], R11 ;  /* 0x0003800b0c007988 */ /* 0x0001e8000800000a */
[----:B------:R-:W-:Y:S01]  /*11200*/  STL [R1+0x2c0], R10 ;  /* 0x0002c00a01007387 */ /* 0x000fe20000100800 */
[----:B0-----:R-:W-:-:S05]  /*11210*/  @P0 IMAD.MOV.U32 R11, RZ, RZ, R13 ;  /* 0x000000ffff0b0224 */ /* 0x001fca00078e000d */
[----:B------:R3:W2:Y:S04]  /*11220*/  @P0 LDG.E.U8 R9, desc[UR22][R10.64] ;  /* 0x000000160a090981 */ /* 0x0006a8000c1e1100 */
[----:B------:R-:W-:Y:S04]  /*11230*/  STL [R1+0x2bc], R13 ;  /* 0x0002bc0d01007387 */ /* 0x000fe80000100800 */
[----:B------:R-:W2:Y:S04]  /*11240*/  LDL.LU R69, [R1+0x3c0] ;  /* 0x0003c00001457983 */ /* 0x000ea80000300800 */
[----:B------:R-:W-:Y:S04]  /*11250*/  STS.U8 [R12+UR10+0x780], R20 ;  /* 0x000780140c007988 */ /* 0x000fe8000800000a */
[----:B------:R0:W-:Y:S02]  /*11260*/  STS.U8 [R12+UR10+0xb80], R7 ;  /* 0x000b80070c007988 */ /* 0x0001e4000800000a */
[----:B0-----:R-:W-:-:S02]  /*11270*/  PRMT R7, RZ, 0x7610, R7 ;  /* 0x00007610ff077816 */ /* 0x001fc40000000007 */
[----:B------:R0:W-:Y:S02]  /*11280*/  STS.U8 [R12+UR10+0xf80], R8 ;  /* 0x000f80080c007988 */ /* 0x0001e4000800000a */
[----:B0-----:R-:W-:Y:S01]  /*11290*/  PRMT R8, RZ, 0x7610, R8 ;  /* 0x00007610ff087816 */ /* 0x001fe20000000008 */
[----:B---3--:R-:W-:Y:S02]  /*112a0*/  IMAD R10, R76, UR9, RZ ;  /* 0x000000094c0a7c24 */ /* 0x008fe4000f8e02ff */
[----:B------:R-:W3:Y:S03]  /*112b0*/  LDL.LU R76, [R1+0x3ec] ;  /* 0x0003ec00014c7983 */ /* 0x000ee60000300800 */
[----:B------:R-:W-:-:S04]  /*112c0*/  IADD3 R11, P1, PT, R10, R3, RZ ;  /* 0x000000030a0b7210 */ /* 0x000fc80007f3e0ff */
[----:B------:R-:W-:Y:S01]  /*112d0*/  LEA.HI.X.SX32 R13, R10, R2, 0x1, P1 ;  /* 0x000000020a0d7211 */ /* 0x000fe200008f0eff */
[----:B------:R0:W-:Y:S01]  /*112e0*/  STL [R1+0x300], R11 ;  /* 0x0003000b01007387 */ /* 0x0001e20000100800 */
[----:B------:R-:W-:-:S03]  /*112f0*/  @P0 IMAD.MOV.U32 R10, RZ, RZ, R11 ;  /* 0x000000ffff0a0224 */ /* 0x000fc600078e000b */
[----:B0-----:R-:W-:-:S05]  /*11300*/  @P0 IMAD.MOV.U32 R11, RZ, RZ, R13 ;  /* 0x000000ffff0b0224 */ /* 0x001fca00078e000d */
[----:B------:R4:W3:Y:S04]  /*11310*/  @P0 LDG.E.U8 R7, desc[UR22][R10.64] ;  /* 0x000000160a070981 */ /* 0x0008e8000c1e1100 */
[----:B------:R0:W-:Y:S04]  /*11320*/  STL [R1+0x2fc], R13 ;  /* 0x0002fc0d01007387 */ /* 0x0001e80000100800 */
[----:B------:R2:W-:Y:S01]  /*11330*/  STS.U8 [R12+UR10+0x1380], R4 ;  /* 0x001380040c007988 */ /* 0x0005e2000800000a */
[----:B----4-:R-:W-:Y:S01]  /*11340*/  IMAD R10, R77, UR4, RZ ;  /* 0x000000044d0a7c24 */ /* 0x010fe2000f8e02ff */
[----:B------:R-:W1:Y:S02]  /*11350*/  LDCU UR4, c[0x0][0x3b0] ;  /* 0x00007600ff0477ac */ /* 0x000e640008000800 */
[----:B------:R-:W4:Y:S02]  /*11360*/  LDL.LU R77, [R1+0x420] ;  /* 0x00042000014d7983 */ /* 0x000f240000300800 */
[----:B------:R-:W-:-:S04]  /*11370*/  IADD3 R11, P1, PT, R10, R3, RZ ;  /* 0x000000030a0b7210 */ /* 0x000fc80007f3e0ff */
[----:B0-----:R-:W-:Y:S01]  /*11380*/  LEA.HI.X.SX32 R13, R10, R2, 0x1, P1 ;  /* 0x000000020a0d7211 */ /* 0x001fe200008f0eff */
[----:B------:R0:W-:Y:S01]  /*11390*/  STL [R1+0x340], R11 ;  /* 0x0003400b01007387 */ /* 0x0001e20000100800 */
[----:B------:R-:W-:Y:S02]  /*113a0*/  @P0 IMAD.MOV.U32 R10, RZ, RZ, R11 ;  /* 0x000000ffff0a0224 */ /* 0x000fe400078e000b */
[----:B--2---:R-:W-:Y:S01]  /*113b0*/  IMAD R4, R83, UR5, RZ ;  /* 0x0000000553047c24 */ /* 0x004fe2000f8e02ff */
[----:B------:R-:W2:Y:S01]  /*113c0*/  LDCU UR5, c[0x0][0x3b0] ;  /* 0x00007600ff0577ac */ /* 0x000ea20008000800 */
[----:B0-----:R-:W-:-:S05]  /*113d0*/  @P0 IMAD.MOV.U32 R11, RZ, RZ, R13 ;  /* 0x000000ffff0b0224 */ /* 0x001fca00078e000d */
[----:B------:R0:W4:Y:S02]  /*113e0*/  @P0 LDG.E.U8 R8, desc[UR22][R10.64] ;  /* 0x000000160a080981 */ /* 0x000124000c1e1100 */
[----:B0-----:R-:W-:-:S04]  /*113f0*/  IADD3 R10, P1, PT, R4, R3, RZ ;  /* 0x00000003040a7210 */ /* 0x001fc80007f3e0ff */
[----:B------:R-:W-:Y:S02]  /*11400*/  LEA.HI.X.SX32 R11, R4, R2, 0x1, P1 ;  /* 0x00000002040b7211 */ /* 0x000fe400008f0eff */
[----:B------:R-:W-:-:S06]  /*11410*/  PRMT R4, RZ, 0x7610, R4 ;  /* 0x00007610ff047816 */ /* 0x000fcc0000000004 */
[----:B------:R0:W4:Y:S04]  /*11420*/  @P0 LDG.E.U8 R4, desc[UR22][R10.64] ;  /* 0x000000160a040981 */ /* 0x000128000c1e1100 */
[----:B------:R-:W-:Y:S04]  /*11430*/  STS.U8 [R12+UR10+0x1780], R6 ;  /* 0x001780060c007988 */ /* 0x000fe8000800000a */
[----:B------:R1:W-:Y:S04]  /*11440*/  STS.U8 [R12+UR10+0x1b80], R5 ;  /* 0x001b80050c007988 */ /* 0x0003e8000800000a */
[----:B------:R-:W-:Y:S04]  /*11450*/  STL [R1+0x33c], R13 ;  /* 0x00033c0d01007387 */ /* 0x000fe80000100800 */
[----:B------:R0:W-:Y:S04]  /*11460*/  STL [R1+0x380], R10 ;  /* 0x0003800a01007387 */ /* 0x0001e80000100800 */
[----:B------:R-:W-:Y:S01]  /*11470*/  STL [R1+0x37c], R11 ;  /* 0x00037c0b01007387 */ /* 0x000fe20000100800 */
[----:B-1----:R-:W-:-:S03]  /*11480*/  IMAD R5, R69, UR4, RZ ;  /* 0x0000000445057c24 */ /* 0x002fc6000f8e02ff */
[----:B------:R-:W-:Y:S01]  /*11490*/  STS.U8 [R12+UR10+0x1f80], R9 ;  /* 0x001f80090c007988 */ /* 0x000fe2000800000a */
[----:B------:R-:W1:Y:S01]  /*114a0*/  LDCU UR4, c[0x0][0x3b0] ;  /* 0x00007600ff0477ac */ /* 0x000e620008000800 */
[----:B------:R-:W-:-:S04]  /*114b0*/  IADD3 R6, P1, PT, R5, R3, RZ ;  /* 0x0000000305067210 */ /* 0x000fc80007f3e0ff */
[----:B0-----:R-:W-:Y:S02]  /*114c0*/  LEA.HI.X.SX32 R10, R5, R2, 0x1, P1 ;  /* 0x00000002050a7211 */ /* 0x001fe400008f0eff */
[----:B------:R-:W-:Y:S01]  /*114d0*/  PRMT R5, RZ, 0x7610, R5 ;  /* 0x00007610ff057816 */ /* 0x000fe20000000005 */
[----:B------:R-:W-:Y:S04]  /*114e0*/  STL [R1+0x3c0], R6 ;  /* 0x0003c00601007387 */ /* 0x000fe80000100800 */
[----:B------:R-:W-:Y:S04]  /*114f0*/  STL [R1+0x3bc], R10 ;  /* 0x0003bc0a01007387 */ /* 0x000fe80000100800 */
[----:B---3--:R0:W-:Y:S02]  /*11500*/  STS.U8 [R12+UR10+0x2380], R7 ;  /* 0x002380070c007988 */ /* 0x0081e4000800000a */
[----:B0-----:R-:W-:-:S05]  /*11510*/  @P0 IMAD.MOV.U32 R7, RZ, RZ, R10 ;  /* 0x000000ffff070224 */ /* 0x001fca00078e000a */
[----:B------:R2:W3:Y:S02]  /*11520*/  @P0 LDG.E.U8 R5, desc[UR22][R6.64] ;  /* 0x0000001606050981 */ /* 0x0004e4000c1e1100 */
[----:B--2---:R-:W-:Y:S01]  /*11530*/  IMAD R6, R76, UR5, RZ ;  /* 0x000000054c067c24 */ /* 0x004fe2000f8e02ff */
[----:B------:R-:W0:Y:S04]  /*11540*/  LDCU UR5, c[0x0][0x3b0] ;  /* 0x00007600ff0577ac */ /* 0x000e280008000800 */
[----:B------:R-:W-:-:S04]  /*11550*/  IADD3 R7, P1, PT, R6, R3, RZ ;  /* 0x0000000306077210 */ /* 0x000fc80007f3e0ff */
[----:B------:R-:W-:Y:S01]  /*11560*/  LEA.HI.X.SX32 R9, R6, R2, 0x1, P1 ;  /* 0x0000000206097211 */ /* 0x000fe200008f0eff */
[----:B------:R2:W-:Y:S01]  /*11570*/  STL [R1+0x3f0], R7 ;  /* 0x0003f00701007387 */ /* 0x0005e20000100800 */
[----:B------:R-:W-:-:S03]  /*11580*/  @P0 IMAD.MOV.U32 R6, RZ, RZ, R7 ;  /* 0x000000ffff060224 */ /* 0x000fc600078e0007 */
[----:B--2---:R-:W-:Y:S01]  /*11590*/  @P0 IMAD.MOV.U32 R7, RZ, RZ, R9 ;  /* 0x000000ffff070224 */ /* 0x004fe200078e0009 */
[----:B----4-:R-:W-:Y:S04]  /*115a0*/  STS.U8 [R12+UR10+0x2780], R8 ;  /* 0x002780080c007988 */ /* 0x010fe8000800000a */
[----:B------:R2:W-:Y:S02]  /*115b0*/  STS.U8 [R12+UR10+0x2b80], R4 ;  /* 0x002b80040c007988 */ /* 0x0005e4000800000a */
[----:B--2---:R-:W-:-:S06]  /*115c0*/  PRMT R4, RZ, 0x7610, R4 ;  /* 0x00007610ff047816 */ /* 0x004fcc0000000004 */
[----:B------:R1:W2:Y:S02]  /*115d0*/  @P0 LDG.E.U8 R4, desc[UR22][R6.64] ;  /* 0x0000001606040981 */ /* 0x0002a4000c1e1100 */
[----:B-1----:R-:W-:-:S05]  /*115e0*/  IMAD R6, R77, UR4, RZ ;  /* 0x000000044d067c24 */ /* 0x002fca000f8e02ff */
[CC--:B------:R-:W-:Y:S01]  /*115f0*/  IADD3 R7, P1, PT, R6.reuse, R3.reuse, RZ ;  /* 0x0000000306077210 */ /* 0x0c0fe20007f3e0ff */
[----:B------:R-:W-:Y:S03]  /*11600*/  STL [R1+0x3ec], R9 ;  /* 0x0003ec0901007387 */ /* 0x000fe60000100800 */
[----:B------:R-:W-:Y:S01]  /*11610*/  LEA.HI.X.SX32 R6, R6, R2, 0x1, P1 ;  /* 0x0000000206067211 */ /* 0x000fe200008f0eff */
[----:B---3--:R0:W-:Y:S02]  /*11620*/  STS.U8 [R12+UR10+0x2f80], R5 ;  /* 0x002f80050c007988 */ /* 0x0081e4000800000a */
[----:B0-----:R-:W-:Y:S02]  /*11630*/  IMAD R5, R0, UR5, RZ ;  /* 0x0000000500057c24 */ /* 0x001fe4000f8e02ff */
[----:B------:R-:W5:Y:S04]  /*11640*/  LDL.LU R0, [R1+0x720] ;  /* 0x0007200001007983 */ /* 0x000f680000300800 */
[----:B------:R0:W-:Y:S01]  /*11650*/  STL [R1+0x420], R7 ;  /* 0x0004200701007387 */ /* 0x0001e20000100800 */
[----:B------:R-:W-:-:S03]  /*11660*/  IADD3 R3, P1, PT, R5, R3, RZ ;  /* 0x0000000305037210 */ /* 0x000fc60007f3e0ff */
[----:B------:R1:W-:Y:S01]  /*11670*/  STL [R1+0x41c], R6 ;  /* 0x00041c0601007387 */ /* 0x0003e20000100800 */
[----:B0-----:R-:W-:-:S04]  /*11680*/  @P0 LOP3.LUT R7, R7, R6, RZ, 0x3c, !PT ;  /* 0x0000000607070212 */ /* 0x001fc800078e3cff */
[----:B-1----:R-:W-:Y:S02]  /*11690*/  @P0 LOP3.LUT R6, R7, R6, RZ, 0x3c, !PT ;  /* 0x0000000607060212 */ /* 0x002fe400078e3cff */
[----:B------:R-:W-:Y:S02]  /*116a0*/  LEA.HI.X.SX32 R8, R5, R2, 0x1, P1 ;  /* 0x0000000205087211 */ /* 0x000fe400008f0eff */
[----:B------:R-:W-:Y:S02]  /*116b0*/  @P0 LOP3.LUT R7, R7, R6, RZ, 0x3c, !PT ;  /* 0x0000000607070212 */ /* 0x000fe400078e3cff */
[----:B------:R-:W-:Y:S01]  /*116c0*/  PRMT R2, RZ, 0x7610, R2 ;  /* 0x00007610ff027816 */ /* 0x000fe20000000002 */
[----:B--2---:R0:W-:Y:S02]  /*116d0*/  STS.U8 [R12+UR10+0x3380], R4 ;  /* 0x003380040c007988 */ /* 0x0041e4000800000a */
[----:B0-----:R-:W-:-:S06]  /*116e0*/  PRMT R4, RZ, 0x7610, R4 ;  /* 0x00007610ff047816 */ /* 0x001fcc0000000004 */
[----:B------:R0:W2:Y:S02]  /*116f0*/  @P0 LDG.E.U8 R4, desc[UR22][R6.64] ;  /* 0x0000001606040981 */ /* 0x0000a4000c1e1100 */
[----:B0-----:R-:W-:Y:S02]  /*11700*/  @P0 IMAD.MOV.U32 R6, RZ, RZ, R3 ;  /* 0x000000ffff060224 */ /* 0x001fe400078e0003 */
[----:B------:R-:W-:-:S05]  /*11710*/  @P0 IMAD.MOV.U32 R7, RZ, RZ, R8 ;  /* 0x000000ffff070224 */ /* 0x000fca00078e0008 */
[----:B------:R-:W3:Y:S04]  /*11720*/  @P0 LDG.E.U8 R2, desc[UR22][R6.64] ;  /* 0x0000001606020981 */ /* 0x000ee8000c1e1100 */
[----:B------:R0:W-:Y:S04]  /*11730*/  STL [R1+0x180], R3 ;  /* 0x0001800301007387 */ /* 0x0001e80000100800 */
[----:B------:R0:W-:Y:S01]  /*11740*/  STL [R1+0x17c], R8 ;  /* 0x00017c0801007387 */ /* 0x0001e20000100800 */
[----:B------:R-:W-:-:S04]  /*11750*/  UISETP.NE.U32.AND UP1, UPT, UR6, URZ, UPT ;  /* 0x000000ff0600728c */ /* 0x000fc8000bf25070 */
[----:B------:R-:W-:Y:S02]  /*11760*/  UISETP.LT.OR UP3, UPT, UR25, 0x80, UP1 ;  /* 0x000000801900788c */ /* 0x000fe40008f61670 */
[----:B------:R-:W-:Y:S01]  /*11770*/  UISETP.GE.AND UP2, UPT, UR25, 0x100, UPT ;  /* 0x000001001900788c */ /* 0x000fe2000bf46270 */
[----:B--2---:R0:W-:Y:S04]  /*11780*/  STS.U8 [R12+UR10+0x3780], R4 ;  /* 0x003780040c007988 */ /* 0x0041e8000800000a */
[----:B---3--:R0:W-:Y:S01]  /*11790*/  STS.U8 [R12+UR10+0x3b80], R2 ;  /* 0x003b80020c007988 */ /* 0x0081e2000800000a */
[----:B------:R1:W-:Y:S06]  /*117a0*/  MEMBAR.ALL.CTA ;  /* 0x0000000000007992 */ /* 0x0003ec0000008000 */
[----:B-1----:R-:W1:Y:S02]  /*117b0*/  FENCE.VIEW.ASYNC.S ;  /* 0x00000000000073c6 */ /* 0x002e640000000000 */
[----:B-1----:R-:W-:Y:S06]  /*117c0*/  BAR.SYNC.DEFER_BLOCKING 0x0 ;  /* 0x0000000000007b1d */ /* 0x002fec0000010000 */
[----:B------:R-:W-:Y:S05]  /*117d0*/  BRA.U UP3, `(.L_x_6) ;  /* 0x0000000103847547 */ /* 0x000fea000b800000 */
[----:B------:R-:W-:Y:S02]  /*117e0*/  UIADD3 UR4, UPT, UPT, UR10, 0x8000, URZ ;  /* 0x000080000a047890 */ /* 0x000fe4000fffe0ff */
[----:B------:R-:W-:Y:S02]  /*117f0*/  USHF.R.U32.HI UR16, URZ, 0x4, UR10 ;  /* 0x00000004ff107899 */ /* 0x000fe4000801160a */
[----:B------:R-:W-:Y:S02]  /*11800*/  USHF.R.U32.HI UR4, URZ, 0x4, UR4 ;  /* 0x00000004ff047899 */ /* 0x000fe40008011604 */
[----:B------:R-:W-:Y:S02]  /*11810*/  USGXT.U32 UR16, UR16, 0xe ;  /* 0x0000000e1010789a */ /* 0x000fe40008000000 */
[----:B------:R-:W-:Y:S02]  /*11820*/  USGXT.U32 UR14, UR4, 0xe ;  /* 0x0000000e040e789a */ /* 0x000fe40008000000 */
[----:B------:R-:W-:-:S02]  /*11830*/  UIADD3 UR32, UP4, UPT, UR16, 0x2, URZ ;  /* 0x0000000210207890 */ /* 0x000fc4000ff9e0ff */
[----:B------:R-:W-:Y:S01]  /*11840*/  UIADD3 UR30, UP3, UPT, UR14, 0x80, URZ ;  /* 0x000000800e1e7890 */ /* 0x000fe2000ff7e0ff */
[----:B------:R-:W-:Y:S01]  /*11850*/  UMOV UR4, URZ ;  /* 0x000000ff00047c82 */ /* 0x000fe20008000000 */
[----:B------:R-:W-:Y:S01]  /*11860*/  UMOV UR34, 0x0 ;  /* 0x0000000000227882 */ /* 0x000fe20000000000 */
[----:B------:R-:W-:Y:S02]  /*11870*/  UIADD3.X UR33, UPT, UPT, UR4, 0x40004040, URZ, UP4, !UPT ;  /* 0x4000404004217890 */ /* 0x000fe4000a7fe4ff */
[----:B------:R-:W-:Y:S02]  /*11880*/  UIADD3.X UR31, UPT, UPT, UR4, -0x7fffbfe0, URZ, UP3, !UPT ;  /* 0x80004020041f7890 */ /* 0x000fe40009ffe4ff */
[----:B------:R-:W-:Y:S02]  /*11890*/  UIADD3.64 UR20, UPT, UPT, UR32, 0x2, URZ ;  /* 0x0000000220147897 */ /* 0x000fe4000fffe0ff */
[----:B------:R-:W-:Y:S02]  /*118a0*/  UIADD3.64 UR18, UPT, UPT, UR30, 0x80, URZ ;  /* 0x000000801e127897 */ /* 0x000fe4000fffe0ff */
[----:B------:R-:W-:-:S02]  /*118b0*/  UIADD3.64 UR28, UPT, UPT, UR32, 0x4, URZ ;  /* 0x00000004201c7897 */ /* 0x000fc4000fffe0ff */
[----:B------:R-:W-:Y:S01]  /*118c0*/  UIADD3.64 UR26, UPT, UPT, UR30, 0x100, URZ ;  /* 0x000001001e1a7897 */ /* 0x000fe2000fffe0ff */
[----:B------:R-:W-:Y:S01]  /*118d0*/  UMOV UR35, 0x4208010 ;  /* 0x0420801000237882 */ /* 0x000fe20000000000 */
[----:B------:R-:W-:Y:S01]  /*118e0*/  UMOV UR17, 0x40004040 ;  /* 0x4000404000117882 */ /* 0x000fe20000000000 */
[----:B------:R-:W-:Y:S01]  /*118f0*/  UMOV UR15, 0x80004020 ;  /* 0x80004020000f7882 */ /* 0x000fe20000000000 */
[----:B------:R-:W-:Y:S01]  /*11900*/  UMOV UR36, 0x0 ;  /* 0x0000000000247882 */ /* 0x000fe20000000000 */
[----:B------:R-:W-:Y:S01]  /*11910*/  UMOV UR37, 0x4208010 ;  /* 0x0420801000257882 */ /* 0x000fe20000000000 */
[----:B------:R-:W-:Y:S01]  /*11920*/  UMOV UR38, 0x0 ;  /* 0x0000000000267882 */ /* 0x000fe20000000000 */
[----:B------:R-:W-:Y:S01]  /*11930*/  UMOV UR39, 0x4208010 ;  /* 0x0420801000277882 */ /* 0x000fe20000000000 */
[----:B------:R-:W-:Y:S01]  /*11940*/  UMOV UR4, UR8 ;  /* 0x0000000800047c82 */ /* 0x000fe20008000000 */
[----:B------:R-:W-:Y:S01]  /*11950*/  UMOV UR5, URZ ;  /* 0x000000ff00057c82 */ /* 0x000fe20008000000 */
[----:B------:R1:W-:Y:S01]  /*11960*/  UTCQMMA gdesc[UR14], gdesc[UR16], tmem[UR7], tmem[UR34], idesc[UR35], !UPT ;  /* 0x00ff22100e0075ea */ /* 0x0003e2000f800307 */
[----:B------:R-:W-:Y:S01]  /*11970*/  UMOV UR40, 0x0 ;  /* 0x0000000000287882 */ /* 0x000fe20000000000 */
[----:B------:R-:W-:Y:S01]  /*11980*/  UMOV UR41, 0x4208010 ;  /* 0x0420801000297882 */ /* 0x000fe20000000000 */
[----:B------:R1:W-:Y:S01]  /*11990*/  UTCQMMA gdesc[UR30], gdesc[UR32], tmem[UR7], tmem[UR36], idesc[UR37], UPT ;  /* 0x00ff24201e0075ea */ /* 0x0003e2000b800307 */
[----:B------:R-:W-:Y:S01]  /*119a0*/  UMOV UR4, UR4 ;  /* 0x0000000400047c82 */ /* 0x000fe20008000000 */
[----:B------:R1:W-:Y:S01]  /*119b0*/  UTCQMMA gdesc[UR18], gdesc[UR20], tmem[UR7], tmem[UR38], idesc[UR39], UPT ;  /* 0x00ff2614120075ea */ /* 0x0003e2000b800307 */
[----:B------:R1:W-:Y:S01]  /*119c0*/  UTCQMMA gdesc[UR26], gdesc[UR28], tmem[UR7], tmem[UR40], idesc[UR41], UPT ;  /* 0x00ff281c1a0075ea */ /* 0x0003e2000b800307 */
[----:B------:R1:W-:Y:S01]  /*119d0*/  UTCBAR [UR4], URZ ;  /* 0x000000ff040073e9 */ /* 0x0003e200080000ff */
[----:B------:R-:W-:Y:S01]  /*119e0*/  NOP ;  /* 0x0000000000007918 */ /* 0x000fe20000000000 */
.L_x_6:
[----:B-1----:R-:W-:Y:S01]  /*119f0*/  UMOV UR4, URZ ;  /* 0x000000ff00047c82 */ /* 0x002fe20008000000 */
[----:B------:R-:W-:Y:S05]  /*11a00*/  BRA.U !UP2, `(.L_x_7) ;  /* 0x000000b90a087547 */ /* 0x000fea000b800000 */
[----:B------:R-:W-:Y:S01]  /*11a10*/  USHF.R.S32.HI UR6, URZ, 0x1f, UR25 ;  /* 0x0000001fff067899 */ /* 0x000fe20008011419 */
[----:B0-----:R-:W-:Y:S01]  /*11a20*/  IMAD.MOV.U32 R2, RZ, RZ, RZ ;  /* 0x000000ffff027224 */ /* 0x001fe200078e00ff */
[----:B------:R-:W-:Y:S02]  /*11a30*/  USHF.L.U32 UR18, UR12, 0x7, URZ ;  /* 0x000000070c127899 */ /* 0x000fe400080006ff */
[----:B------:R-:W-:Y:S02]  /*11a40*/  UIADD3 UR9, UPT, UPT, UR10, 0xa000, URZ ;  /* 0x0000a0000a097890 */ /* 0x000fe4000fffe0ff */
[----:B------:R-:W-:Y:S02]  /*11a50*/  UIADD3 UR12, UPT, UPT, UR10, 0x4000, URZ ;  /* 0x000040000a0c7890 */ /* 0x000fe4000fffe0ff */
[----:B------:R-:W-:Y:S02]  /*11a60*/  ULEA.HI UR6, UR6, UR25, URZ, 0x7 ;  /* 0x0000001906067291 */ /* 0x000fe4000f8f38ff */
[----:B------:R-:W-:-:S02]  /*11a70*/  USHF.R.U32.HI UR9, URZ, 0x4, UR9 ;  /* 0x00000004ff097899 */ /* 0x000fc40008011609 */
[----:B------:R-:W-:Y:S02]  /*11a80*/  USHF.R.U32.HI UR14, URZ, 0x4, UR12 ;  /* 0x00000004ff0e7899 */ /* 0x000fe4000801160c */
[----:B------:R-:W-:Y:S02]  /*11a90*/  USHF.R.S32.HI UR6, URZ, 0x7, UR6 ;  /* 0x00000007ff067899 */ /* 0x000fe40008011406 */
[----:B------:R-:W-:Y:S02]  /*11aa0*/  USGXT.U32 UR12, UR9, 0xe ;  /* 0x0000000e090c789a */ /* 0x000fe40008000000 */
[----:B------:R-:W-:Y:S02]  /*11ab0*/  USGXT.U32 UR14, UR14, 0xe ;  /* 0x0000000e0e0e789a */ /* 0x000fe40008000000 */
[----:B------:R-:W-:Y:S02]  /*11ac0*/  UISETP.LT.AND UP4, UPT, UR6, 0x2, UPT ;  /* 0x000000020600788c */ /* 0x000fe4000bf81270 */
[----:B------:R-:W-:-:S02]  /*11ad0*/  UIADD3 UR28, UP2, UPT, UR12, 0x80, URZ ;  /* 0x000000800c1c7890 */ /* 0x000fc4000ff5e0ff */
[----:B------:R-:W-:Y:S02]  /*11ae0*/  UIADD3 UR26, UP3, UPT, UR14, 0x2, URZ ;  /* 0x000000020e1a7890 */ /* 0x000fe4000ff7e0ff */
[----:B------:R-:W-:Y:S01]  /*11af0*/  USEL UR6, UR6, 0x2, !UP4 ;  /* 0x0000000206067887 */ /* 0x000fe2000e000000 */
[----:B------:R-:W-:Y:S01]  /*11b00*/  UMOV UR4, URZ ;  /* 0x000000ff00047c82 */ /* 0x000fe20008000000 */
[----:B------:R-:W-:Y:S01]  /*11b10*/  UMOV UR5, URZ ;  /* 0x000000ff00057c82 */ /* 0x000fe20008000000 */
[----:B------:R-:W-:Y:S02]  /*11b20*/  USHF.L.U32 UR19, UR13, 0x7, URZ ;  /* 0x000000070d137899 */ /* 0x000fe400080006ff */
[----:B------:R-:W-:Y:S02]  /*11b30*/  UIADD3.X UR29, UPT, UPT, UR4, -0x7fffbfe0, URZ, UP2, !UPT ;  /* 0x80004020041d7890 */ /* 0x000fe400097fe4ff */
[----:B------:R-:W-:Y:S02]  /*11b40*/  UIADD3.X UR27, UPT, UPT, UR5, 0x40004040, URZ, UP3, !UPT ;  /* 0x40004040051b7890 */ /* 0x000fe40009ffe4ff */
[----:B------:R-:W-:Y:S01]  /*11b50*/  UIADD3 UR20, UPT, UPT, UR6, -0x2, URZ ;  /* 0xfffffffe06147890 */ /* 0x000fe2000fffe0ff */
[----:B------:R-:W0:Y:S01]  /*11b60*/  LDCU UR40, c[0x0][0x3a0] ;  /* 0x00007400ff2877ac */ /* 0x000e220008000800 */
[----:B------:R-:W-:-:S02]  /*11b70*/  USHF.R.S32.HI UR38, URZ, 0x1f, UR18 ;  /* 0x0000001fff267899 */ /* 0x000fc40008011412 */
[----:B------:R-:W-:Y:S02]  /*11b80*/  USHF.R.S32.HI UR39, URZ, 0x1f, UR19 ;  /* 0x0000001fff277899 */ /* 0x000fe40008011413 */
[----:B------:R-:W-:Y:S02]  /*11b90*/  UIADD3.64 UR30, UPT, UPT, UR28, 0x80, URZ ;  /* 0x000000801c1e7897 */ /* 0x000fe4000fffe0ff */
[----:B------:R-:W-:Y:S02]  /*11ba0*/  UIADD3.64 UR32, UPT, UPT, UR26, 0x2, URZ ;  /* 0x000000021a207897 */ /* 0x000fe4000fffe0ff */
[----:B------:R-:W-:Y:S02]  /*11bb0*/  UIADD3.64 UR34, UPT, UPT, UR28, 0x100, URZ ;  /* 0x000001001c227897 */ /* 0x000fe4000fffe0ff */
[----:B------:R-:W-:Y:S01]  /*11bc0*/  UIADD3.64 UR36, UPT, UPT, UR26, 0x4, URZ ;  /* 0x000000041a247897 */ /* 0x000fe2000fffe0ff */
[----:B------:R-:W-:Y:S01]  /*11bd0*/  UMOV UR21, 0x1 ;  /* 0x0000000100157882 */ /* 0x000fe20000000000 */
[----:B------:R-:W-:-:S10]  /*11be0*/  UMOV UR6, URZ ;  /* 0x000000ff00067c82 */ /* 0x000fd40008000000 */
.L_x_10:
        /* <DEDUP_REMOVED lines=11> */
[----:B------:R-:W1:Y:S03]  /*11ca0*/  S2R R8, SR_TID.X ;  /* 0x0000000000087919 */ /* 0x000e660000002100 */
[----:B------:R-:W4:Y:S04]  /*11cb0*/  LDL.LU R7, [R1+0x45c] ;  /* 0x00045c0001077983 */ /* 0x000f280000300800 */
[----:B------:R-:W4:Y:S01]  /*11cc0*/  LDL.LU R6, [R1+0x180] ;  /* 0x0001800001067983 */ /* 0x000f220000300800 */
[----:B------:R-:W-:Y:S01]  /*11cd0*/  UIADD3 UR24, UPT, UPT, UR6, 0x1, URZ ;  /* 0x0000000106187890 */ /* 0x000fe2000fffe0ff */
[----:B------:R-:W-:-:S03]  /*11ce0*/  IMAD.U32 R2, R2, -0x80000000, RZ ;  /* 0x8000000002027824 */ /* 0x000fc600078e00ff */
[----:B0-----:R-:W-:Y:S01]  /*11cf0*/  UIMAD UR4, UR24, -0x80, UR40 ;  /* 0xffffff80180478a4 */ /* 0x001fe2000f8e0228 */
[----:B-1----:R-:W-:-:S04]  /*11d00*/  SHF.R.U32.HI R3, RZ, 0x6, R8 ;  /* 0x00000006ff037819 */ /* 0x002fc80000011608 */
[----:B------:R-:W-:-:S04]  /*11d10*/  SGXT.U32 R3, R3, 0x1 ;  /* 0x000000010303781a */ /* 0x000fc80000000000 */
[----:B------:R-:W-:Y:S02]  /*11d20*/  ISETP.GE.AND P0, PT, R3, UR4, PT ;  /* 0x0000000403007c0c */ /* 0x000fe4000bf06270 */
[----:B--2---:R-:W-:Y:S02]  /*11d30*/  IADD3 R17, P6, PT, R17, UR19, RZ ;  /* 0x0000001311117c10 */ /* 0x004fe4000ffde0ff */
[----:B---3--:R-:W-:-:S03]  /*11d40*/  IADD3 R16, P1, PT, R16, UR19, RZ ;  /* 0x0000001310107c10 */ /* 0x008fc6000ff3e0ff */
[----:B------:R-:W-:Y:S01]  /*11d50*/  STL [R1+0x4b8], R17 ;  /* 0x0004b81101007387 */ /* 0x000fe20000100800 */
[----:B----4-:R-:W-:-:S03]  /*11d60*/  IADD3 R15, P3, PT, R15, UR19, RZ ;  /* 0x000000130f0f7c10 */ /* 0x010fc6000ff7e0ff */
[----:B------:R-:W-:Y:S01]  /*11d70*/  STL [R1+0x470], R16 ;  /* 0x0004701001007387 */ /* 0x000fe20000100800 */
[----:B------:R-:W-:-:S03]  /*11d80*/  IADD3 R14, P4, PT, R14, UR19, RZ ;  /* 0x000000130e0e7c10 */ /* 0x000fc6000ff9e0ff */
[----:B------:R-:W-:Y:S01]  /*11d90*/  STL [R1+0x468], R15 ;  /* 0x0004680f01007387 */ /* 0x000fe20000100800 */
[----:B------:R-:W-:-:S03]  /*11da0*/  IADD3 R13, P5, PT, R13, UR19, RZ ;  /* 0x000000130d0d7c10 */ /* 0x000fc6000ffbe0ff */
[----:B------:R-:W-:Y:S01]  /*11db0*/  STL [R1+0x460], R14 ;  /* 0x0004600e01007387 */ /* 0x000fe20000100800 */
[----:B------:R-:W-:-:S03]  /*11dc0*/  IADD3.X R12, PT, PT, R12, UR39, RZ, P6, !PT ;  /* 0x000000270c0c7c10 */ /* 0x000fc6000b7fe4ff */
[----:B------:R-:W-:Y:S01]  /*11dd0*/  STL [R1+0x458], R13 ;  /* 0x0004580d01007387 */ /* 0x000fe20000100800 */
[----:B------:R-:W-:Y:S02]  /*11de0*/  IADD3 R9, P6, PT, R9, UR19, RZ ;  /* 0x0000001309097c10 */ /* 0x000fe4000ffde0ff */
[----:B------:R-:W-:-:S03]  /*11df0*/  IADD3.X R5, PT, PT, R5, UR39, RZ, P1, !PT ;  /* 0x0000002705057c10 */ /* 0x000fc60008ffe4ff */
[----:B------:R0:W-:Y:S01]  /*11e00*/  STL [R1+0x450], R9 ;  /* 0x0004500901007387 */ /* 0x0001e20000100800 */
[----:B------:R-:W-:-:S03]  /*11e10*/  IADD3 R11, P1, PT, R11, UR19, RZ ;  /* 0x000000130b0b7c10 */ /* 0x000fc6000ff3e0ff */
[----:B------:R-:W-:Y:S01]  /*11e20*/  STL [R1+0x4b4], R12 ;  /* 0x0004b40c01007387 */ /* 0x000fe20000100800 */
[----:B------:R-:W-:-:S03]  /*11e30*/  IADD3.X R10, PT, PT, R10, UR39, RZ, P3, !PT ;  /* 0x000000270a0a7c10 */ /* 0x000fc60009ffe4ff */
[----:B0-----:R-:W2:Y:S01]  /*11e40*/  LDL.LU R9, [R1+0x454] ;  /* 0x0004540001097983 */ /* 0x001ea20000300800 */
[----:B------:R-:W-:-:S03]  /*11e50*/  IADD3 R4, P3, PT, R4, UR19, RZ ;  /* 0x0000001304047c10 */ /* 0x000fc6000ff7e0ff */
[----:B------:R0:W-:Y:S04]  /*11e60*/  STL [R1+0x46c], R5 ;  /* 0x00046c0501007387 */ /* 0x0001e80000100800 */
[----:B0-----:R-:W3:Y:S04]  /*11e70*/  LDL.LU R5, [R1+0x448] ;  /* 0x0004480001057983 */ /* 0x001ee80000300800 */
[----:B------:R-:W4:Y:S04]  /*11e80*/  LDL.LU R30, [R1+0x44c] ;  /* 0x00044c00011e7983 */ /* 0x000f280000300800 */
[----:B------:R-:W-:Y:S04]  /*11e90*/  STL [R1+0x478], R11 ;  /* 0x0004780b01007387 */ /* 0x000fe80000100800 */
[----:B------:R0:W-:Y:S04]  /*11ea0*/  STL [R1+0x4b0], R4 ;  /* 0x0004b00401007387 */ /* 0x0001e80000100800 */
[----:B------:R-:W-:Y:S04]  /*11eb0*/  STL [R1+0x464], R10 ;  /* 0x0004640a01007387 */ /* 0x000fe80000100800 */
[----:B0-----:R-:W4:Y:S01]  /*11ec0*/  LDL.LU R4, [R1+0x440] ;  /* 0x0004400001047983 */ /* 0x001f220000300800 */
[----:B------:R-:W-:-:S03]  /*11ed0*/  IADD3.X R7, PT, PT, R7, UR39, RZ, P4, !PT ;  /* 0x0000002707077c10 */ /* 0x000fc6000a7fe4ff */
[----:B------:R-:W4:Y:S01]  /*11ee0*/  LDL.LU R3, [R1+0x474] ;  /* 0x0004740001037983 */ /* 0x000f220000300800 */
[----:B------:R-:W-:-:S03]  /*11ef0*/  IADD3 R6, P4, PT, R6, UR19, RZ ;  /* 0x0000001306067c10 */ /* 0x000fc6000ff9e0ff */
[----:B------:R-:W4:Y:S04]  /*11f00*/  LDL.LU R29, [R1+0x438] ;  /* 0x00043800011d7983 */ /* 0x000f280000300800 */
[----:B------:R0:W-:Y:S04]  /*11f10*/  STL [R1+0x45c], R7 ;  /* 0x00045c0701007387 */ /* 0x0001e80000100800 */
[----:B------:R-:W4:Y:S04]  /*11f20*/  LDL.LU R28, [R1+0x4ac] ;  /* 0x0004ac00011c7983 */ /* 0x000f280000300800 */
[----:B------:R-:W4:Y:S04]  /*11f30*/  LDL.LU R27, [R1+0x430] ;  /* 0x00043000011b7983 */ /* 0x000f280000300800 */
[----:B------:R1:W-:Y:S04]  /*11f40*/  STL [R1+0x180], R6 ;  /* 0x0001800601007387 */ /* 0x0003e80000100800 */
        /* <DEDUP_REMOVED lines=16> */
[----:B0-----:R-:W4:Y:S04]  /*12050*/  LDL.LU R7, [R1+0x41c] ;  /* 0x00041c0001077983 */ /* 0x001f280000300800 */
[----:B-1----:R-:W4:Y:S04]  /*12060*/  LDL.LU R6, [R1+0x3f8] ;  /* 0x0003f80001067983 */ /* 0x002f280000300800 */
[----:B------:R-:W4:Y:S01]  /*12070*/  LDL.LU R10, [R1+0x414] ;  /* 0x00041400010a7983 */ /* 0x000f220000300800 */
[----:B--2---:R-:W-:-:S05]  /*12080*/  IADD3.X R9, PT, PT, R9, UR39, RZ, P5, !PT ;  /* 0x0000002709097c10 */ /* 0x004fca000affe4ff */
[----:B------:R0:W-:Y:S01]  /*12090*/  STL [R1+0x454], R9 ;  /* 0x0004540901007387 */ /* 0x0001e20000100800 */
[----:B---3--:R-:W-:-:S03]  /*120a0*/  IADD3 R5, P5, PT, R5, UR19, RZ ;  /* 0x0000001305057c10 */ /* 0x008fc6000ffbe0ff */
[----:B0-----:R-:W2:Y:S01]  /*120b0*/  LDL.LU R9, [R1+0x498] ;  /* 0x0004980001097983 */ /* 0x001ea20000300800 */
[----:B----4-:R-:W-:-:S03]  /*120c0*/  IADD3.X R30, PT, PT, R30, UR39, RZ, P6, !PT ;  /* 0x000000271e1e7c10 */ /* 0x010fc6000b7fe4ff */
[----:B------:R0:W-:Y:S04]  /*120d0*/  STL [R1+0x448], R5 ;  /* 0x0004480501007387 */ /* 0x0001e80000100800 */
[----:B0-----:R-:W3:Y:S01]  /*120e0*/  LDL.LU R5, [R1+0x40c] ;  /* 0x00040c0001057983 */ /* 0x001ee20000300800 */
[----:B------:R-:W-:Y:S02]  /*120f0*/  IADD3 R4, P6, PT, R4, UR19, RZ ;  /* 0x0000001304047c10 */ /* 0x000fe4000ffde0ff */
[----:B------:R-:W-:-:S03]  /*12100*/  IADD3.X R3, PT, PT, R3, UR39, RZ, P1, !PT ;  /* 0x0000002703037c10 */ /* 0x000fc60008ffe4ff */
[----:B------:R0:W-:Y:S04]  /*12110*/  STL [R1+0x440], R4 ;  /* 0x0004400401007387 */ /* 0x0001e80000100800 */
[----:B0-----:R-:W4:Y:S04]  /*12120*/  LDL.LU R4, [R1+0x490] ;  /* 0x0004900001047983 */ /* 0x001f280000300800 */
[----:B------:R-:W-:Y:S04]  /*12130*/  STL [R1+0x44c], R30 ;  /* 0x00044c1e01007387 */ /* 0x000fe80000100800 */
[----:B------:R0:W-:Y:S04]  /*12140*/  STL [R1+0x474], R3 ;  /* 0x0004740301007387 */ /* 0x0001e80000100800 */
[----:B0-----:R-:W4:Y:S01]  /*12150*/  LDL.LU R3, [R1+0x404] ;  /* 0x0004040001037983 */ /* 0x001f220000300800 */
[----:B------:R-:W-:-:S02]  /*12160*/  IADD3 R29, P1, PT, R29, UR19, RZ ;  /* 0x000000131d1d7c10 */ /* 0x000fc4000ff3e0ff */
[----:B------:R-:W-:Y:S02]  /*12170*/  IADD3.X R28, PT, PT, R28, UR39, RZ, P3, !PT ;  /* 0x000000271c1c7c10 */ /* 0x000fe40009ffe4ff */
[----:B------:R-:W-:Y:S02]  /*12180*/  IADD3 R27, P3, PT, R27, UR19, RZ ;  /* 0x000000131b1b7c10 */ /* 0x000fe4000ff7e0ff */
[----:B------:R-:W-:Y:S01]  /*12190*/  IADD3.X R26, PT, PT, R26, UR39, RZ, P4, !PT ;  /* 0x000000271a1a7c10 */ /* 0x000fe2000a7fe4ff */
[----:B------:R-:W-:Y:S01]  /*121a0*/  STL [R1+0x438], R29 ;  /* 0x0004381d01007387 */ /* 0x000fe20000100800 */
[----:B------:R-:W-:Y:S02]  /*121b0*/  IADD3 R25, P4, PT, R25, UR19, RZ ;  /* 0x0000001319197c10 */ /* 0x000fe4000ff9e0ff */
[----:B------:R-:W-:Y:S01]  /*121c0*/  IADD3.X R24, PT, PT, R24, UR39, RZ, P5, !PT ;  /* 0x0000002718187c10 */ /* 0x000fe2000affe4ff */
[----:B------:R-:W-:Y:S01]  /*121d0*/  STL [R1+0x4ac], R28 ;  /* 0x0004ac1c01007387 */ /* 0x000fe20000100800 */
[----:B------:R-:W-:-:S02]  /*121e0*/  IADD3 R23, P5, PT, R23, UR19, RZ ;  /* 0x0000001317177c10 */ /* 0x000fc4000ffbe0ff */
[----:B------:R-:W-:Y:S01]  /*121f0*/  IADD3.X R22, PT, PT, R22, UR39, RZ, P6, !PT ;  /* 0x0000002716167c10 */ /* 0x000fe2000b7fe4ff */
[----:B------:R-:W-:Y:S01]  /*12200*/  STL [R1+0x430], R27 ;  /* 0x0004301b01007387 */ /* 0x000fe20000100800 */
[----:B------:R-:W-:Y:S02]  /*12210*/  IADD3 R21, P6, PT, R21, UR19, RZ ;  /* 0x0000001315157c10 */ /* 0x000fe4000ffde0ff */
[----:B------:R-:W-:Y:S01]  /*12220*/  IADD3.X R20, PT, PT, R20, UR39, RZ, P1, !PT ;  /* 0x0000002714147c10 */ /* 0x000fe20008ffe4ff */
[----:B------:R-:W-:Y:S01]  /*12230*/  STL [R1+0x17c], R26 ;  /* 0x00017c1a01007387 */ /* 0x000fe20000100800 */
[----:B------:R-:W-:-:S03]  /*12240*/  IADD3 R19, P1, PT, R19, UR19, RZ ;  /* 0x0000001313137c10 */ /* 0x000fc6000ff3e0ff */
[----:B------:R-:W-:Y:S01]  /*12250*/  STL [R1+0x428], R25 ;  /* 0x0004281901007387 */ /* 0x000fe20000100800 */
[----:B------:R-:W-:-:S03]  /*12260*/  IADD3.X R18, PT, PT, R18, UR39, RZ, P3, !PT ;  /* 0x0000002712127c10 */ /* 0x000fc60009ffe4ff */
        /* <DEDUP_REMOVED lines=12> */
[----:B------:R-:W-:Y:S04]  /*12330*/  STL [R1+0x42c], R18 ;  /* 0x00042c1201007387 */ /* 0x000fe80000100800 */
[----:B------:R-:W-:Y:S01]  /*12340*/  STL [R1+0x418], R17 ;  /* 0x0004181101007387 */ /* 0x000fe20000100800 */
[----:B------:R-:W-:Y:S02]  /*12350*/  IADD3 R11, P6, PT, R11, UR19, RZ ;  /* 0x000000130b0b7c10 */ /* 0x000fe4000ffde0ff */
[----:B------:R-:W-:Y:S01]  /*12360*/  IADD3.X R7, PT, PT, R7, UR39, RZ, P1, !PT ;  /* 0x0000002707077c10 */ /* 0x000fe20008ffe4ff */
[----:B------:R-:W-:Y:S04]  /*12370*/  STL [R1+0x424], R16 ;  /* 0x0004241001007387 */ /* 0x000fe80000100800 */
[----:B------:R-:W-:Y:S01]  /*12380*/  STL [R1+0x410], R15 ;  /* 0x0004100f01007387 */ /* 0x000fe20000100800 */
[----:B------:R-:W-:-:S03]  /*12390*/  IADD3 R6, P1, PT, R6, UR19, RZ ;  /* 0x0000001306067c10 */ /* 0x000fc6000ff3e0ff */
[----:B------:R-:W-:Y:S04]  /*123a0*/  STL [R1+0x4a4], R14 ;  /* 0x0004a40e01007387 */ /* 0x000fe80000100800 */
[----:B------:R-:W-:Y:S01]  /*123b0*/  STL [R1+0x408], R13 ;  /* 0x0004080d01007387 */ /* 0x000fe20000100800 */
[----:B------:R-:W-:-:S03]  /*123c0*/  IADD3.X R10, PT, PT, R10, UR39, RZ, P3, !PT ;  /* 0x000000270a0a7c10 */ /* 0x000fc60009ffe4ff */
[----:B------:R-:W-:Y:S04]  /*123d0*/  STL [R1+0x49c], R12 ;  /* 0x00049c0c01007387 */ /* 0x000fe80000100800 */
[----:B------:R0:W-:Y:S04]  /*123e0*/  STL [R1+0x41c], R7 ;  /* 0x00041c0701007387 */ /* 0x0001e80000100800 */
[----:B------:R-:W-:Y:S04]  /*123f0*/  STL [R1+0x400], R11 ;  /* 0x0004000b01007387 */ /* 0x000fe80000100800 */
[----:B0-----:R-:W4:Y:S04]  /*12400*/  LDL.LU R7, [R1+0x3f0] ;  /* 0x0003f00001077983 */ /* 0x001f280000300800 */
[----:B------:R0:W-:Y:S04]  /*12410*/  STL [R1+0x3f8], R6 ;  /* 0x0003f80601007387 */ /* 0x0001e80000100800 */
[----:B0-----:R-:W4:Y:S04]  /*12420*/  LDL.LU R6, [R1+0x3fc] ;  /* 0x0003fc0001067983 */ /* 0x001f280000300800 */
[----:B------:R-:W4:Y:S04]  /*12430*/  LDL.LU R30, [R1+0x3e8] ;  /* 0x0003e800011e7983 */ /* 0x000f280000300800 */
[----:B------:R-:W-:Y:S01]  /*12440*/  STL [R1+0x414], R10 ;  /* 0x0004140a01007387 */ /* 0x000fe20000100800 */
[----:B--2---:R-:W-:-:S02]  /*12450*/  IADD3 R9, P3, PT, R9, UR19, RZ ;  /* 0x0000001309097c10 */ /* 0x004fc4000ff7e0ff */
[----:B---3--:R-:W-:-:S05]  /*12460*/  IADD3.X R5, PT, PT, R5, UR39, RZ, P4, !PT ;  /* 0x0000002705057c10 */ /* 0x008fca000a7fe4ff */
[----:B------:R0:W-:Y:S04]  /*12470*/  STL [R1+0x40c], R5 ;  /* 0x00040c0501007387 */ /* 0x0001e80000100800 */
[----:B------:R-:W-:Y:S04]  /*12480*/  STL [R1+0x498], R9 ;  /* 0x0004980901007387 */ /* 0x000fe80000100800 */
[----:B0-----:R-:W2:Y:S01]  /*12490*/  LDL.LU R5, [R1+0x3f4] ;  /* 0x0003f40001057983 */ /* 0x001ea20000300800 */
[----:B----4-:R-:W-:-:S05]  /*124a0*/  IADD3 R4, P4, PT, R4, UR19, RZ ;  /* 0x0000001304047c10 */ /* 0x010fca000ff9e0ff */
[----:B------:R0:W-:Y:S04]  /*124b0*/  STL [R1+0x490], R4 ;  /* 0x0004900401007387 */ /* 0x0001e80000100800 */
[----:B0-----:R-:W3:Y:S01]  /*124c0*/  LDL.LU R4, [R1+0x3e0] ;  /* 0x0003e00001047983 */ /* 0x001ee20000300800 */
[----:B------:R-:W-:-:S03]  /*124d0*/  IADD3.X R3, PT, PT, R3, UR39, RZ, P5, !PT ;  /* 0x0000002703037c10 */ /* 0x000fc6000affe4ff */
[----:B------:R-:W4:Y:S04]  /*124e0*/  LDL.LU R29, [R1+0x494] ;  /* 0x00049400011d7983 */ /* 0x000f280000300800 */
        /* <DEDUP_REMOVED lines=21> */
[----:B------:R-:W4:Y:S01]  /*12640*/  LDL.LU R10, [R1+0x398] ;  /* 0x00039800010a7983 */ /* 0x000f220000300800 */
[----:B------:R-:W-:-:S05]  /*12650*/  IADD3 R7, P5, PT, R7, UR19, RZ ;  /* 0x0000001307077c10 */ /* 0x000fca000ffbe0ff */
[----:B------:R0:W-:Y:S01]  /*12660*/  STL [R1+0x3f0], R7 ;  /* 0x0003f00701007387 */ /* 0x0001e20000100800 */
[----:B------:R-:W-:-:S03]  /*12670*/  IADD3.X R6, PT, PT, R6, UR39, RZ, P6, !PT ;  /* 0x0000002706067c10 */ /* 0x000fc6000b7fe4ff */
[----:B0-----:R-:W4:Y:S04]  /*12680*/  LDL.LU R7, [R1+0x3b4] ;  /* 0x0003b40001077983 */ /* 0x001f280000300800 */
[----:B------:R0:W-:Y:S01]  /*12690*/  STL [R1+0x3fc], R6 ;  /* 0x0003fc0601007387 */ /* 0x0001e20000100800 */
[----:B------:R-:W-:-:S03]  /*126a0*/  IADD3 R30, P6, PT, R30, UR19, RZ ;  /* 0x000000131e1e7c10 */ /* 0x000fc6000ffde0ff */
[----:B0-----:R-:W4:Y:S01]  /*126b0*/  LDL.LU R6, [R1+0x390] ;  /* 0x0003900001067983 */ /* 0x001f220000300800 */
[----:B--2---:R-:W-:-:S05]  /*126c0*/  IADD3.X R5, PT, PT, R5, UR39, RZ, P1, !PT ;  /* 0x0000002705057c10 */ /* 0x004fca0008ffe4ff */
[----:B------:R0:W-:Y:S04]  /*126d0*/  STL [R1+0x3f4], R5 ;  /* 0x0003f40501007387 */ /* 0x0001e80000100800 */
[----:B0-----:R-:W2:Y:S01]  /*126e0*/  LDL.LU R5, [R1+0x3ac] ;  /* 0x0003ac0001057983 */ /* 0x001ea20000300800 */
[----:B---3--:R-:W-:-:S03]  /*126f0*/  IADD3 R4, P1, PT, R4, UR19, RZ ;  /* 0x0000001304047c10 */ /* 0x008fc6000ff3e0ff */
[----:B------:R-:W-:Y:S01]  /*12700*/  STL [R1+0x3e8], R30 ;  /* 0x0003e81e01007387 */ /* 0x000fe20000100800 */
[----:B----4-:R-:W-:-:S03]  /*12710*/  IADD3.X R29, PT, PT, R29, UR39, RZ, P3, !PT ;  /* 0x000000271d1d7c10 */ /* 0x010fc60009ffe4ff */
[----:B------:R0:W-:Y:S01]  /*12720*/  STL [R1+0x3e0], R4 ;  /* 0x0003e00401007387 */ /* 0x0001e20000100800 */
[----:B------:R-:W-:Y:S02]  /*12730*/  IADD3 R28, P3, PT, R28, UR19, RZ ;  /* 0x000000131c1c7c10 */ /* 0x000fe4000ff7e0ff */
[----:B------:R-:W-:Y:S01]  /*12740*/  IADD3.X R27, PT, PT, R27, UR39, RZ, P4, !PT ;  /* 0x000000271b1b7c10 */ /* 0x000fe2000a7fe4ff */
[----:B0-----:R-:W3:Y:S01]  /*12750*/  LDL.LU R4, [R1+0x388] ;  /* 0x0003880001047983 */ /* 0x001ee20000300800 */
        /* <DEDUP_REMOVED lines=36> */
[----:B------:R0:W-:Y:S04]  /*129a0*/  STL [R1+0x3a0], R9 ;  /* 0x0003a00901007387 */ /* 0x0001e80000100800 */
[----:B------:R-:W-:Y:S04]  /*129b0*/  STL [R1+0x47c], R11 ;  /* 0x00047c0b01007387 */ /* 0x000fe80000100800 */
[----:B0-----:R-:W4:Y:S04]  /*129c0*/  LDL.LU R9, [R1+0x3a4] ;  /* 0x0003a40001097983 */ /* 0x001f280000300800 */
[----:B------:R0:W-:Y:S04]  /*129d0*/  STL [R1+0x3bc], R3 ;  /* 0x0003bc0301007387 */ /* 0x0001e80000100800 */
[----:B0-----:R-:W4:Y:S01]  /*129e0*/  LDL.LU R3, [R1+0x380] ;  /* 0x0003800001037983 */ /* 0x001f220000300800 */
[----:B------:R-:W-:-:S02]  /*129f0*/  IADD3 R10, P3, PT, R10, UR19, RZ ;  /* 0x000000130a0a7c10 */ /* 0x000fc4000ff7e0ff */
[----:B------:R-:W-:Y:S01]  /*12a00*/  IADD3.X R7, PT, PT, R7, UR39, RZ, P4, !PT ;  /* 0x0000002707077c10 */ /* 0x000fe2000a7fe4ff */
[----:B------:R-:W4:Y:S01]  /*12a10*/  LDL.LU R30, [R1+0x39c] ;  /* 0x00039c00011e7983 */ /* 0x000f220000300800 */
[----:B------:R-:W-:-:S03]  /*12a20*/  IADD3 R6, P4, PT, R6, UR19, RZ ;  /* 0x0000001306067c10 */ /* 0x000fc6000ff9e0ff */
[----:B------:R-:W-:Y:S04]  /*12a30*/  STL [R1+0x398], R10 ;  /* 0x0003980a01007387 */ /* 0x000fe80000100800 */
[----:B------:R0:W-:Y:S04]  /*12a40*/  STL [R1+0x390], R6 ;  /* 0x0003900601007387 */ /* 0x0001e80000100800 */
[----:B------:R-:W-:Y:S04]  /*12a50*/  STL [R1+0x3b4], R7 ;  /* 0x0003b40701007387 */ /* 0x000fe80000100800 */
[----:B0-----:R-:W4:Y:S01]  /*12a60*/  LDL.LU R6, [R1+0x378] ;  /* 0x0003780001067983 */ /* 0x001f220000300800 */
[----:B--2---:R-:W-:-:S05]  /*12a70*/  IADD3.X R5, PT, PT, R5, UR39, RZ, P5, !PT ;  /* 0x0000002705057c10 */ /* 0x004fca000affe4ff */
[----:B------:R0:W-:Y:S04]  /*12a80*/  STL [R1+0x3ac], R5 ;  /* 0x0003ac0501007387 */ /* 0x0001e80000100800 */
[----:B0-----:R-:W2:Y:S04]  /*12a90*/  LDL.LU R5, [R1+0x394] ;  /* 0x0003940001057983 */ /* 0x001ea80000300800 */
[----:B------:R-:W2:Y:S01]  /*12aa0*/  LDL.LU R29, [R1+0x370] ;  /* 0x00037000011d7983 */ /* 0x000ea20000300800 */
[----:B---3--:R-:W-:-:S03]  /*12ab0*/  IADD3 R4, P5, PT, R4, UR19, RZ ;  /* 0x0000001304047c10 */ /* 0x008fc6000ffbe0ff */
[----:B------:R-:W3:Y:S04]  /*12ac0*/  LDL.LU R28, [R1+0x38c] ;  /* 0x00038c00011c7983 */ /* 0x000ee80000300800 */
[----:B------:R-:W3:Y:S04]  /*12ad0*/  LDL.LU R27, [R1+0x368] ;  /* 0x00036800011b7983 */ /* 0x000ee80000300800 */
[----:B------:R0:W-:Y:S04]  /*12ae0*/  STL [R1+0x388], R4 ;  /* 0x0003880401007387 */ /* 0x0001e80000100800 */
[----:B------:R-:W3:Y:S04]  /*12af0*/  LDL.LU R26, [R1+0x384] ;  /* 0x00038400011a7983 */ /* 0x000ee80000300800 */
        /* <DEDUP_REMOVED lines=16> */
[----:B0-----:R-:W3:Y:S04]  /*12c00*/  LDL.LU R4, [R1+0x320] ;  /* 0x0003200001047983 */ /* 0x001ee80000300800 */
[----:B------:R-:W3:Y:S01]  /*12c10*/  LDL.LU R10, [R1+0x33c] ;  /* 0x00033c00010a7983 */ /* 0x000ee20000300800 */
[----:B----4-:R-:W-:-:S05]  /*12c20*/  IADD3.X R9, PT, PT, R9, UR39, RZ, P6, !PT ;  /* 0x0000002709097c10 */ /* 0x010fca000b7fe4ff */
[----:B------:R0:W-:Y:S01]  /*12c30*/  STL [R1+0x3a4], R9 ;  /* 0x0003a40901007387 */ /* 0x0001e20000100800 */
[----:B------:R-:W-:-:S03]  /*12c40*/  IADD3 R3, P6, PT, R3, UR19, RZ ;  /* 0x0000001303037c10 */ /* 0x000fc6000ffde0ff */
[----:B0-----:R-:W4:Y:S04]  /*12c50*/  LDL.LU R9, [R1+0x318] ;  /* 0x0003180001097983 */ /* 0x001f280000300800 */
[----:B------:R0:W-:Y:S04]  /*12c60*/  STL [R1+0x380], R3 ;  /* 0x0003800301007387 */ /* 0x0001e80000100800 */
[----:B0-----:R-:W4:Y:S01]  /*12c70*/  LDL.LU R3, [R1+0x334] ;  /* 0x0003340001037983 */ /* 0x001f220000300800 */
[----:B------:R-:W-:Y:S02]  /*12c80*/  IADD3.X R30, PT, PT, R30, UR39, RZ, P1, !PT ;  /* 0x000000271e1e7c10 */ /* 0x000fe40008ffe4ff */
[----:B------:R-:W-:-:S05]  /*12c90*/  IADD3 R6, P1, PT, R6, UR19, RZ ;  /* 0x0000001306067c10 */ /* 0x000fca000ff3e0ff */
[----:B------:R0:W-:Y:S04]  /*12ca0*/  STL [R1+0x378], R6 ;  /* 0x0003780601007387 */ /* 0x0001e80000100800 */
[----:B0-----:R-:W4:Y:S04]  /*12cb0*/  LDL.LU R6, [R1+0x310] ;  /* 0x0003100001067983 */ /* 0x001f280000300800 */
[----:B------:R-:W-:Y:S01]  /*12cc0*/  STL [R1+0x39c], R30 ;  /* 0x00039c1e01007387 */ /* 0x000fe20000100800 */
[----:B--2---:R-:W-:Y:S02]  /*12cd0*/  IADD3.X R5, PT, PT, R5, UR39, RZ, P3, !PT ;  /* 0x0000002705057c10 */ /* 0x004fe40009ffe4ff */
[----:B------:R-:W-:-:S03]  /*12ce0*/  IADD3 R29, P3, PT, R29, UR19, RZ ;  /* 0x000000131d1d7c10 */ /* 0x000fc6000ff7e0ff */
[----:B------:R0:W-:Y:S01]  /*12cf0*/  STL [R1+0x394], R5 ;  /* 0x0003940501007387 */ /* 0x0001e20000100800 */
[----:B---3--:R-:W-:Y:S02]  /*12d00*/  IADD3.X R28, PT, PT, R28, UR39, RZ, P4, !PT ;  /* 0x000000271c1c7c10 */ /* 0x008fe4000a7fe4ff */
[----:B------:R-:W-:Y:S01]  /*12d10*/  IADD3 R27, P4, PT, R27, UR19, RZ ;  /* 0x000000131b1b7c10 */ /* 0x000fe2000ff9e0ff */
[----:B0-----:R-:W2:Y:S01]  /*12d20*/  LDL.LU R5, [R1+0x32c] ;  /* 0x00032c0001057983 */ /* 0x001ea20000300800 */
        /* <DEDUP_REMOVED lines=35> */
[----:B------:R-:W-:Y:S04]  /*12f60*/  STL [R1+0x34c], R12 ;  /* 0x00034c0c01007387 */ /* 0x000fe80000100800 */
[----:B------:R0:W-:Y:S01]  /*12f70*/  STL [R1+0x344], R7 ;  /* 0x0003440701007387 */ /* 0x0001e20000100800 */
[----:B------:R-:W-:-:S03]  /*12f80*/  IADD3.X R10, PT, PT, R10, UR39, RZ, P4, !PT ;  /* 0x000000270a0a7c10 */ /* 0x000fc6000a7fe4ff */
[----:B------:R-:W-:Y:S04]  /*12f90*/  STL [R1+0x328], R11 ;  /* 0x0003280b01007387 */ /* 0x000fe80000100800 */
[----:B0-----:R-:W3:Y:S04]  /*12fa0*/  LDL.LU R7, [R1+0x308] ;  /* 0x0003080001077983 */ /* 0x001ee80000300800 */
[----:B------:R0:W-:Y:S01]  /*12fb0*/  STL [R1+0x320], R4 ;  /* 0x0003200401007387 */ /* 0x0001e20000100800 */
[----:B----4-:R-:W-:-:S03]  /*12fc0*/  IADD3 R9, P4, PT, R9, UR19, RZ ;  /* 0x0000001309097c10 */ /* 0x010fc6000ff9e0ff */
[----:B0-----:R-:W4:Y:S04]  /*12fd0*/  LDL.LU R4, [R1+0x324] ;  /* 0x0003240001047983 */ /* 0x001f280000300800 */
[----:B------:R-:W4:Y:S01]  /*12fe0*/  LDL.LU R30, [R1+0x300] ;  /* 0x00030000011e7983 */ /* 0x000f220000300800 */
[----:B------:R-:W-:-:S03]  /*12ff0*/  IADD3.X R3, PT, PT, R3, UR39, RZ, P5, !PT ;  /* 0x0000002703037c10 */ /* 0x000fc6000affe4ff */
[----:B------:R-:W-:Y:S04]  /*13000*/  STL [R1+0x33c], R10 ;  /* 0x00033c0a01007387 */ /* 0x000fe80000100800 */
[----:B------:R0:W-:Y:S04]  /*13010*/  STL [R1+0x334], R3 ;  /* 0x0003340301007387 */ /* 0x0001e80000100800 */
[----:B------:R-:W-:Y:S04]  /*13020*/  STL [R1+0x318], R9 ;  /* 0x0003180901007387 */ /* 0x000fe80000100800 */
[----:B0-----:R-:W4:Y:S01]  /*13030*/  LDL.LU R3, [R1+0x31c] ;  /* 0x00031c0001037983 */ /* 0x001f220000300800 */
[----:B------:R-:W-:-:S05]  /*13040*/  IADD3 R6, P5, PT, R6, UR19, RZ ;  /* 0x0000001306067c10 */ /* 0x000fca000ffbe0ff */
[----:B------:R0:W-:Y:S04]  /*13050*/  STL [R1+0x310], R6 ;  /* 0x0003100601007387 */ /* 0x0001e80000100800 */
[----:B0-----:R-:W4:Y:S04]  /*13060*/  LDL.LU R6, [R1+0x2f8] ;  /* 0x0002f80001067983 */ /* 0x001f280000300800 */
[----:B------:R-:W4:Y:S04]  /*13070*/  LDL.LU R29, [R1+0x314] ;  /* 0x00031400011d7983 */ /* 0x000f280000300800 */
[----:B------:R-:W4:Y:S04]  /*13080*/  LDL.LU R28, [R1+0x2f0] ;  /* 0x0002f000011c7983 */ /* 0x000f280000300800 */
[----:B------:R-:W4:Y:S01]  /*13090*/  LDL.LU R27, [R1+0x30c] ;  /* 0x00030c00011b7983 */ /* 0x000f220000300800 */
[----:B--2---:R-:W-:-:S05]  /*130a0*/  IADD3.X R5, PT, PT, R5, UR39, RZ, P6, !PT ;  /* 0x0000002705057c10 */ /* 0x004fca000b7fe4ff */
[----:B------:R0:W-:Y:S04]  /*130b0*/  STL [R1+0x32c], R5 ;  /* 0x00032c0501007387 */ /* 0x0001e80000100800 */
[----:B------:R-:W2:Y:S04]  /*130c0*/  LDL.LU R26, [R1+0x2e8] ;  /* 0x0002e800011a7983 */ /* 0x000ea80000300800 */
        /* <DEDUP_REMOVED lines=16> */
[----:B0-----:R-:W2:Y:S04]  /*131d0*/  LDL.LU R5, [R1+0x2c4] ;  /* 0x0002c40001057983 */ /* 0x001ea80000300800 */
[----:B------:R-:W2:Y:S01]  /*131e0*/  LDL.LU R10, [R1+0x2a0] ;  /* 0x0002a000010a7983 */ /* 0x000ea20000300800 */
[----:B---3--:R-:W-:-:S05]  /*131f0*/  IADD3 R7, P6, PT, R7, UR19, RZ ;  /* 0x0000001307077c10 */ /* 0x008fca000ffde0ff */
[----:B------:R0:W-:Y:S01]  /*13200*/  STL [R1+0x308], R7 ;  /* 0x0003080701007387 */ /* 0x0001e20000100800 */
[----:B----4-:R-:W-:-:S03]  /*13210*/  IADD3.X R4, PT, PT, R4, UR39, RZ, P1, !PT ;  /* 0x0000002704047c10 */ /* 0x010fc60008ffe4ff */
[----:B0-----:R-:W3:Y:S04]  /*13220*/  LDL.LU R7, [R1+0x2bc] ;  /* 0x0002bc0001077983 */ /* 0x001ee80000300800 */
[----:B------:R0:W-:Y:S04]  /*13230*/  STL [R1+0x324], R4 ;  /* 0x0003240401007387 */ /* 0x0001e80000100800 */
[----:B0-----:R-:W4:Y:S01]  /*13240*/  LDL.LU R4, [R1+0x298] ;  /* 0x0002980001047983 */ /* 0x001f220000300800 */
[----:B------:R-:W-:-:S05]  /*13250*/  IADD3.X R3, PT, PT, R3, UR39, RZ, P3, !PT ;  /* 0x0000002703037c10 */ /* 0x000fca0009ffe4ff */
[----:B------:R0:W-:Y:S04]  /*13260*/  STL [R1+0x31c], R3 ;  /* 0x00031c0301007387 */ /* 0x0001e80000100800 */
[----:B0-----:R-:W4:Y:S01]  /*13270*/  LDL.LU R3, [R1+0x2b4] ;  /* 0x0002b40001037983 */ /* 0x001f220000300800 */
[----:B------:R-:W-:Y:S02]  /*13280*/  IADD3 R30, P1, PT, R30, UR19, RZ ;  /* 0x000000131e1e7c10 */ /* 0x000fe4000ff3e0ff */
[----:B------:R-:W-:-:S03]  /*13290*/  IADD3 R6, P3, PT, R6, UR19, RZ ;  /* 0x0000001306067c10 */ /* 0x000fc6000ff7e0ff */
[----:B------:R-:W-:Y:S01]  /*132a0*/  STL [R1+0x300], R30 ;  /* 0x0003001e01007387 */ /* 0x000fe20000100800 */
[----:B------:R-:W-:-:S03]  /*132b0*/  IADD3.X R29, PT, PT, R29, UR39, RZ, P4, !PT ;  /* 0x000000271d1d7c10 */ /* 0x000fc6000a7fe4ff */
[----:B------:R0:W-:Y:S01]  /*132c0*/  STL [R1+0x2f8], R6 ;  /* 0x0002f80601007387 */ /* 0x0001e20000100800 */
[----:B------:R-:W-:Y:S02]  /*132d0*/  IADD3 R28, P4, PT, R28, UR19, RZ ;  /* 0x000000131c1c7c10 */ /* 0x000fe4000ff9e0ff */
[----:B------:R-:W-:Y:S01]  /*132e0*/  IADD3.X R27, PT, PT, R27, UR39, RZ, P5, !PT ;  /* 0x000000271b1b7c10 */ /* 0x000fe2000affe4ff */
[----:B0-----:R-:W4:Y:S04]  /*132f0*/  LDL.LU R6, [R1+0x290] ;  /* 0x0002900001067983 */ /* 0x001f280000300800 */
[----:B------:R-:W-:Y:S04]  /*13300*/  STL [R1+0x314], R29 ;  /* 0x0003141d01007387 */ /* 0x000fe80000100800 */
[----:B------:R-:W-:Y:S04]  /*13310*/  STL [R1+0x2f0], R28 ;  /* 0x0002f01c01007387 */ /* 0x000fe80000100800 */
[----:B------:R-:W-:Y:S01]  /*13320*/  STL [R1+0x30c], R27 ;  /* 0x00030c1b01007387 */ /* 0x000fe20000100800 */
[----:B--2---:R-:W-:-:S02]  /*13330*/  IADD3 R26, P5, PT, R26, UR19, RZ ;  /* 0x000000131a1a7c10 */ /* 0x004fc4000ffbe0ff */
        /* <DEDUP_REMOVED lines=26> */
[----:B------:R-:W-:Y:S02]  /*134e0*/  IADD3 R12, P1, PT, R12, UR19, RZ ;  /* 0x000000130c0c7c10 */ /* 0x000fe4000ff3e0ff */
[----:B------:R-:W-:Y:S01]  /*134f0*/  IADD3.X R11, PT, PT, R11, UR39, RZ, P3, !PT ;  /* 0x000000270b0b7c10 */ /* 0x000fe20009ffe4ff */
[----:B------:R-:W-:Y:S01]  /*13500*/  STL [R1+0x2d4], R13 ;  /* 0x0002d40d01007387 */ /* 0x000fe20000100800 */
[----:B------:R-:W-:-:S03]  /*13510*/  IADD3 R9, P3, PT, R9, UR19, RZ ;  /* 0x0000001309097c10 */ /* 0x000fc6000ff7e0ff */
[----:B------:R-:W-:Y:S01]  /*13520*/  STL [R1+0x2b0], R12 ;  /* 0x0002b00c01007387 */ /* 0x000fe20000100800 */
[----:B------:R-:W-:-:S03]  /*13530*/  IADD3.X R5, PT, PT, R5, UR39, RZ, P4, !PT ;  /* 0x0000002705057c10 */ /* 0x000fc6000a7fe4ff */
[----:B------:R0:W-:Y:S01]  /*13540*/  STL [R1+0x2a8], R9 ;  /* 0x0002a80901007387 */ /* 0x0001e20000100800 */
[----:B------:R-:W-:-:S03]  /*13550*/  IADD3 R10, P4, PT, R10, UR19, RZ ;  /* 0x000000130a0a7c10 */ /* 0x000fc6000ff9e0ff */
[----:B------:R-:W-:Y:S04]  /*13560*/  STL [R1+0x2cc], R11 ;  /* 0x0002cc0b01007387 */ /* 0x000fe80000100800 */
[----:B0-----:R-:W2:Y:S04]  /*13570*/  LDL.LU R9, [R1+0x2ac] ;  /* 0x0002ac0001097983 */ /* 0x001ea80000300800 */
[----:B------:R0:W-:Y:S04]  /*13580*/  STL [R1+0x2c4], R5 ;  /* 0x0002c40501007387 */ /* 0x0001e80000100800 */
[----:B0-----:R-:W2:Y:S01]  /*13590*/  LDL.LU R5, [R1+0x288] ;  /* 0x0002880001057983 */ /* 0x001ea20000300800 */
[----:B---3--:R-:W-:-:S03]  /*135a0*/  IADD3.X R7, PT, PT, R7, UR39, RZ, P5, !PT ;  /* 0x0000002707077c10 */ /* 0x008fc6000affe4ff */
[----:B------:R-:W3:Y:S04]  /*135b0*/  LDL.LU R30, [R1+0x2a4] ;  /* 0x0002a400011e7983 */ /* 0x000ee80000300800 */
[----:B------:R-:W-:Y:S01]  /*135c0*/  STL [R1+0x2a0], R10 ;  /* 0x0002a00a01007387 */ /* 0x000fe20000100800 */
[----:B----4-:R-:W-:-:S05]  /*135d0*/  IADD3 R4, P5, PT, R4, UR19, RZ ;  /* 0x0000001304047c10 */ /* 0x010fca000ffbe0ff */
[----:B------:R0:W-:Y:S04]  /*135e0*/  STL [R1+0x298], R4 ;  /* 0x0002980401007387 */ /* 0x0001e80000100800 */
[----:B------:R-:W-:Y:S04]  /*135f0*/  STL [R1+0x2bc], R7 ;  /* 0x0002bc0701007387 */ /* 0x000fe80000100800 */
[----:B0-----:R-:W4:Y:S01]  /*13600*/  LDL.LU R4, [R1+0x280] ;  /* 0x0002800001047983 */ /* 0x001f220000300800 */
[----:B------:R-:W-:-:S05]  /*13610*/  IADD3.X R3, PT, PT, R3, UR39, RZ, P6, !PT ;  /* 0x0000002703037c10 */ /* 0x000fca000b7fe4ff */
[----:B------:R0:W-:Y:S04]  /*13620*/  STL [R1+0x2b4], R3 ;  /* 0x0002b40301007387 */ /* 0x0001e80000100800 */
[----:B0-----:R-:W4:Y:S04]  /*13630*/  LDL.LU R3, [R1+0x29c] ;  /* 0x00029c0001037983 */ /* 0x001f280000300800 */
[----:B------:R-:W4:Y:S01]  /*13640*/  LDL.LU R29, [R1+0x278] ;  /* 0x00027800011d7983 */ /* 0x000f220000300800 */
[----:B------:R-:W-:-:S03]  /*13650*/  IADD3 R6, P6, PT, R6, UR19, RZ ;  /* 0x0000001306067c10 */ /* 0x000fc6000ffde0ff */
        /* <DEDUP_REMOVED lines=22> */
[----:B--2---:R-:W-:-:S05]  /*137c0*/  IADD3.X R9, PT, PT, R9, UR39, RZ, P1, !PT ;  /* 0x0000002709097c10 */ /* 0x004fca0008ffe4ff */
[----:B------:R0:W-:Y:S01]  /*137d0*/  STL [R1+0x2ac], R9 ;  /* 0x0002ac0901007387 */ /* 0x0001e20000100800 */
[----:B------:R-:W-:-:S03]  /*137e0*/  IADD3 R5, P1, PT, R5, UR19, RZ ;  /* 0x0000001305057c10 */ /* 0x000fc6000ff3e0ff */
[----:B0-----:R-:W2:Y:S01]  /*137f0*/  LDL.LU R9, [R1+0x220] ;  /* 0x0002200001097983 */ /* 0x001ea20000300800 */
[----:B---3--:R-:W-:-:S03]  /*13800*/  IADD3.X R30, PT, PT, R30, UR39, RZ, P3, !PT ;  /* 0x000000271e1e7c10 */ /* 0x008fc60009ffe4ff */
[----:B------:R0:W-:Y:S04]  /*13810*/  STL [R1+0x288], R5 ;  /* 0x0002880501007387 */ /* 0x0001e80000100800 */
[----:B0-----:R-:W3:Y:S01]  /*13820*/  LDL.LU R5, [R1+0x23c] ;  /* 0x00023c0001057983 */ /* 0x001ee20000300800 */
[----:B----4-:R-:W-:-:S05]  /*13830*/  IADD3 R4, P3, PT, R4, UR19, RZ ;  /* 0x0000001304047c10 */ /* 0x010fca000ff7e0ff */
[----:B------:R0:W-:Y:S04]  /*13840*/  STL [R1+0x280], R4 ;  /* 0x0002800401007387 */ /* 0x0001e80000100800 */
[----:B0-----:R-:W4:Y:S01]  /*13850*/  LDL.LU R4, [R1+0x218] ;  /* 0x0002180001047983 */ /* 0x001f220000300800 */
[----:B------:R-:W-:-:S03]  /*13860*/  IADD3.X R3, PT, PT, R3, UR39, RZ, P4, !PT ;  /* 0x0000002703037c10 */ /* 0x000fc6000a7fe4ff */
[----:B------:R-:W-:Y:S04]  /*13870*/  STL [R1+0x2a4], R30 ;  /* 0x0002a41e01007387 */ /* 0x000fe80000100800 */
[----:B------:R0:W-:Y:S04]  /*13880*/  STL [R1+0x29c], R3 ;  /* 0x00029c0301007387 */ /* 0x0001e80000100800 */
[----:B0-----:R-:W4:Y:S01]  /*13890*/  LDL.LU R3, [R1+0x234] ;  /* 0x0002340001037983 */ /* 0x001f220000300800 */
[----:B------:R-:W-:Y:S02]  /*138a0*/  IADD3 R29, P4, PT, R29, UR19, RZ ;  /* 0x000000131d1d7c10 */ /* 0x000fe4000ff9e0ff */
[----:B------:R-:W-:-:S02]  /*138b0*/  IADD3.X R28, PT, PT, R28, UR39, RZ, P5, !PT ;  /* 0x000000271c1c7c10 */ /* 0x000fc4000affe4ff */
        /* <DEDUP_REMOVED lines=35> */
[----:B------:R-:W-:Y:S04]  /*13af0*/  STL [R1+0x238], R13 ;  /* 0x0002380d01007387 */ /* 0x000fe80000100800 */
[----:B------:R-:W-:Y:S01]  /*13b00*/  STL [R1+0x254], R12 ;  /* 0x0002540c01007387 */ /* 0x000fe20000100800 */
[----:B------:R-:W-:-:S03]  /*13b10*/  IADD3.X R10, PT, PT, R10, UR39, RZ, P5, !PT ;  /* 0x000000270a0a7c10 */ /* 0x000fc6000affe4ff */
        /* <DEDUP_REMOVED lines=14> */
[----:B0-----:R-:W3:Y:S04]  /*13c00*/  LDL.LU R4, [R1+0x200] ;  /* 0x0002000001047983 */ /* 0x001ee80000300800 */
[----:B------:R-:W4:Y:S01]  /*13c10*/  LDL.LU R29, [R1+0x21c] ;  /* 0x00021c00011d7983 */ /* 0x000f220000300800 */
[----:B------:R-:W-:-:S03]  /*13c20*/  IADD3.X R3, PT, PT, R3, UR39, RZ, P1, !PT ;  /* 0x0000002703037c10 */ /* 0x000fc60008ffe4ff */
        /* <DEDUP_REMOVED lines=31> */
[----:B0-----:R-:W2:Y:S04]  /*13e20*/  LDL.LU R5, [R1+0x1bc] ;  /* 0x0001bc0001057983 */ /* 0x001ea80000300800 */
[----:B------:R-:W-:Y:S01]  /*13e30*/  STL [R1+0x208], R30 ;  /* 0x0002081e01007387 */ /* 0x000fe20000100800 */
[----:B---3--:R-:W-:Y:S02]  /*13e40*/  IADD3 R4, P4, PT, R4, UR19, RZ ;  /* 0x0000001304047c10 */ /* 0x008fe4000ff9e0ff */
        /* <DEDUP_REMOVED lines=57> */
[----:B------:R-:W2:Y:S04]  /*141e0*/  LDL.LU R29, [R1+0x178] ;  /* 0x00017800011d7983 */ /* 0x000ea80000300800 */
[----:B------:R-:W2:Y:S04]  /*141f0*/  LDL.LU R28, [R1+0x19c] ;  /* 0x00019c00011c7983 */ /* 0x000ea80000300800 */
[----:B------:R-:W2:Y:S01]  /*14200*/  LDL.LU R27, [R1+0x170] ;  /* 0x00017000011b7983 */ /* 0x000ea20000300800 */
[----:B---3--:R-:W-:-:S05]  /*14210*/  IADD3 R4, P1, PT, R4, UR19, RZ ;  /* 0x0000001304047c10 */ /* 0x008fca000ff3e0ff */
        /* <DEDUP_REMOVED lines=34> */
[----:B------:R-:W-:Y:S02]  /*14440*/  IADD3.X R28, PT, PT, R28, UR39, RZ, P6, !PT ;  /* 0x000000271c1c7c10 */ /* 0x000fe4000b7fe4ff */
[----:B------:R-:W-:Y:S01]  /*14450*/  IADD3 R27, P6, PT, R27, UR19, RZ ;  /* 0x000000131b1b7c10 */ /* 0x000fe2000ffde0ff */
[----:B0-----:R-:W2:Y:S04]  /*14460*/  LDL.LU R5, [R1+0x134] ;  /* 0x0001340001057983 */ /* 0x001ea80000300800 */
[----:B------:R-:W-:Y:S01]  /*14470*/  STL [R1+0x178], R29 ;  /* 0x0001781d01007387 */ /* 0x000fe20000100800 */
[----:B---3--:R-:W-:-:S03]  /*14480*/  IADD3.X R26, PT, PT, R26, UR39, RZ, P1, !PT ;  /* 0x000000271a1a7c10 */ /* 0x008fc60008ffe4ff */
        /* <DEDUP_REMOVED lines=34> */
[----:B------:R0:W-:Y:S01]  /*146b0*/  STL [R1+0x14c], R7 ;  /* 0x00014c0701007387 */ /* 0x0001e20000100800 */
[----:B------:R-:W-:-:S03]  /*146c0*/  IADD3.X R10, PT, PT, R10, UR39, RZ, P6, !PT ;  /* 0x000000270a0a7c10 */ /* 0x000fc6000b7fe4ff */
[----:B------:R-:W-:Y:S04]  /*146d0*/  STL [R1+0x130], R11 ;  /* 0x0001300b01007387 */ /* 0x000fe80000100800 */
[----:B0-----:R-:W3:Y:S04]  /*146e0*/  LDL.LU R7, [R1+0x110] ;  /* 0x0001100001077983 */ /* 0x001ee80000300800 */
[----:B------:R0:W-:Y:S04]  /*146f0*/  STL [R1+0x128], R4 ;  /* 0x0001280401007387 */ /* 0x0001e80000100800 */
[----:B0-----:R-:W3:Y:S01]  /*14700*/  LDL.LU R4, [R1+0x12c] ;  /* 0x00012c0001047983 */ /* 0x001ee20000300800 */
[----:B----4-:R-:W-:-:S03]  /*14710*/  IADD3 R9, P6, PT, R9, UR19, RZ ;  /* 0x0000001309097c10 */ /* 0x010fc6000ffde0ff */
[----:B------:R-:W4:Y:S04]  /*14720*/  LDL.LU R30, [R1+0x108] ;  /* 0x00010800011e7983 */ /* 0x000f280000300800 */
[----:B------:R-:W-:Y:S01]  /*14730*/  STL [R1+0x144], R10 ;  /* 0x0001440a01007387 */ /* 0x000fe20000100800 */
[----:B------:R-:W-:-:S05]  /*14740*/  IADD3.X R3, PT, PT, R3, UR39, RZ, P1, !PT ;  /* 0x0000002703037c10 */ /* 0x000fca0008ffe4ff */
        /* <DEDUP_REMOVED lines=32> */
[----:B------:R-:W-:-:S03]  /*14950*/  IADD3.X R4, PT, PT, R4, UR39, RZ, P4, !PT ;  /* 0x0000002704047c10 */ /* 0x000fc6000a7fe4ff */
[----:B0-----:R-:W3:Y:S04]  /*14960*/  LDL.LU R7, [R1+0xc4] ;  /* 0x0000c40001077983 */ /* 0x001ee80000300800 */
[----:B------:R0:W-:Y:S04]  /*14970*/  STL [R1+0x12c], R4 ;  /* 0x00012c0401007387 */ /* 0x0001e80000100800 */
[----:B0-----:R-:W3:Y:S01]  /*14980*/  LDL.LU R4, [R1+0x60c] ;  /* 0x00060c0001047983 */ /* 0x001ee20000300800 */
[----:B----4-:R-:W-:-:S05]  /*14990*/  IADD3.X R3, PT, PT, R3, UR39, RZ, P5, !PT ;  /* 0x0000002703037c10 */ /* 0x010fca000affe4ff */
[----:B------:R0:W-:Y:S04]  /*149a0*/  STL [R1+0x124], R3 ;  /* 0x0001240301007387 */ /* 0x0001e80000100800 */
[----:B0-----:R-:W4:Y:S01]  /*149b0*/  LDL.LU R3, [R1+0xbc] ;  /* 0x0000bc0001037983 */ /* 0x001f220000300800 */
[----:B------:R-:W-:-:S05]  /*149c0*/  IADD3 R30, P4, PT, R30, UR19, RZ ;  /* 0x000000131e1e7c10 */ /* 0x000fca000ff9e0ff */
[----:B------:R-:W-:Y:S01]  /*149d0*/  STL [R1+0x108], R30 ;  /* 0x0001081e01007387 */ /* 0x000fe20000100800 */
[----:B------:R-:W-:Y:S02]  /*149e0*/  IADD3 R6, P5, PT, R6, UR19, RZ ;  /* 0x0000001306067c10 */ /* 0x000fe4000ffbe0ff */
        /* <DEDUP_REMOVED lines=50> */
[----:B------:R-:W-:-:S05]  /*14d10*/  IADD3 R4, P1, PT, R4, UR18, RZ ;  /* 0x0000001204047c10 */ /* 0x000fca000ff3e0ff */
[----:B------:R0:W-:Y:S04]  /*14d20*/  STL [R1+0x60c], R4 ;  /* 0x00060c0401007387 */ /* 0x0001e80000100800 */
[----:B------:R-:W-:Y:S04]  /*14d30*/  STL [R1+0xc4], R7 ;  /* 0x0000c40701007387 */ /* 0x000fe80000100800 */
[----:B0-----:R-:W3:Y:S01]  /*14d40*/  LDL.LU R4, [R1+0x5fc] ;  /* 0x0005fc0001047983 */ /* 0x001ee20000300800 */
[----:B----4-:R-:W-:-:S05]  /*14d50*/  IADD3.X R3, PT, PT, R3, UR39, RZ, P3, !PT ;  /* 0x0000002703037c10 */ /* 0x010fca0009ffe4ff */
[----:B------:R0:W-:Y:S04]  /*14d60*/  STL [R1+0xbc], R3 ;  /* 0x0000bc0301007387 */ /* 0x0001e80000100800 */
[----:B0-----:R-:W4:Y:S04]  /*14d70*/  LDL.LU R3, [R1+0x610] ;  /* 0x0006100001037983 */ /* 0x001f280000300800 */
[----:B------:R-:W4:Y:S04]  /*14d80*/  LDL.LU R29, [R1+0x5f4] ;  /* 0x0005f400011d7983 */ /* 0x000f280000300800 */
[----:B------:R-:W4:Y:S01]  /*14d90*/  LDL.LU R28, [R1+0x608] ;  /* 0x00060800011c7983 */ /* 0x000f220000300800 */
[----:B------:R-:W-:-:S03]  /*14da0*/  IADD3 R6, P3, PT, R6, UR18, RZ ;  /* 0x0000001206067c10 */ /* 0x000fc6000ff7e0ff */
        /* <DEDUP_REMOVED lines=28> */
[----:B------:R-:W-:-:S05]  /*14f70*/  IADD3 R4, P5, PT, R4, UR18, RZ ;  /* 0x0000001204047c10 */ /* 0x000fca000ffbe0ff */
[----:B------:R0:W-:Y:S04]  /*14f80*/  STL [R1+0x5fc], R4 ;  /* 0x0005fc0401007387 */ /* 0x0001e80000100800 */
[----:B0-----:R-:W3:Y:S04]  /*14f90*/  LDL.LU R4, [R1+0x5a4] ;  /* 0x0005a40001047983 */ /* 0x001ee80000300800 */
[----:B------:R-:W-:Y:S01]  /*14fa0*/  STL [R1+0x618], R30 ;  /* 0x0006181e01007387 */ /* 0x000fe20000100800 */
[----:B----4-:R-:W-:-:S05]  /*14fb0*/  IADD3.X R3, PT, PT, R3, UR38, RZ, P6, !PT ;  /* 0x0000002603037c10 */ /* 0x010fca000b7fe4ff */
[----:B------:R0:W-:Y:S04]  /*14fc0*/  STL [R1+0x610], R3 ;  /* 0x0006100301007387 */ /* 0x0001e80000100800 */
[----:B0-----:R-:W4:Y:S01]  /*14fd0*/  LDL.LU R3, [R1+0x5b8] ;  /* 0x0005b80001037983 */ /* 0x001f220000300800 */
[----:B------:R-:W-:Y:S02]  /*14fe0*/  IADD3 R29, P6, PT, R29, UR18, RZ ;  /* 0x000000121d1d7c10 */ /* 0x000fe4000ffde0ff */
[----:B------:R-:W-:Y:S02]  /*14ff0*/  IADD3.X R28, PT, PT, R28, UR38, RZ, P1, !PT ;  /* 0x000000261c1c7c10 */ /* 0x000fe40008ffe4ff */
        /* <DEDUP_REMOVED lines=50> */
[----:B------:R-:W-:-:S05]  /*15320*/  IADD3 R4, P3, PT, R4, UR18, RZ ;  /* 0x0000001204047c10 */ /* 0x000fca000ff7e0ff */
[----:B------:R0:W-:Y:S04]  /*15330*/  STL [R1+0x5a4], R4 ;  /* 0x0005a40401007387 */ /* 0x0001e80000100800 */
[----:B0-----:R-:W3:Y:S04]  /*15340*/  LDL.LU R4, [R1+0x58c] ;  /* 0x00058c0001047983 */ /* 0x001ee80000300800 */
[----:B------:R-:W3:Y:S04]  /*15350*/  LDL.LU R29, [R1+0x5a8] ;  /* 0x0005a800011d7983 */ /* 0x000ee80000300800 */
[----:B------:R-:W3:Y:S04]  /*15360*/  LDL.LU R28, [R1+0x56c] ;  /* 0x00056c00011c7983 */ /* 0x000ee80000300800 */
[----:B------:R-:W3:Y:S01]  /*15370*/  LDL.LU R27, [R1+0x5a0] ;  /* 0x0005a000011b7983 */ /* 0x000ee20000300800 */
[----:B----4-:R-:W-:-:S05]  /*15380*/  IADD3.X R3, PT, PT, R3, UR38, RZ, P4, !PT ;  /* 0x0000002603037c10 */ /* 0x010fca000a7fe4ff */
        /* <DEDUP_REMOVED lines=23> */
[----:B0-----:R-:W4:Y:S01]  /*15500*/  LDL.LU R7, [R1+0x530] ;  /* 0x0005300001077983 */ /* 0x001f220000300800 */
[----:B------:R-:W-:-:S03]  /*15510*/  IADD3 R30, P5, PT, R30, UR18, RZ ;  /* 0x000000121e1e7c10 */ /* 0x000fc6000ffbe0ff */
[----:B------:R0:W-:Y:S04]  /*15520*/  STL [R1+0x574], R6 ;  /* 0x0005740601007387 */ /* 0x0001e80000100800 */
[----:B0-----:R-:W4:Y:S01]  /*15530*/  LDL.LU R6, [R1+0x50c] ;  /* 0x00050c0001067983 */ /* 0x001f220000300800 */
[----:B--2---:R-:W-:-:S05]  /*15540*/  IADD3.X R5, PT, PT, R5, UR38, RZ, P6, !PT ;  /* 0x0000002605057c10 */ /* 0x004fca000b7fe4ff */
[----:B------:R0:W-:Y:S04]  /*15550*/  STL [R1+0x5b0], R5 ;  /* 0x0005b00501007387 */ /* 0x0001e80000100800 */
[----:B0-----:R-:W2:Y:S04]  /*15560*/  LDL.LU R5, [R1+0x528] ;  /* 0x0005280001057983 */ /* 0x001ea80000300800 */
[----:B------:R-:W-:Y:S01]  /*15570*/  STL [R1+0x594], R30 ;  /* 0x0005941e01007387 */ /* 0x000fe20000100800 */
[----:B---3--:R-:W-:Y:S02]  /*15580*/  IADD3 R4, P6, PT, R4, UR18, RZ ;  /* 0x0000001204047c10 */ /* 0x008fe4000ffde0ff */
[----:B------:R-:W-:-:S03]  /*15590*/  IADD3.X R29, PT, PT, R29, UR38, RZ, P1, !PT ;  /* 0x000000261d1d7c10 */ /* 0x000fc60008ffe4ff */
[----:B------:R0:W-:Y:S01]  /*155a0*/  STL [R1+0x58c], R4 ;  /* 0x00058c0401007387 */ /* 0x0001e20000100800 */
[----:B------:R-:W-:Y:S02]  /*155b0*/  IADD3 R28, P1, PT, R28, UR18, RZ ;  /* 0x000000121c1c7c10 */ /* 0x000fe4000ff3e0ff */
[----:B------:R-:W-:Y:S01]  /*155c0*/  IADD3.X R27, PT, PT, R27, UR38, RZ, P3, !PT ;  /* 0x000000261b1b7c10 */ /* 0x000fe20009ffe4ff */
[----:B0-----:R-:W3:Y:S04]  /*155d0*/  LDL.LU R4, [R1+0x504] ;  /* 0x0005040001047983 */ /* 0x001ee80000300800 */
[----:B------:R-:W-:Y:S01]  /*155e0*/  STL [R1+0x5a8], R29 ;  /* 0x0005a81d01007387 */ /* 0x000fe20000100800 */
[----:B----4-:R-:W-:-:S03]  /*155f0*/  IADD3 R26, P3, PT, R26, UR18, RZ ;  /* 0x000000121a1a7c10 */ /* 0x010fc6000ff7e0ff */
        /* <DEDUP_REMOVED lines=34> */
[----:B------:R0:W-:Y:S04]  /*15820*/  STL [R1+0x51c], R9 ;  /* 0x00051c0901007387 */ /* 0x0001e80000100800 */
[----:B------:R-:W-:Y:S04]  /*15830*/  STL [R1+0x548], R11 ;  /* 0x0005480b01007387 */ /* 0x000fe80000100800 */
[----:B0-----:R-:W4:Y:S04]  /*15840*/  LDL.LU R9, [R1+0x520] ;  /* 0x0005200001097983 */ /* 0x001f280000300800 */
[----:B------:R0:W-:Y:S04]  /*15850*/  STL [R1+0x540], R3 ;  /* 0x0005400301007387 */ /* 0x0001e80000100800 */
[----:B0-----:R-:W4:Y:S01]  /*15860*/  LDL.LU R3, [R1+0x4fc] ;  /* 0x0004fc0001037983 */ /* 0x001f220000300800 */
[----:B------:R-:W-:-:S03]  /*15870*/  IADD3 R10, P1, PT, R10, UR18, RZ ;  /* 0x000000120a0a7c10 */ /* 0x000fc6000ff3e0ff */
[----:B------:R-:W4:Y:S01]  /*15880*/  LDL.LU R30, [R1+0x518] ;  /* 0x00051800011e7983 */ /* 0x000f220000300800 */
[----:B------:R-:W-:-:S03]  /*15890*/  IADD3.X R7, PT, PT, R7, UR38, RZ, P3, !PT ;  /* 0x0000002607077c10 */ /* 0x000fc60009ffe4ff */
[----:B------:R-:W-:Y:S04]  /*158a0*/  STL [R1+0x514], R10 ;  /* 0x0005140a01007387 */ /* 0x000fe80000100800 */
[----:B------:R0:W-:Y:S01]  /*158b0*/  STL [R1+0x530], R7 ;  /* 0x0005300701007387 */ /* 0x0001e20000100800 */
[----:B------:R-:W-:-:S03]  /*158c0*/  IADD3 R6, P3, PT, R6, UR18, RZ ;  /* 0x0000001206067c10 */ /* 0x000fc6000ff7e0ff */
[----:B0-----:R-:W4:Y:S04]  /*158d0*/  LDL.LU R7, [R1+0x4f4] ;  /* 0x0004f40001077983 */ /* 0x001f280000300800 */
[----:B------:R0:W-:Y:S04]  /*158e0*/  STL [R1+0x50c], R6 ;  /* 0x00050c0601007387 */ /* 0x0001e80000100800 */
[----:B0-----:R-:W4:Y:S04]  /*158f0*/  LDL.LU R6, [R1+0x510] ;  /* 0x0005100001067983 */ /* 0x001f280000300800 */
[----:B------:R-:W4:Y:S01]  /*15900*/  LDL.LU R29, [R1+0x4ec] ;  /* 0x0004ec00011d7983 */ /* 0x000f220000300800 */
[----:B--2---:R-:W-:-:S05]  /*15910*/  IADD3.X R5, PT, PT, R5, UR38, RZ, P4, !PT ;  /* 0x0000002605057c10 */ /* 0x004fca000a7fe4ff */
[----:B------:R0:W-:Y:S04]  /*15920*/  STL [R1+0x528], R5 ;  /* 0x0005280501007387 */ /* 0x0001e80000100800 */
        /* <DEDUP_REMOVED lines=21> */
[----:B-1----:R-:W3:Y:S04]  /*15a80*/  LDL.LU R4, [R1+0x9c] ;  /* 0x00009c0001047983 */ /* 0x002ee80000300800 */
        /* <DEDUP_REMOVED lines=9> */
[----:B------:R0:W-:Y:S01]  /*15b20*/  STL [R1+0x4f4], R7 ;  /* 0x0004f40701007387 */ /* 0x0001e20000100800 */
[----:B------:R-:W-:-:S03]  /*15b30*/  IADD3.X R6, PT, PT, R6, UR38, RZ, P1, !PT ;  /* 0x0000002606067c10 */ /* 0x000fc60008ffe4ff */
[----:B0-----:R-:W4:Y:S01]  /*15b40*/  LDL.LU R7, [R1+0x8c] ;  /* 0x00008c0001077983 */ /* 0x001f220000300800 */
[----:B------:R-:W-:-:S03]  /*15b50*/  IADD3 R29, P1, PT, R29, UR18, RZ ;  /* 0x000000121d1d7c10 */ /* 0x000fc6000ff3e0ff */
[----:B------:R-:W-:Y:S04]  /*15b60*/  STL [R1+0x518], R30 ;  /* 0x0005181e01007387 */ /* 0x000fe80000100800 */
[----:B------:R0:W-:Y:S04]  /*15b70*/  STL [R1+0x510], R6 ;  /* 0x0005100601007387 */ /* 0x0001e80000100800 */
[----:B0-----:R-:W4:Y:S04]  /*15b80*/  LDL.LU R6, [R1+0xa8] ;  /* 0x0000a80001067983 */ /* 0x001f280000300800 */
[----:B------:R-:W-:Y:S01]  /*15b90*/  STL [R1+0x4ec], R29 ;  /* 0x0004ec1d01007387 */ /* 0x000fe20000100800 */
[----:B--2---:R-:W-:-:S02]  /*15ba0*/  IADD3.X R28, PT, PT, R28, UR38, RZ, P3, !PT ;  /* 0x000000261c1c7c10 */ /* 0x004fc40009ffe4ff */
[----:B------:R-:W-:-:S03]  /*15bb0*/  IADD3 R27, P3, PT, R27, UR18, RZ ;  /* 0x000000121b1b7c10 */ /* 0x000fc6000ff7e0ff */
[----:B------:R-:W-:Y:S04]  /*15bc0*/  STL [R1+0x508], R28 ;  /* 0x0005081c01007387 */ /* 0x000fe80000100800 */
[----:B------:R-:W-:Y:S01]  /*15bd0*/  STL [R1+0x4e4], R27 ;  /* 0x0004e41b01007387 */ /* 0x000fe20000100800 */
[----:B---3--:R-:W-:Y:S02]  /*15be0*/  IADD3.X R26, PT, PT, R26, UR38, RZ, P4, !PT ;  /* 0x000000261a1a7c10 */ /* 0x008fe4000a7fe4ff */
        /* <DEDUP_REMOVED lines=32> */
[----:B------:R0:W-:Y:S01]  /*15df0*/  STL [R1+0x4c0], R5 ;  /* 0x0004c00501007387 */ /* 0x0001e20000100800 */
[----:B------:R-:W-:-:S03]  /*15e00*/  IADD3.X R10, PT, PT, R10, UR38, RZ, P3, !PT ;  /* 0x000000260a0a7c10 */ /* 0x000fc60009ffe4ff */
[----:B------:R-:W-:Y:S04]  /*15e10*/  STL [R1+0xa4], R11 ;  /* 0x0000a40b01007387 */ /* 0x000fe80000100800 */
[----:B0-----:R-:W2:Y:S04]  /*15e20*/  LDL.LU R5, [R1+0x84] ;  /* 0x0000840001057983 */ /* 0x001ea80000300800 */
[----:B------:R0:W-:Y:S04]  /*15e30*/  STL [R1+0x9c], R4 ;  /* 0x00009c0401007387 */ /* 0x0001e80000100800 */
[----:B0-----:R-:W3:Y:S01]  /*15e40*/  LDL.LU R4, [R1+0xa0] ;  /* 0x0000a00001047983 */ /* 0x001ee20000300800 */
[----:B----4-:R-:W-:-:S03]  /*15e50*/  IADD3 R9, P3, PT, R9, UR18, RZ ;  /* 0x0000001209097c10 */ /* 0x010fc6000ff7e0ff */
[----:B------:R-:W4:Y:S04]  /*15e60*/  LDL.LU R29, [R1+0x98] ;  /* 0x00009800011d7983 */ /* 0x000f280000300800 */
[----:B------:R-:W-:Y:S01]  /*15e70*/  STL [R1+0xb8], R10 ;  /* 0x0000b80a01007387 */ /* 0x000fe20000100800 */
[----:B------:R-:W-:-:S05]  /*15e80*/  IADD3.X R3, PT, PT, R3, UR38, RZ, P4, !PT ;  /* 0x0000002603037c10 */ /* 0x000fca000a7fe4ff */
[----:B------:R0:W-:Y:S04]  /*15e90*/  STL [R1+0xb0], R3 ;  /* 0x0000b00301007387 */ /* 0x0001e80000100800 */
[----:B------:R1:W-:Y:S04]  /*15ea0*/  STL [R1+0x94], R9 ;  /* 0x0000940901007387 */ /* 0x0003e80000100800 */
[----:B0-----:R-:W4:Y:S04]  /*15eb0*/  LDL.LU R3, [R1+0x7c] ;  /* 0x00007c0001037983 */ /* 0x001f280000300800 */
[----:B-1----:R-:W4:Y:S01]  /*15ec0*/  LDL.LU R9, [R1+0x90] ;  /* 0x0000900001097983 */ /* 0x002f220000300800 */
[----:B------:R-:W-:-:S03]  /*15ed0*/  IADD3 R7, P4, PT, R7, UR18, RZ ;  /* 0x0000001207077c10 */ /* 0x000fc6000ff9e0ff */
[----:B------:R-:W4:Y:S04]  /*15ee0*/  LDL.LU R28, [R1+0x74] ;  /* 0x00007400011c7983 */ /* 0x000f280000300800 */
[----:B------:R0:W-:Y:S04]  /*15ef0*/  STL [R1+0x8c], R7 ;  /* 0x00008c0701007387 */ /* 0x0001e80000100800 */
[----:B------:R-:W4:Y:S04]  /*15f00*/  LDL.LU R27, [R1+0x88] ;  /* 0x00008800011b7983 */ /* 0x000f280000300800 */
[----:B------:R-:W4:Y:S01]  /*15f10*/  LDL.LU R26, [R1+0x6c] ;  /* 0x00006c00011a7983 */ /* 0x000f220000300800 */
[----:B------:R-:W-:-:S05]  /*15f20*/  IADD3.X R6, PT, PT, R6, UR38, RZ, P5, !PT ;  /* 0x0000002606067c10 */ /* 0x000fca000affe4ff */
        /* <DEDUP_REMOVED lines=18> */
[----:B-1----:R-:W4:Y:S01]  /*16050*/  LDL.LU R6, [R1+0x38] ;  /* 0x0000380001067983 */ /* 0x002f220000300800 */
[----:B--2---:R-:W-:-:S05]  /*16060*/  IADD3 R5, P5, PT, R5, UR18, RZ ;  /* 0x0000001205057c10 */ /* 0x004fca000ffbe0ff */
[----:B------:R0:W-:Y:S01]  /*16070*/  STL [R1+0x84], R5 ;  /* 0x0000840501007387 */ /* 0x0001e20000100800 */
[----:B---3--:R-:W-:-:S03]  /*16080*/  IADD3.X R4, PT, PT, R4, UR38, RZ, P6, !PT ;  /* 0x0000002604047c10 */ /* 0x008fc6000b7fe4ff */
[----:B0-----:R-:W2:Y:S01]  /*16090*/  LDL.LU R5, [R1+0x28] ;  /* 0x0000280001057983 */ /* 0x001ea20000300800 */
[----:B------:R-:W0:Y:S01]  /*160a0*/  SYNCS.PHASECHK.TRANS64.TRYWAIT P6, [UR8], R2 ;  /* 0x00000002ff0075a7 */ /* 0x000e2200080c1108 */
[----:B----4-:R-:W-:Y:S02]  /*160b0*/  IADD3.X R29, PT, PT, R29, UR38, RZ, P1, !PT ;  /* 0x000000261d1d7c10 */ /* 0x010fe40008ffe4ff */
[----:B------:R1:W-:Y:S04]  /*160c0*/  STL [R1+0xa0], R4 ;  /* 0x0000a00401007387 */ /* 0x0003e80000100800 */
[----:B-1----:R-:W3:Y:S01]  /*160d0*/  LDL.LU R4, [R1+0x24] ;  /* 0x0000240001047983 */ /* 0x002ee20000300800 */
[----:B------:R-:W-:Y:S02]  /*160e0*/  IADD3 R3, P1, PT, R3, UR18, RZ ;  /* 0x0000001203037c10 */ /* 0x000fe4000ff3e0ff */
[----:B------:R-:W-:-:S03]  /*160f0*/  IADD3.X R9, PT, PT, R9, UR38, RZ, P3, !PT ;  /* 0x0000002609097c10 */ /* 0x000fc60009ffe4ff */
[----:B------:R1:W-:Y:S04]  /*16100*/  STL [R1+0x7c], R3 ;  /* 0x00007c0301007387 */ /* 0x0003e80000100800 */
[----:B-1----:R-:W4:Y:S04]  /*16110*/  LDL.LU R3, [R1+0x20] ;  /* 0x0000200001037983 */ /* 0x002f280000300800 */
[----:B------:R-:W-:Y:S04]  /*16120*/  STL [R1+0x98], R29 ;  /* 0x0000981d01007387 */ /* 0x000fe80000100800 */
[----:B------:R1:W-:Y:S04]  /*16130*/  STL [R1+0x90], R9 ;  /* 0x0000900901007387 */ /* 0x0003e80000100800 */
[----:B-1----:R-:W4:Y:S01]  /*16140*/  LDL.LU R9, [R1+0x30] ;  /* 0x0000300001097983 */ /* 0x002f220000300800 */
        /* <DEDUP_REMOVED lines=35> */
[----:B------:R-:W-:-:S03]  /*16380*/  IADD3.X R6, PT, PT, R6, UR38, RZ, P1, !PT ;  /* 0x0000002606067c10 */ /* 0x000fc60008ffe4ff */
[----:B------:R-:W-:Y:S04]  /*16390*/  STL [R1+0x50], R13 ;  /* 0x0000500d01007387 */ /* 0x000fe80000100800 */
[----:B------:R-:W-:Y:S04]  /*163a0*/  STL [R1+0x34], R12 ;  /* 0x0000340c01007387 */ /* 0x000fe80000100800 */
[----:B------:R-:W-:Y:S04]  /*163b0*/  STL [R1+0x48], R11 ;  /* 0x0000480b01007387 */ /* 0x000fe80000100800 */
[----:B------:R1:W-:Y:S04]  /*163c0*/  STL [R1+0x38], R6 ;  /* 0x0000380601007387 */ /* 0x0003e80000100800 */
[----:B------:R-:W-:Y:S04]  /*163d0*/  STL [R1+0x2c], R10 ;  /* 0x00002c0a01007387 */ /* 0x000fe80000100800 */
[----:B------:R0:W-:Y:S01]  /*163e0*/  STL [R1+0x40], R7 ;  /* 0x0000400701007387 */ /* 0x0001e20000100800 */
[----:B-1----:R-:W-:-:S02]  /*163f0*/  SHF.R.U32.HI R6, RZ, 0x6, R8 ;  /* 0x00000006ff067819 */ /* 0x002fc40000011608 */
[--C-:B0-----:R-:W-:Y:S02]  /*16400*/  SHF.R.U32.HI R7, RZ, 0x6, R8.reuse ;  /* 0x00000006ff077819 */ /* 0x101fe40000011608 */
[----:B------:R-:W-:Y:S02]  /*16410*/  SHF.R.U32.HI R8, RZ, 0x6, R8 ;  /* 0x00000006ff087819 */ /* 0x000fe40000011608 */
[----:B------:R-:W-:Y:S02]  /*16420*/  SGXT.U32 R6, R6, 0x1 ;  /* 0x000000010606781a */ /* 0x000fe40000000000 */
[----:B------:R-:W-:Y:S02]  /*16430*/  SGXT.U32 R7, R7, 0x1 ;  /* 0x000000010707781a */ /* 0x000fe40000000000 */
[----:B------:R-:W-:Y:S02]  /*16440*/  SGXT.U32 R8, R8, 0x1 ;  /* 0x000000010808781a */ /* 0x000fe40000000000 */
[----:B------:R-:W-:-:S02]  /*16450*/  LOP3.LUT R7, R7, 0x4, RZ, 0xfc, !PT ;  /* 0x0000000407077812 */ /* 0x000fc400078efcff */
[----:B------:R-:W-:Y:S02]  /*16460*/  LOP3.LUT R8, R8, 0x2, RZ, 0xfc, !PT ;  /* 0x0000000208087812 */ /* 0x000fe400078efcff */
[----:B------:R-:W-:Y:S02]  /*16470*/  LOP3.LUT R6, R6, 0x6, RZ, 0xfc, !PT ;  /* 0x0000000606067812 */ /* 0x000fe400078efcff */
[----:B------:R-:W-:Y:S02]  /*16480*/  ISETP.GE.AND P5, PT, R8, UR4, PT ;  /* 0x0000000408007c0c */ /* 0x000fe4000bfa6270 */
[----:B------:R-:W-:Y:S02]  /*16490*/  ISETP.GE.AND P1, PT, R7, UR4, PT ;  /* 0x0000000407007c0c */ /* 0x000fe4000bf26270 */
[----:B------:R-:W-:Y:S02]  /*164a0*/  PRMT R62, RZ, 0x7610, R62 ;  /* 0x00007610ff3e7816 */ /* 0x000fe4000000003e */
[----:B------:R-:W-:-:S02]  /*164b0*/  PRMT R53, RZ, 0x7610, R53 ;  /* 0x00007610ff357816 */ /* 0x000fc40000000035 */
[----:B--2---:R-:W-:Y:S02]  /*164c0*/  IADD3.X R5, PT, PT, R5, UR38, RZ, P4, !PT ;  /* 0x0000002605057c10 */ /* 0x004fe4000a7fe4ff */
[----:B---3--:R-:W-:-:S04]  /*164d0*/  IADD3 R4, P4, PT, R4, UR18, RZ ;  /* 0x0000001204047c10 */ /* 0x008fc8000ff9e0ff */
[----:B----4-:R-:W-:Y:S02]  /*164e0*/  IADD3.X R3, PT, PT, R3, UR38, RZ, P4, !PT ;  /* 0x0000002603037c10 */ /* 0x010fe4000a7fe4ff */
[----:B------:R-:W-:-:S05]  /*164f0*/  IADD3.X R9, PT, PT, R9, UR38, RZ, P3, !PT ;  /* 0x0000002609097c10 */ /* 0x000fca0009ffe4ff */
[----:B------:R0:W-:Y:S04]  /*16500*/  STL [R1+0x30], R9 ;  /* 0x0000300901007387 */ /* 0x0001e80000100800 */
[----:B------:R0:W-:Y:S04]  /*16510*/  STL [R1+0x28], R5 ;  /* 0x0000280501007387 */ /* 0x0001e80000100800 */
[----:B------:R0:W-:Y:S04]  /*16520*/  STL [R1+0x24], R4 ;  /* 0x0000240401007387 */ /* 0x0001e80000100800 */
[----:B------:R0:W-:Y:S01]  /*16530*/  STL [R1+0x20], R3 ;  /* 0x0000200301007387 */ /* 0x0001e20000100800 */
[----:B------:R-:W-:Y:S01]  /*16540*/  ISETP.GE.AND P3, PT, R6, UR4, PT ;  /* 0x0000000406007c0c */ /* 0x000fe2000bf66270 */
[----:B------:R-:W-:-:S12]  /*16550*/  @!P6 BRA `(.L_x_8) ;  /* 0x000000980068e947 */ /* 0x000fd80003800000 */
.L_x_16:
[----:B------:R-:W2:Y:S04]  /*16560*/  LDL R2, [R1+0x20] ;  /* 0x0000200001027983 */ /* 0x000ea80000100800 */
[----:B0-----:R-:W2:Y:S04]  /*16570*/  LDL R3, [R1+0x24] ;  /* 0x0000240001037983 */ /* 0x001ea80000100800 */
[----:B------:R0:W-:Y:S04]  /*16580*/  STL [R1+0x758], R91 ;  /* 0x0007585b01007387 */ /* 0x0001e80000100800 */
[----:B0-----:R-:W3:Y:S04]  /*16590*/  LDL R91, [R1+0x34] ;  /* 0x00003400015b7983 */ /* 0x001ee80000100800 */
[----:B------:R-:W-:Y:S04]  /*165a0*/  STL [R1+0x754], R89 ;  /* 0x0007545901007387 */ /* 0x000fe80000100800 */
[----:B------:R-:W-:Y:S04]  /*165b0*/  STL [R1+0x750], R87 ;  /* 0x0007505701007387 */ /* 0x000fe80000100800 */
[----:B------:R-:W-:Y:S04]  /*165c0*/  STL [R1+0x74c], R85 ;  /* 0x00074c5501007387 */ /* 0x000fe80000100800 */
[----:B------:R-:W-:Y:S04]  /*165d0*/  STL [R1+0x748], R83 ;  /* 0x0007485301007387 */ /* 0x000fe80000100800 */
[----:B------:R-:W-:Y:S04]  /*165e0*/  STL [R1+0x744], R81 ;  /* 0x0007445101007387 */ /* 0x000fe80000100800 */
[----:B------:R0:W-:Y:S04]  /*165f0*/  STL [R1+0x740], R63 ;  /* 0x0007403f01007387 */ /* 0x0001e80000100800 */
[----:B0-----:R-:W4:Y:S04]  /*16600*/  LDL R63, [R1+0x2c] ;  /* 0x00002c00013f7983 */ /* 0x001f280000100800 */
[----:B------:R0:W-:Y:S04]  /*16610*/  STL [R1+0x73c], R69 ;  /* 0x00073c4501007387 */ /* 0x0001e80000100800 */
[----:B0-----:R-:W3:Y:S04]  /*16620*/  LDL R69, [R1+0x28] ;  /* 0x0000280001457983 */ /* 0x001ee80000100800 */
[----:B------:R0:W-:Y:S04]  /*16630*/  STL [R1+0x738], R71 ;  /* 0x0007384701007387 */ /* 0x0001e80000100800 */
[----:B0-----:R-:W3:Y:S04]  /*16640*/  LDL R71, [R1+0x30] ;  /* 0x0000300001477983 */ /* 0x001ee80000100800 */
[----:B------:R-:W-:Y:S04]  /*16650*/  STL [R1+0x734], R73 ;  /* 0x0007344901007387 */ /* 0x000fe80000100800 */
[----:B------:R0:W-:Y:S04]  /*16660*/  STL [R1+0x730], R74 ;  /* 0x0007304a01007387 */ /* 0x0001e80000100800 */
[----:B------:R1:W-:Y:S04]  /*16670*/  STL [R1+0x72c], R72 ;  /* 0x00072c4801007387 */ /* 0x0003e80000100800 */
[----:B------:R-:W-:Y:S04]  /*16680*/  STL [R1+0x728], R70 ;  /* 0x0007284601007387 */ /* 0x000fe80000100800 */
[----:B-----5:R-:W-:Y:S04]  /*16690*/  STL [R1+0x720], R0 ;  /* 0x0007200001007387 */ /* 0x020fe80000100800 */
[----:B------:R-:W3:Y:S04]  /*166a0*/  LDL R89, [R1+0x38] ;  /* 0x0000380001597983 */ /* 0x000ee80000100800 */
[----:B------:R-:W3:Y:S01]  /*166b0*/  LDL R87, [R1+0x3c] ;  /* 0x00003c0001577983 */ /* 0x000ee20000100800 */
[----:B------:R-:W0:Y:S01]  /*166c0*/  S2R R85, SR_TID.X ;  /* 0x0000000000557919 */ /* 0x000e220000002100 */
[----:B--2---:R-:W-:-:S04]  /*166d0*/  @!P0 LOP3.LUT R3, R3, R2, RZ, 0x3c, !PT ;  /* 0x0000000203038212 */ /* 0x004fc800078e3cff */
[----:B------:R-:W-:-:S04]  /*166e0*/  @!P0 LOP3.LUT R2, R3, R2, RZ, 0x3c, !PT ;  /* 0x0000000203028212 */ /* 0x000fc800078e3cff */
[----:B------:R-:W-:-:S05]  /*166f0*/  @!P0 LOP3.LUT R3, R3, R2, RZ, 0x3c, !PT ;  /* 0x0000000203038212 */ /* 0x000fca00078e3cff */
[----:B------:R4:W2:Y:S02]  /*16700*/  @!P0 LDG.E.U8 R62, desc[UR22][R2.64] ;  /* 0x00000016023e8981 */ /* 0x0008a4000c1e1100 */
[----:B----4-:R-:W-:Y:S02]  /*16710*/  @!P5 IMAD.MOV.U32 R2, RZ, RZ, R63 ;  /* 0x000000ffff02d224 */ /* 0x010fe400078e003f */
[----:B------:R-:W4:Y:S01]  /*16720*/  LDL R63, [R1+0x44] ;  /* 0x00004400013f7983 */ /* 0x000f220000100800 */
[----:B---3--:R-:W-:-:S03]  /*16730*/  @!P5 IMAD.MOV.U32 R3, RZ, RZ, R69 ;  /* 0x000000ffff03d224 */ /* 0x008fc600078e0045 */
[----:B------:R-:W3:Y:S01]  /*16740*/  LDL R69, [R1+0x40] ;  /* 0x0000400001457983 */ /* 0x000ee20000100800 */
[----:B0-----:R-:W0:Y:S01]  /*16750*/  S2R R74, SR_TID.X ;  /* 0x00000000004a7919 */ /* 0x001e220000002100 */
[----:B------:R-:W-:Y:S02]  /*16760*/  SHF.R.U32.HI R85, RZ, 0x6, R85 ;  /* 0x00000006ff557819 */ /* 0x000fe40000011655 */
[----:B------:R0:W2:Y:S02]  /*16770*/  @!P5 LDG.E.U8 R53, desc[UR22][R2.64] ;  /* 0x000000160235d981 */ /* 0x0000a4000c1e1100 */
[----:B------:R-:W-:-:S04]  /*16780*/  SGXT.U32 R85, R85, 0x1 ;  /* 0x000000015555781a */ /* 0x000fc80000000000 */
[----:B------:R-:W-:-:S04]  /*16790*/  LOP3.LUT R85, R85, 0x8, RZ, 0xfc, !PT ;  /* 0x0000000855557812 */ /* 0x000fc800078efcff */
[----:B------:R-:W-:Y:S02]  /*167a0*/  ISETP.GE.AND P5, PT, R85, UR4, PT ;  /* 0x0000000455007c0c */ /* 0x000fe4000bfa6270 */
[--C-:B0-----:R-:W-:Y:S02]  /*167b0*/  SHF.R.U32.HI R85, RZ, 0x6, R74.reuse ;  /* 0x00000006ff557819 */ /* 0x101fe4000001164a */
[----:B-1----:R-:W-:Y:S02]  /*167c0*/  SHF.R.U32.HI R72, RZ, 0x6, R74 ;  /* 0x00000006ff487819 */ /* 0x002fe4000001164a */
[----:B------:R-:W-:Y:S01]  /*167d0*/  SGXT.U32 R85, R85, 0x1 ;  /* 0x000000015555781a */ /* 0x000fe20000000000 */
[----:B------:R-:W2:Y:S03]  /*167e0*/  LDL R74, [R1+0x4c] ;  /* 0x00004c00014a7983 */ /* 0x000ea60000100800 */
[----:B------:R-:W-:-:S04]  /*167f0*/  LOP3.LUT R85, R85, 0xa, RZ, 0xfc, !PT ;  /* 0x0000000a55557812 */ /* 0x000fc800078efcff */
[----:B------:R-:W-:Y:S02]  /*16800*/  ISETP.GE.AND P4, PT, R85, UR4, PT ;  /* 0x0000000455007c0c */ /* 0x000fe4000bf86270 */
[----:B------:R-:W2:Y:S01]  /*16810*/  LDL R85, [R1+0x48] ;  /* 0x0000480001557983 */ /* 0x000ea20000100800 */
[----:B------:R-:W-:-:S04]  /*16820*/  SGXT.U32 R72, R72, 0x1 ;  /* 0x000000014848781a */ /* 0x000fc80000000000 */
[----:B------:R-:W-:Y:S01]  /*16830*/  LOP3.LUT R72, R72, 0xc, RZ, 0xfc, !PT ;  /* 0x0000000c48487812 */ /* 0x000fe200078efcff */
[----:B------:R-:W-:Y:S02]  /*16840*/  @!P1 IMAD.MOV.U32 R3, RZ, RZ, R71 ;  /* 0x000000ffff039224 */ /* 0x000fe400078e0047 */
[----:B------:R-:W2:Y:S01]  /*16850*/  LDL R71, [R1+0x54] ;  /* 0x0000540001477983 */ /* 0x000ea20000100800 */
[----:B------:R-:W-:-:S03]  /*16860*/  ISETP.GE.AND P0, PT, R72, UR4, PT ;  /* 0x0000000448007c0c */ /* 0x000fc6000bf06270 */
[----:B------:R-:W2:Y:S01]  /*16870*/  LDL R72, [R1+0x50] ;  /* 0x0000500001487983 */ /* 0x000ea20000100800 */
[----:B------:R-:W-:Y:S01]  /*16880*/  PRMT R42, RZ, 0x7610, R42 ;  /* 0x00007610ff2a7816 */ /* 0x000fe2000000002a */
[----:B------:R-:W-:Y:S01]  /*16890*/  @!P1 IMAD.MOV.U32 R2, RZ, RZ, R91 ;  /* 0x000000ffff029224 */ /* 0x000fe200078e005b */
[----:B------:R-:W-:-:S04]  /*168a0*/  PRMT R67, RZ, 0x7610, R67 ;  /* 0x00007610ff437816 */ /* 0x000fc80000000043 */
[----:B------:R0:W2:Y:S02]  /*168b0*/  @!P1 LDG.E.U8 R42, desc[UR22][R2.64] ;  /* 0x00000016022a9981 */ /* 0x0000a4000c1e1100 */
[----:B0-----:R-:W-:Y:S02]  /*168c0*/  @!P3 IMAD.MOV.U32 R2, RZ, RZ, R87 ;  /* 0x000000ffff02b224 */ /* 0x001fe400078e0057 */
[----:B------:R-:W-:-:S05]  /*168d0*/  @!P3 IMAD.MOV.U32 R3, RZ, RZ, R89 ;  /* 0x000000ffff03b224 */ /* 0x000fca00078e0059 */
[----:B------:R4:W2:Y:S02]  /*168e0*/  @!P3 LDG.E.U8 R67, desc[UR22][R2.64] ;  /* 0x000000160243b981 */ /* 0x0008a4000c1e1100 */
[----:B----4-:R-:W-:Y:S02]  /*168f0*/  @!P5 IMAD.MOV.U32 R2, RZ, RZ, R63 ;  /* 0x000000ffff02d224 */ /* 0x010fe400078e003f */
[----:B------:R-:W4:Y:S01]  /*16900*/  LDL R63, [R1+0x5c] ;  /* 0x00005c00013f7983 */ /* 0x000f220000100800 */
[----:B---3--:R-:W-:-:S03]  /*16910*/  @!P5 IMAD.MOV.U32 R3, RZ, RZ, R69 ;  /* 0x000000ffff03d224 */ /* 0x008fc600078e0045 */
[----:B------:R-:W3:Y:S01]  /*16920*/  LDL R69, [R1+0x58] ;  /* 0x0000580001457983 */ /* 0x000ee20000100800 */
[----:B------:R-:W0:Y:S01]  /*16930*/  S2R R91, SR_TID.X ;  /* 0x00000000005b7919 */ /* 0x000e220000002100 */
[----:B------:R-:W-:-:S06]  /*16940*/  PRMT R15, RZ, 0x7610, R15 ;  /* 0x00007610ff0f7816 */ /* 0x000fcc000000000f */
[----:B------:R2:W3:Y:S01]  /*16950*/  @!P5 LDG.E.U8 R15, desc[UR22][R2.64] ;  /* 0x00000016020fd981 */ /* 0x0004e2000c1e1100 */
[----:B------:R-:W-:Y:S01]  /*16960*/  PRMT R47, RZ, 0x7610, R47 ;  /* 0x00007610ff2f7816 */ /* 0x000fe2000000002f */
[----:B--2---:R-:W-:Y:S02]  /*16970*/  @!P4 IMAD.MOV.U32 R2, RZ, RZ, R74 ;  /* 0x000000ffff02c224 */ /* 0x004fe400078e004a */
[----:B------:R-:W2:Y:S01]  /*16980*/  LDL R74, [R1+0x64] ;  /* 0x00006400014a7983 */ /* 0x000ea20000100800 */
[----:B------:R-:W-:-:S03]  /*16990*/  @!P4 IMAD.MOV.U32 R3, RZ, RZ, R85 ;  /* 0x000000ffff03c224 */ /* 0x000fc600078e0055 */
[----:B------:R-:W2:Y:S01]  /*169a0*/  LDL R85, [R1+0x60] ;  /* 0x0000600001557983 */ /* 0x000ea20000100800 */
[----:B0-----:R-:W-:-:S03]  /*169b0*/  SHF.R.U32.HI R87, RZ, 0x6, R91 ;  /* 0x00000006ff577819 */ /* 0x001fc6000001165b */
[----:B------:R0:W2:Y:S01]  /*169c0*/  @!P4 LDG.E.U8 R47, desc[UR22][R2.64] ;  /* 0x00000016022fc981 */ /* 0x0000a2000c1e1100 */
[----:B------:R-:W-:Y:S02]  /*169d0*/  SGXT.U32 R87, R87, 0x1 ;  /* 0x000000015757781a */ /* 0x000fe40000000000 */
[----:B------:R-:W-:Y:S02]  /*169e0*/  LEA.HI R89, R91, 0xe, RZ, 0x1a ;  /* 0x0000000e5b597811 */ /* 0x000fe400078fd0ff */
[----:B------:R-:W-:Y:S01]  /*169f0*/  LOP3.LUT R87, R87, 0x10, RZ, 0xfc, !PT ;  /* 0x0000001057577812 */ /* 0x000fe200078efcff */
[----:B0-----:R-:W-:Y:S01]  /*16a00*/  @!P0 IMAD.MOV.U32 R2, RZ, RZ, R71 ;  /* 0x000000ffff028224 */ /* 0x001fe200078e0047 */
[--C-:B------:R-:W-:Y:S01]  /*16a10*/  SHF.R.U32.HI R71, RZ, 0x6, R91.reuse ;  /* 0x00000006ff477819 */ /* 0x100fe2000001165b */
[----:B------:R-:W-:Y:S01]  /*16a20*/  @!P0 IMAD.MOV.U32 R3, RZ, RZ, R72 ;  /* 0x000000ffff038224 */ /* 0x000fe200078e0048 */
[----:B------:R-:W-:Y:S02]  /*16a30*/  SHF.R.U32.HI R72, RZ, 0x6, R91 ;  /* 0x00000006ff487819 */ /* 0x000fe4000001165b */
[----:B------:R-:W-:-:S02]  /*16a40*/  SGXT.U32 R71, R71, 0x1 ;  /* 0x000000014747781a */ /* 0x000fc40000000000 */
[----:B------:R-:W-:Y:S02]  /*16a50*/  SGXT.U32 R72, R72, 0x1 ;  /* 0x000000014848781a */ /* 0x000fe40000000000 */
[----:B------:R-:W-:Y:S02]  /*16a60*/  ISETP.GE.AND P1, PT, R89, UR4, PT ;  /* 0x0000000459007c0c */ /* 0x000fe4000bf26270 */
[----:B------:R-:W-:Y:S01]  /*16a70*/  ISETP.GE.AND P3, PT, R87, UR4, PT ;  /* 0x0000000457007c0c */ /* 0x000fe2000bf66270 */
[----:B------:R-:W2:Y:S01]  /*16a80*/  LDL R89, [R1+0x68] ;  /* 0x0000680001597983 */ /* 0x000ea20000100800 */
[----:B------:R-:W-:Y:S02]  /*16a90*/  LOP3.LUT R72, R72, 0x12, RZ, 0xfc, !PT ;  /* 0x0000001248487812 */ /* 0x000fe400078efcff */
[----:B------:R-:W-:Y:S01]  /*16aa0*/  LOP3.LUT R71, R71, 0x14, RZ, 0xfc, !PT ;  /* 0x0000001447477812 */ /* 0x000fe200078efcff */
[----:B------:R-:W2:Y:S01]  /*16ab0*/  LDL R87, [R1+0x6c] ;  /* 0x00006c0001577983 */ /* 0x000ea20000100800 */
[----:B------:R-:W-:-:S02]  /*16ac0*/  ISETP.GE.AND P5, PT, R72, UR4, PT ;  /* 0x0000000448007c0c */ /* 0x000fc4000bfa6270 */
[----:B------:R-:W-:Y:S01]  /*16ad0*/  ISETP.GE.AND P4, PT, R71, UR4, PT ;  /* 0x0000000447007c0c */ /* 0x000fe2000bf86270 */
[----:B------:R-:W2:Y:S01]  /*16ae0*/  LDL R72, [R1+0x70] ;  /* 0x0000700001487983 */ /* 0x000ea20000100800 */
[----:B------:R-:W-:-:S03]  /*16af0*/  PRMT R41, RZ, 0x7610, R41 ;  /* 0x00007610ff297816 */ /* 0x000fc60000000029 */
[----:B------:R-:W2:Y:S04]  /*16b00*/  LDL R71, [R1+0x74] ;  /* 0x0000740001477983 */ /* 0x000ea80000100800 */
[----:B------:R4:W2:Y:S02]  /*16b10*/  @!P0 LDG.E.U8 R41, desc[UR22][R2.64] ;  /* 0x0000001602298981 */ /* 0x0008a4000c1e1100 */
[----:B----4-:R-:W-:Y:S02]  /*16b20*/  @!P1 IMAD.MOV.U32 R2, RZ, RZ, R63 ;  /* 0x000000ffff029224 */ /* 0x010fe400078e003f */
[----:B------:R-:W4:Y:S01]  /*16b30*/  LDL R63, [R1+0x7c] ;  /* 0x00007c00013f7983 */ /* 0x000f220000100800 */
[----:B---3--:R-:W-:-:S03]  /*16b40*/  @!P1 IMAD.MOV.U32 R3, RZ, RZ, R69 ;  /* 0x000000ffff039224 */ /* 0x008fc600078e0045 */
[----:B------:R-:W3:Y:S01]  /*16b50*/  LDL R69, [R1+0x78] ;  /* 0x0000780001457983 */ /* 0x000ee20000100800 */
[----:B------:R-:W-:-:S04]  /*16b60*/  SHF.R.U32.HI R91, RZ, 0x6, R91 ;  /* 0x00000006ff5b7819 */ /* 0x000fc8000001165b */
[----:B------:R-:W-:-:S04]  /*16b70*/  SGXT.U32 R91, R91, 0x1 ;  /* 0x000000015b5b781a */ /* 0x000fc80000000000 */
[----:B------:R-:W-:-:S04]  /*16b80*/  LOP3.LUT R91, R91, 0x16, RZ, 0xfc, !PT ;  /* 0x000000165b5b7812 */ /* 0x000fc800078efcff */
[----:B------:R-:W-:Y:S02]  /*16b90*/  ISETP.GE.AND P0, PT, R91, UR4, PT ;  /* 0x000000045b007c0c */ /* 0x000fe4000bf06270 */
[----:B------:R-:W0:Y:S01]  /*16ba0*/  S2R R91, SR_TID.X ;  /* 0x00000000005b7919 */ /* 0x000e220000002100 */
[----:B------:R-:W-:-:S06]  /*16bb0*/  PRMT R66, RZ, 0x7610, R66 ;  /* 0x00007610ff427816 */ /* 0x000fcc0000000042 */
[----:B------:R2:W3:Y:S01]  /*16bc0*/  @!P1 LDG.E.U8 R66, desc[UR22][R2.64] ;  /* 0x0000001602429981 */ /* 0x0004e2000c1e1100 */
[----:B------:R-:W-:Y:S01]  /*16bd0*/  PRMT R14, RZ, 0x7610, R14 ;  /* 0x00007610ff0e7816 */ /* 0x000fe2000000000e */
[----:B--2---:R-:W-:Y:S01]  /*16be0*/  @!P3 IMAD.MOV.U32 R2, RZ, RZ, R74 ;  /* 0x000000ffff02b224 */ /* 0x004fe200078e004a */
[--C-:B0-----:R-:W-:Y:S02]  /*16bf0*/  SHF.R.U32.HI R74, RZ, 0x6, R91.reuse ;  /* 0x00000006ff4a7819 */ /* 0x101fe4000001165b */
[----:B------:R-:W-:Y:S01]  /*16c00*/  SHF.R.U32.HI R91, RZ, 0x6, R91 ;  /* 0x00000006ff5b7819 */ /* 0x000fe2000001165b */
[----:B------:R-:W-:Y:S01]  /*16c10*/  @!P3 IMAD.MOV.U32 R3, RZ, RZ, R85 ;  /* 0x000000ffff03b224 */ /* 0x000fe200078e0055 */
[----:B------:R-:W-:Y:S01]  /*16c20*/  SGXT.U32 R74, R74, 0x1 ;  /* 0x000000014a4a781a */ /* 0x000fe20000000000 */
[----:B------:R-:W2:Y:S01]  /*16c30*/  LDL R85, [R1+0x80] ;  /* 0x0000800001557983 */ /* 0x000ea20000100800 */
[----:B------:R-:W-:-:S03]  /*16c40*/  SGXT.U32 R91, R91, 0x1 ;  /* 0x000000015b5b781a */ /* 0x000fc60000000000 */
[----:B------:R0:W2:Y:S01]  /*16c50*/  @!P3 LDG.E.U8 R14, desc[UR22][R2.64] ;  /* 0x00000016020eb981 */ /* 0x0000a2000c1e1100 */
[----:B------:R-:W-:-:S04]  /*16c60*/  LOP3.LUT R91, R91, 0x1a, RZ, 0xfc, !PT ;  /* 0x0000001a5b5b7812 */ /* 0x000fc800078efcff */
[----:B------:R-:W-:Y:S02]  /*16c70*/  ISETP.GE.AND P3, PT, R91, UR4, PT ;  /* 0x000000045b007c0c */ /* 0x000fe4000bf66270 */
[----:B------:R-:W1:Y:S01]  /*16c80*/  S2R R91, SR_TID.X ;  /* 0x00000000005b7919 */ /* 0x000e620000002100 */
[----:B------:R-:W-:Y:S02]  /*16c90*/  LOP3.LUT R74, R74, 0x18, RZ, 0xfc, !PT ;  /* 0x000000184a4a7812 */ /* 0x000fe400078efcff */
[----:B------:R-:W-:Y:S02]  /*16ca0*/  PRMT R10, RZ, 0x7610, R10 ;  /* 0x00007610ff0a7816 */ /* 0x000fe4000000000a */
[----:B------:R-:W-:Y:S02]  /*16cb0*/  ISETP.GE.AND P1, PT, R74, UR4, PT ;  /* 0x000000044a007c0c */ /* 0x000fe4000bf26270 */
[----:B------:R-:W2:Y:S01]  /*16cc0*/  LDL R74, [R1+0x84] ;  /* 0x00008400014a7983 */ /* 0x000ea20000100800 */
[----:B0-----:R-:W-:Y:S01]  /*16cd0*/  @!P5 IMAD.MOV.U32 R3, RZ, RZ, R89 ;  /* 0x000000ffff03d224 */ /* 0x001fe200078e0059 */
[----:B------:R-:W-:-:S02]  /*16ce0*/  PRMT R40, RZ, 0x7610, R40 ;  /* 0x00007610ff287816 */ /* 0x000fc40000000028 */
[----:B------:R-:W2:Y:S01]  /*16cf0*/  LDL R89, [R1+0x98] ;  /* 0x0000980001597983 */ /* 0x000ea20000100800 */
[----:B------:R-:W-:-:S05]  /*16d00*/  @!P5 IMAD.MOV.U32 R2, RZ, RZ, R87 ;  /* 0x000000ffff02d224 */ /* 0x000fca00078e0057 */
[----:B------:R0:W2:Y:S02]  /*16d10*/  @!P5 LDG.E.U8 R10, desc[UR22][R2.64] ;  /* 0x00000016020ad981 */ /* 0x0000a4000c1e1100 */
[----:B0-----:R-:W-:Y:S02]  /*16d20*/  @!P4 IMAD.MOV.U32 R2, RZ, RZ, R71 ;  /* 0x000000ffff02c224 */ /* 0x001fe400078e0047 */
[----:B------:R-:W-:Y:S01]  /*16d30*/  @!P4 IMAD.MOV.U32 R3, RZ, RZ, R72 ;  /* 0x000000ffff03c224 */ /* 0x000fe200078e0048 */
[----:B------:R-:W2:Y:S04]  /*16d40*/  LDL R71, [R1+0x8c] ;  /* 0x00008c0001477983 */ /* 0x000ea80000100800 */
[----:B------:R-:W2:Y:S04]  /*16d50*/  LDL R72, [R1+0x88] ;  /* 0x0000880001487983 */ /* 0x000ea80000100800 */
[----:B------:R4:W2:Y:S02]  /*16d60*/  @!P4 LDG.E.U8 R40, desc[UR22][R2.64] ;  /* 0x000000160228c981 */ /* 0x0008a4000c1e1100 */
[----:B----4-:R-:W-:Y:S01]  /*16d70*/  @!P0 IMAD.MOV.U32 R2, RZ, RZ, R63 ;  /* 0x000000ffff028224 */ /* 0x010fe200078e003f */
[----:B-1----:R-:W-:-:S04]  /*16d80*/  SHF.R.U32.HI R63, RZ, 0x6, R91 ;  /* 0x00000006ff3f7819 */ /* 0x002fc8000001165b */
[----:B------:R-:W-:-:S04]  /*16d90*/  SGXT.U32 R63, R63, 0x1 ;  /* 0x000000013f3f781a */ /* 0x000fc80000000000 */
[----:B------:R-:W-:-:S04]  /*16da0*/  LOP3.LUT R63, R63, 0x1c, RZ, 0xfc, !PT ;  /* 0x0000001c3f3f7812 */ /* 0x000fc800078efcff */
[----:B------:R-:W-:Y:S02]  /*16db0*/  ISETP.GE.AND P5, PT, R63, UR4, PT ;  /* 0x000000043f007c0c */ /* 0x000fe4000bfa6270 */
[----:B------:R-:W-:-:S04]  /*16dc0*/  LEA.HI R63, R91, 0x1e, RZ, 0x1a ;  /* 0x0000001e5b3f7811 */ /* 0x000fc800078fd0ff */
[----:B------:R-:W-:Y:S02]  /*16dd0*/  ISETP.GE.AND P4, PT, R63, UR4, PT ;  /* 0x000000043f007c0c */ /* 0x000fe4000bf86270 */
[----:B------:R-:W4:Y:S01]  /*16de0*/  LDL R63, [R1+0x94] ;  /* 0x00009400013f7983 */ /* 0x000f220000100800 */
[----:B---3--:R-:W-:-:S03]  /*16df0*/  @!P0 IMAD.MOV.U32 R3, RZ, RZ, R69 ;  /* 0x000000ffff038224 */ /* 0x008fc600078e0045 */
[----:B------:R-:W3:Y:S01]  /*16e00*/  LDL R69, [R1+0x90] ;  /* 0x0000900001457983 */ /* 0x000ee20000100800 */
[----:B------:R-:W-:Y:S02]  /*16e10*/  PRMT R65, RZ, 0x7610, R65 ;  /* 0x00007610ff417816 */ /* 0x000fe40000000041 */
[----:B------:R-:W-:-:S04]  /*16e20*/  PRMT R13, RZ, 0x7610, R13 ;  /* 0x00007610ff0d7816 */ /* 0x000fc8000000000d */
[----:B------:R2:W3:Y:S01]  /*16e30*/  @!P0 LDG.E.U8 R65, desc[UR22][R2.64] ;  /* 0x0000001602418981 */ /* 0x0004e2000c1e1100 */
[----:B------:R-:W-:Y:S02]  /*16e40*/  PRMT R9, RZ, 0x7610, R9 ;  /* 0x00007610ff097816 */ /* 0x000fe40000000009 */
[----:B------:R-:W-:-:S04]  /*16e50*/  SHF.R.U32.HI R87, RZ, 0x6, R91 ;  /* 0x00000006ff577819 */ /* 0x000fc8000001165b */
[----:B------:R-:W-:-:S04]  /*16e60*/  SGXT.U32 R87, R87, 0x1 ;  /* 0x000000015757781a */ /* 0x000fc80000000000 */
[----:B------:R-:W-:-:S04]  /*16e70*/  LOP3.LUT R87, R87, 0x20, RZ, 0xfc, !PT ;  /* 0x0000002057577812 */ /* 0x000fc800078efcff */
[----:B------:R-:W-:Y:S02]  /*16e80*/  ISETP.GE.AND P0, PT, R87, UR4, PT ;  /* 0x0000000457007c0c */ /* 0x000fe4000bf06270 */
[----:B------:R-:W3:Y:S01]  /*16e90*/  LDL R87, [R1+0x9c] ;  /* 0x00009c0001577983 */ /* 0x000ee20000100800 */
[----:B--2---:R-:W-:-:S03]  /*16ea0*/  @!P1 IMAD.MOV.U32 R3, RZ, RZ, R85 ;  /* 0x000000ffff039224 */ /* 0x004fc600078e0055 */
[----:B------:R-:W2:Y:S01]  /*16eb0*/  LDL R85, [R1+0xa0] ;  /* 0x0000a00001557983 */ /* 0x000ea20000100800 */
[----:B------:R-:W-:-:S03]  /*16ec0*/  @!P1 IMAD.MOV.U32 R2, RZ, RZ, R74 ;  /* 0x000000ffff029224 */ /* 0x000fc600078e004a */
[----:B------:R-:W2:Y:S04]  /*16ed0*/  LDL R74, [R1+0xa4] ;  /* 0x0000a400014a7983 */ /* 0x000ea80000100800 */
[----:B------:R0:W2:Y:S02]  /*16ee0*/  @!P1 LDG.E.U8 R13, desc[UR22][R2.64] ;  /* 0x00000016020d9981 */ /* 0x0000a4000c1e1100 */
[----:B0-----:R-:W-:Y:S02]  /*16ef0*/  @!P3 IMAD.MOV.U32 R2, RZ, RZ, R71 ;  /* 0x000000ffff02b224 */ /* 0x001fe400078e0047 */
[----:B------:R-:W2:Y:S01]  /*16f00*/  LDL R71, [R1+0xac] ;  /* 0x0000ac0001477983 */ /* 0x000ea20000100800 */
[----:B------:R-:W-:-:S03]  /*16f10*/  @!P3 IMAD.MOV.U32 R3, RZ, RZ, R72 ;  /* 0x000000ffff03b224 */ /* 0x000fc600078e0048 */
[----:B------:R-:W2:Y:S04]  /*16f20*/  LDL R72, [R1+0xa8] ;  /* 0x0000a80001487983 */ /* 0x000ea80000100800 */
[----:B------:R0:W2:Y:S02]  /*16f30*/  @!P3 LDG.E.U8 R9, desc[UR22][R2.64] ;  /* 0x000000160209b981 */ /* 0x0000a4000c1e1100 */
[----:B0-----:R-:W0:Y:S02]  /*16f40*/  S2R R3, SR_TID.X ;  /* 0x0000000000037919 */ /* 0x001e240000002100 */
[--C-:B0-----:R-:W-:Y:S02]  /*16f50*/  SHF.R.U32.HI R91, RZ, 0x6, R3.reuse ;  /* 0x00000006ff5b7819 */ /* 0x101fe40000011603 */
[----:B------:R-:W-:-:S04]  /*16f60*/  SHF.R.U32.HI R3, RZ, 0x6, R3 ;  /* 0x00000006ff037819 */ /* 0x000fc80000011603 */
[----:B------:R-:W-:-:S04]  /*16f70*/  SGXT.U32 R3, R3, 0x1 ;  /* 0x000000010303781a */ /* 0x000fc80000000000 */
[----:B------:R-:W-:-:S04]  /*16f80*/  LOP3.LUT R3, R3, 0x22, RZ, 0xfc, !PT ;  /* 0x0000002203037812 */ /* 0x000fc800078efcff */
[----:B------:R-:W-:Y:S01]  /*16f90*/  ISETP.GE.AND P1, PT, R3, UR4, PT ;  /* 0x0000000403007c0c */ /* 0x000fe2000bf26270 */
[----:B----4-:R-:W-:Y:S02]  /*16fa0*/  @!P5 IMAD.MOV.U32 R2, RZ, RZ, R63 ;  /* 0x000000ffff02d224 */ /* 0x010fe400078e003f */
[----:B------:R-:W4:Y:S01]  /*16fb0*/  LDL R63, [R1+0xb4] ;  /* 0x0000b400013f7983 */ /* 0x000f220000100800 */
[----:B---3--:R-:W-:-:S03]  /*16fc0*/  @!P5 IMAD.MOV.U32 R3, RZ, RZ, R69 ;  /* 0x000000ffff03d224 */ /* 0x008fc600078e0045 */
[----:B------:R-:W3:Y:S01]  /*16fd0*/  LDL R69, [R1+0xb0] ;  /* 0x0000b00001457983 */ /* 0x000ee20000100800 */
[----:B------:R-:W-:Y:S02]  /*16fe0*/  SGXT.U32 R91, R91, 0x1 ;  /* 0x000000015b5b781a */ /* 0x000fe40000000000 */
[----:B------:R-:W-:Y:S02]  /*16ff0*/  PRMT R39, RZ, 0x7610, R39 ;  /* 0x00007610ff277816 */ /* 0x000fe40000000027 */
[----:B------:R-:W-:Y:S02]  /*17000*/  LOP3.LUT R91, R91, 0x24, RZ, 0xfc, !PT ;  /* 0x000000245b5b7812 */ /* 0x000fe400078efcff */
[----:B------:R-:W-:Y:S02]  /*17010*/  PRMT R64, RZ, 0x7610, R64 ;  /* 0x00007610ff407816 */ /* 0x000fe40000000040 */
[----:B------:R0:W3:Y:S01]  /*17020*/  @!P5 LDG.E.U8 R39, desc[UR22][R2.64] ;  /* 0x000000160227d981 */ /* 0x0000e2000c1e1100 */
[----:B------:R-:W-:-:S02]  /*17030*/  ISETP.GE.AND P3, PT, R91, UR4, PT ;  /* 0x000000045b007c0c */ /* 0x000fc4000bf66270 */
[----:B------:R-:W1:Y:S01]  /*17040*/  S2R R91, SR_TID.X ;  /* 0x00000000005b7919 */ /* 0x000e620000002100 */
[----:B------:R-:W-:Y:S01]  /*17050*/  PRMT R12, RZ, 0x7610, R12 ;  /* 0x00007610ff0c7816 */ /* 0x000fe2000000000c */
[----:B0-----:R-:W-:Y:S01]  /*17060*/  @!P4 IMAD.MOV.U32 R3, RZ, RZ, R89 ;  /* 0x000000ffff03c224 */ /* 0x001fe200078e0059 */
[----:B------:R-:W-:Y:S01]  /*17070*/  PRMT R8, RZ, 0x7610, R8 ;  /* 0x00007610ff087816 */ /* 0x000fe20000000008 */
[----:B------:R-:W3:Y:S01]  /*17080*/  LDL R89, [R1+0x4c0] ;  /* 0x0004c00001597983 */ /* 0x000ee20000100800 */
[----:B------:R-:W-:-:S05]  /*17090*/  @!P4 IMAD.MOV.U32 R2, RZ, RZ, R87 ;  /* 0x000000ffff02c224 */ /* 0x000fca00078e0057 */
[----:B------:R2:W3:Y:S02]  /*170a0*/  @!P4 LDG.E.U8 R64, desc[UR22][R2.64] ;  /* 0x000000160240c981 */ /* 0x0004e4000c1e1100 */
[----:B--2---:R-:W-:Y:S02]  /*170b0*/  @!P0 IMAD.MOV.U32 R3, RZ, RZ, R85 ;  /* 0x000000ffff038224 */ /* 0x004fe400078e0055 */
[----:B------:R-:W-:-:S05]  /*170c0*/  @!P0 IMAD.MOV.U32 R2, RZ, RZ, R74 ;  /* 0x000000ffff028224 */ /* 0x000fca00078e004a */
[----:B------:R0:W2:Y:S02]  /*170d0*/  @!P0 LDG.E.U8 R12, desc[UR22][R2.64] ;  /* 0x00000016020c8981 */ /* 0x0000a4000c1e1100 */
[----:B0-----:R-:W-:Y:S01]  /*170e0*/  @!P1 IMAD.MOV.U32 R2, RZ, RZ, R71 ;  /* 0x000000ffff029224 */ /* 0x001fe200078e0047 */
[--C-:B-1----:R-:W-:Y:S01]  /*170f0*/  SHF.R.U32.HI R87, RZ, 0x6, R91.reuse ;  /* 0x00000006ff577819 */ /* 0x102fe2000001165b */
[----:B------:R-:W2:Y:S01]  /*17100*/  LDL R71, [R1+0x4d4] ;  /* 0x0004d40001477983 */ /* 0x000ea20000100800 */
[----:B------:R-:W-:Y:S02]  /*17110*/  @!P1 IMAD.MOV.U32 R3, RZ, RZ, R72 ;  /* 0x000000ffff039224 */ /* 0x000fe400078e0048 */
[----:B------:R-:W-:Y:S01]  /*17120*/  SGXT.U32 R87, R87, 0x1 ;  /* 0x000000015757781a */ /* 0x000fe20000000000 */
[----:B------:R-:W2:Y:S04]  /*17130*/  LDL R72, [R1+0x4d0] ;  /* 0x0004d00001487983 */ /* 0x000ea80000100800 */
[----:B------:R4:W2:Y:S01]  /*17140*/  @!P1 LDG.E.U8 R8, desc[UR22][R2.64] ;  /* 0x0000001602089981 */ /* 0x0008a2000c1e1100 */
[----:B------:R-:W-:-:S02]  /*17150*/  SHF.R.U32.HI R74, RZ, 0x6, R91 ;  /* 0x00000006ff4a7819 */ /* 0x000fc4000001165b */
[----:B------:R-:W-:Y:S02]  /*17160*/  SHF.R.U32.HI R85, RZ, 0x6, R91 ;  /* 0x00000006ff557819 */ /* 0x000fe4000001165b */
[----:B------:R-:W-:Y:S01]  /*17170*/  PRMT R38, RZ, 0x7610, R38 ;  /* 0x00007610ff267816 */ /* 0x000fe20000000026 */
[----:B------:R-:W2:Y:S01]  /*17180*/  LDL R91, [R1+0x4bc] ;  /* 0x0004bc00015b7983 */ /* 0x000ea20000100800 */
[----:B------:R-:W-:Y:S02]  /*17190*/  LOP3.LUT R87, R87, 0x26, RZ, 0xfc, !PT ;  /* 0x0000002657577812 */ /* 0x000fe400078efcff */
[----:B------:R-:W-:Y:S02]  /*171a0*/  SGXT.U32 R74, R74, 0x1 ;  /* 0x000000014a4a781a */ /* 0x000fe40000000000 */
[----:B------:R-:W-:Y:S02]  /*171b0*/  SGXT.U32 R85, R85, 0x1 ;  /* 0x000000015555781a */ /* 0x000fe40000000000 */
[----:B------:R-:W-:-:S02]  /*171c0*/  ISETP.GE.AND P5, PT, R87, UR4, PT ;  /* 0x0000000457007c0c */ /* 0x000fc4000bfa6270 */
[----:B------:R-:W-:Y:S01]  /*171d0*/  LOP3.LUT R85, R85, 0x28, RZ, 0xfc, !PT ;  /* 0x0000002855557812 */ /* 0x000fe200078efcff */
[----:B------:R-:W2:Y:S01]  /*171e0*/  LDL R87, [R1+0x4c4] ;  /* 0x0004c40001577983 */ /* 0x000ea20000100800 */
[----:B------:R-:W-:Y:S02]  /*171f0*/  LOP3.LUT R74, R74, 0x2a, RZ, 0xfc, !PT ;  /* 0x0000002a4a4a7812 */ /* 0x000fe400078efcff */
[----:B------:R-:W-:Y:S02]  /*17200*/  ISETP.GE.AND P4, PT, R85, UR4, PT ;  /* 0x0000000455007c0c */ /* 0x000fe4000bf86270 */
[----:B------:R-:W-:Y:S01]  /*17210*/  ISETP.GE.AND P0, PT, R74, UR4, PT ;  /* 0x000000044a007c0c */ /* 0x000fe2000bf06270 */
[----:B------:R-:W2:Y:S04]  /*17220*/  LDL R85, [R1+0x4c8] ;  /* 0x0004c80001557983 */ /* 0x000ea80000100800 */
[----:B------:R-:W2:Y:S01]  /*17230*/  LDL R74, [R1+0x4cc] ;  /* 0x0004cc00014a7983 */ /* 0x000ea20000100800 */
[----:B----4-:R-:W-:-:S02]  /*17240*/  @!P3 IMAD.MOV.U32 R2, RZ, RZ, R63 ;  /* 0x000000ffff02b224 */ /* 0x010fc400078e003f */
[----:B------:R-:W0:Y:S01]  /*17250*/  S2R R63, SR_TID.X ;  /* 0x00000000003f7919 */ /* 0x000e220000002100 */
[----:B---3--:R-:W-:-:S05]  /*17260*/  @!P3 IMAD.MOV.U32 R3, RZ, RZ, R69 ;  /* 0x000000ffff03b224 */ /* 0x008fca00078e0045 */
[----:B------:R2:W3:Y:S04]  /*17270*/  @!P3 LDG.E.U8 R38, desc[UR22][R2.64] ;  /* 0x000000160226b981 */ /* 0x0004e8000c1e1100 */
[----:B------:R-:W4:Y:S01]  /*17280*/  LDL R3, [R1+0xb8] ;  /* 0x0000b80001037983 */ /* 0x000f220000100800 */
[----:B0-----:R-:W-:-:S04]  /*17290*/  SHF.R.U32.HI R69, RZ, 0x6, R63 ;  /* 0x00000006ff457819 */ /* 0x001fc8000001163f */
[----:B------:R-:W-:Y:S02]  /*172a0*/  SGXT.U32 R69, R69, 0x1 ;  /* 0x000000014545781a */ /* 0x000fe40000000000 */
[----:B------:R-:W-:Y:S02]  /*172b0*/  LEA.HI R63, R63, 0x2e, RZ, 0x1a ;  /* 0x0000002e3f3f7811 */ /* 0x000fe400078fd0ff */
[----:B------:R-:W-:Y:S02]  /*172c0*/  LOP3.LUT R69, R69, 0x2c, RZ, 0xfc, !PT ;  /* 0x0000002c45457812 */ /* 0x000fe400078efcff */
[----:B------:R-:W-:Y:S02]  /*172d0*/  ISETP.GE.AND P3, PT, R63, UR4, PT ;  /* 0x000000043f007c0c */ /* 0x000fe4000bf66270 */
[----:B------:R-:W-:Y:S01]  /*172e0*/  ISETP.GE.AND P1, PT, R69, UR4, PT ;  /* 0x0000000445007c0c */ /* 0x000fe2000bf26270 */
[----:B------:R-:W3:Y:S04]  /*172f0*/  LDL R63, [R1+0x4dc] ;  /* 0x0004dc00013f7983 */ /* 0x000ee80000100800 */
[----:B------:R-:W3:Y:S01]  /*17300*/  LDL R69, [R1+0x4d8] ;  /* 0x0004d80001457983 */ /* 0x000ee20000100800 */
[----:B------:R-:W-:-:S02]  /*17310*/  PRMT R27, RZ, 0x7610, R27 ;  /* 0x00007610ff1b7816 */ /* 0x000fc4000000001b */
[----:B------:R-:W-:Y:S02]  /*17320*/  PRMT R11, RZ, 0x7610, R11 ;  /* 0x00007610ff0b7816 */ /* 0x000fe4000000000b */
[----:B------:R-:W-:Y:S02]  /*17330*/  PRMT R7, RZ, 0x7610, R7 ;  /* 0x00007610ff077816 */ /* 0x000fe40000000007 */
[----:B------:R-:W-:Y:S02]  /*17340*/  PRMT R37, RZ, 0x7610, R37 ;  /* 0x00007610ff257816 */ /* 0x000fe40000000025 */
[----:B------:R-:W-:Y:S01]  /*17350*/  PRMT R26, RZ, 0x7610, R26 ;  /* 0x00007610ff1a7816 */ /* 0x000fe2000000001a */
[----:B--2---:R-:W-:-:S05]  /*17360*/  @!P5 IMAD.MOV.U32 R2, RZ, RZ, R91 ;  /* 0x000000ffff02d224 */ /* 0x004fca00078e005b */
[----:B----4-:R0:W2:Y:S02]  /*17370*/  @!P5 LDG.E.U8 R27, desc[UR22][R2.64] ;  /* 0x00000016021bd981 */ /* 0x0100a4000c1e1100 */
[----:B0-----:R-:W-:Y:S02]  /*17380*/  @!P4 IMAD.MOV.U32 R2, RZ, RZ, R87 ;  /* 0x000000ffff02c224 */ /* 0x001fe400078e0057 */
[----:B------:R-:W-:-:S05]  /*17390*/  @!P4 IMAD.MOV.U32 R3, RZ, RZ, R89 ;  /* 0x000000ffff03c224 */ /* 0x000fca00078e0059 */
[----:B------:R0:W4:Y:S02]  /*173a0*/  @!P4 LDG.E.U8 R11, desc[UR22][R2.64] ;  /* 0x00000016020bc981 */ /* 0x000124000c1e1100 */
[----:B0-----:R-:W-:Y:S02]  /*173b0*/  @!P0 IMAD.MOV.U32 R2, RZ, RZ, R74 ;  /* 0x000000ffff028224 */ /* 0x001fe400078e004a */
[----:B------:R-:W-:-:S05]  /*173c0*/  @!P0 IMAD.MOV.U32 R3, RZ, RZ, R85 ;  /* 0x000000ffff038224 */ /* 0x000fca00078e0055 */
[----:B------:R0:W2:Y:S02]  /*173d0*/  @!P0 LDG.E.U8 R7, desc[UR22][R2.64] ;  /* 0x0000001602078981 */ /* 0x0000a4000c1e1100 */
[----:B0-----:R-:W-:Y:S02]  /*173e0*/  @!P1 IMAD.MOV.U32 R2, RZ, RZ, R71 ;  /* 0x000000ffff029224 */ /* 0x001fe400078e0047 */
[----:B------:R-:W-:Y:S01]  /*173f0*/  @!P1 IMAD.MOV.U32 R3, RZ, RZ, R72 ;  /* 0x000000ffff039224 */ /* 0x000fe200078e0048 */
[----:B------:R-:W0:Y:S04]  /*17400*/  S2R R91, SR_TID.X ;  /* 0x00000000005b7919 */ /* 0x000e280000002100 */
[----:B------:R3:W2:Y:S01]  /*17410*/  @!P1 LDG.E.U8 R37, desc[UR22][R2.64] ;  /* 0x0000001602259981 */ /* 0x0006a2000c1e1100 */
[----:B------:R-:W-:-:S03]  /*17420*/  PRMT R5, RZ, 0x7610, R5 ;  /* 0x00007610ff057816 */ /* 0x000fc60000000005 */
[----:B------:R-:W2:Y:S04]  /*17430*/  LDL R72, [R1+0x4f8] ;  /* 0x0004f80001487983 */ /* 0x000ea80000100800 */
[----:B------:R-:W2:Y:S01]  /*17440*/  LDL R71, [R1+0x4fc] ;  /* 0x0004fc0001477983 */ /* 0x000ea20000100800 */
[----:B---3--:R-:W-:Y:S02]  /*17450*/  @!P3 IMAD.MOV.U32 R2, RZ, RZ, R63 ;  /* 0x000000ffff02b224 */ /* 0x008fe400078e003f */
[----:B------:R-:W-:Y:S01]  /*17460*/  @!P3 IMAD.MOV.U32 R3, RZ, RZ, R69 ;  /* 0x000000ffff03b224 */ /* 0x000fe200078e0045 */
[----:B------:R-:W3:Y:S04]  /*17470*/  LDL R63, [R1+0x504] ;  /* 0x00050400013f7983 */ /* 0x000ee80000100800 */
[----:B------:R1:W2:Y:S04]  /*17480*/  @!P3 LDG.E.U8 R26, desc[UR22][R2.64] ;  /* 0x00000016021ab981 */ /* 0x0002a8000c1e1100 */
[----:B------:R-:W2:Y:S04]  /*17490*/  LDL R69, [R1+0x500] ;  /* 0x0005000001457983 */ /* 0x000ea80000100800 */
[----:B------:R-:W1:Y:S04]  /*174a0*/  LDL R2, [R1+0x4e0] ;  /* 0x0004e00001027983 */ /* 0x000e680000100800 */
[----:B------:R-:W1:Y:S01]  /*174b0*/  LDL R3, [R1+0x4e4] ;  /* 0x0004e40001037983 */ /* 0x000e620000100800 */
[----:B0-----:R-:W-:-:S04]  /*174c0*/  SHF.R.U32.HI R87, RZ, 0x6, R91 ;  /* 0x00000006ff577819 */ /* 0x001fc8000001165b */
[----:B------:R-:W-:-:S04]  /*174d0*/  SGXT.U32 R87, R87, 0x1 ;  /* 0x000000015757781a */ /* 0x000fc80000000000 */
[----:B------:R-:W-:-:S04]  /*174e0*/  LOP3.LUT R87, R87, 0x30, RZ, 0xfc, !PT ;  /* 0x0000003057577812 */ /* 0x000fc800078efcff */
[----:B------:R-:W-:Y:S02]  /*174f0*/  ISETP.GE.AND P5, PT, R87, UR4, PT ;  /* 0x0000000457007c0c */ /* 0x000fe4000bfa6270 */
[--C-:B------:R-:W-:Y:S01]  /*17500*/  SHF.R.U32.HI R74, RZ, 0x6, R91.reuse ;  /* 0x00000006ff4a7819 */ /* 0x100fe2000001165b */
[----:B------:R-:W2:Y:S01]  /*17510*/  LDL R87, [R1+0x4f0] ;  /* 0x0004f00001577983 */ /* 0x000ea20000100800 */
[--C-:B------:R-:W-:Y:S02]  /*17520*/  SHF.R.U32.HI R85, RZ, 0x6, R91.reuse ;  /* 0x00000006ff557819 */ /* 0x100fe4000001165b */
[--C-:B------:R-:W-:Y:S02]  /*17530*/  SHF.R.U32.HI R89, RZ, 0x6, R91.reuse ;  /* 0x00000006ff597819 */ /* 0x100fe4000001165b */
[----:B------:R-:W-:Y:S02]  /*17540*/  SHF.R.U32.HI R91, RZ, 0x6, R91 ;  /* 0x00000006ff5b7819 */ /* 0x000fe4000001165b */
[----:B------:R-:W-:-:S02]  /*17550*/  SGXT.U32 R74, R74, 0x1 ;  /* 0x000000014a4a781a */ /* 0x000fc40000000000 */
[----:B------:R-:W-:Y:S02]  /*17560*/  SGXT.U32 R85, R85, 0x1 ;  /* 0x000000015555781a */ /* 0x000fe40000000000 */
[----:B------:R-:W-:Y:S02]  /*17570*/  SGXT.U32 R91, R91, 0x1 ;  /* 0x000000015b5b781a */ /* 0x000fe40000000000 */
[----:B------:R-:W-:Y:S02]  /*17580*/  LOP3.LUT R74, R74, 0x34, RZ, 0xfc, !PT ;  /* 0x000000344a4a7812 */ /* 0x000fe400078efcff */
[----:B------:R-:W-:Y:S02]  /*17590*/  SGXT.U32 R89, R89, 0x1 ;  /* 0x000000015959781a */ /* 0x000fe40000000000 */
[----:B------:R-:W-:Y:S02]  /*175a0*/  LOP3.LUT R85, R85, 0x32, RZ, 0xfc, !PT ;  /* 0x0000003255557812 */ /* 0x000fe400078efcff */
[----:B------:R-:W-:-:S02]  /*175b0*/  LOP3.LUT R91, R91, 0x36, RZ, 0xfc, !PT ;  /* 0x000000365b5b7812 */ /* 0x000fc400078efcff */
[----:B------:R-:W-:Y:S02]  /*175c0*/  LOP3.LUT R89, R89, 0x38, RZ, 0xfc, !PT ;  /* 0x0000003859597812 */ /* 0x000fe400078efcff */
[----:B------:R-:W-:Y:S02]  /*175d0*/  ISETP.GE.AND P0, PT, R74, UR4, PT ;  /* 0x000000044a007c0c */ /* 0x000fe4000bf06270 */
[----:B------:R-:W2:Y:S01]  /*175e0*/  LDL R74, [R1+0x4ec] ;  /* 0x0004ec00014a7983 */ /* 0x000ea20000100800 */
[----:B------:R-:W-:Y:S02]  /*175f0*/  ISETP.GE.AND P4, PT, R85, UR4, PT ;  /* 0x0000000455007c0c */ /* 0x000fe4000bf86270 */
[----:B------:R-:W-:Y:S01]  /*17600*/  ISETP.GE.AND P1, PT, R91, UR4, PT ;  /* 0x000000045b007c0c */ /* 0x000fe2000bf26270 */
[----:B------:R-:W3:Y:S01]  /*17610*/  LDL R85, [R1+0x4f4] ;  /* 0x0004f40001557983 */ /* 0x000ee20000100800 */
[----:B------:R-:W-:-:S03]  /*17620*/  ISETP.GE.AND P3, PT, R89, UR4, PT ;  /* 0x0000000459007c0c */ /* 0x000fc6000bf66270 */
[----:B------:R-:W3:Y:S04]  /*17630*/  LDL.LU R91, [R1+0x758] ;  /* 0x00075800015b7983 */ /* 0x000ee80000300800 */
[----:B------:R-:W3:Y:S01]  /*17640*/  LDL.LU R89, [R1+0x754] ;  /* 0x0007540001597983 */ /* 0x000ee20000300800 */
[----:B-1----:R-:W-:-:S04]  /*17650*/  @!P5 LOP3.LUT R3, R3, R2, RZ, 0x3c, !PT ;  /* 0x000000020303d212 */ /* 0x002fc800078e3cff */
[----:B------:R-:W-:-:S04]  /*17660*/  @!P5 LOP3.LUT R2, R3, R2, RZ, 0x3c, !PT ;  /* 0x000000020302d212 */ /* 0x000fc800078e3cff */
[----:B------:R-:W-:-:S05]  /*17670*/  @!P5 LOP3.LUT R3, R3, R2, RZ, 0x3c, !PT ;  /* 0x000000020303d212 */ /* 0x000fca00078e3cff */
[----:B------:R2:W3:Y:S04]  /*17680*/  @!P5 LDG.E.U8 R5, desc[UR22][R2.64] ;  /* 0x000000160205d981 */ /* 0x0004e8000c1e1100 */
[----:B------:R-:W3:Y:S01]  /*17690*/  LDL R3, [R1+0x4e8] ;  /* 0x0004e80001037983 */ /* 0x000ee20000100800 */
[----:B------:R-:W-:Y:S02]  /*176a0*/  PRMT R6, RZ, 0x7610, R6 ;  /* 0x00007610ff067816 */ /* 0x000fe40000000006 */
[----:B------:R-:W-:Y:S02]  /*176b0*/  PRMT R36, RZ, 0x7610, R36 ;  /* 0x00007610ff247816 */ /* 0x000fe40000000024 */
[----:B------:R-:W-:Y:S01]  /*176c0*/  PRMT R68, RZ, 0x7610, R68 ;  /* 0x00007610ff447816 */ /* 0x000fe20000000044 */
[----:B--2---:R-:W-:Y:S01]  /*176d0*/  @!P4 IMAD.MOV.U32 R2, RZ, RZ, R74 ;  /* 0x000000ffff02c224 */ /* 0x004fe200078e004a */
[----:B------:R-:W-:Y:S01]  /*176e0*/  PRMT R4, RZ, 0x7610, R4 ;  /* 0x00007610ff047816 */ /* 0x000fe20000000004 */
[----:B------:R-:W0:Y:S03]  /*176f0*/  S2R R74, SR_TID.X ;  /* 0x00000000004a7919 */ /* 0x000e260000002100 */
[----:B---3--:R1:W2:Y:S02]  /*17700*/  @!P4 LDG.E.U8 R6, desc[UR22][R2.64] ;  /* 0x000000160206c981 */ /* 0x0082a4000c1e1100 */
[----:B-1----:R-:W-:-:S02]  /*17710*/  @!P0 IMAD.MOV.U32 R2, RZ, RZ, R85 ;  /* 0x000000ffff028224 */ /* 0x002fc400078e0055 */
[----:B------:R-:W-:-:S05]  /*17720*/  @!P0 IMAD.MOV.U32 R3, RZ, RZ, R87 ;  /* 0x000000ffff038224 */ /* 0x000fca00078e0057 */
[----:B------:R1:W3:Y:S02]  /*17730*/  @!P0 LDG.E.U8 R36, desc[UR22][R2.64] ;  /* 0x0000001602248981 */ /* 0x0002e4000c1e1100 */
[----:B-1----:R-:W-:Y:S02]  /*17740*/  @!P1 IMAD.MOV.U32 R2, RZ, RZ, R71 ;  /* 0x000000ffff029224 */ /* 0x002fe400078e0047 */
[----:B------:R-:W-:Y:S01]  /*17750*/  @!P1 IMAD.MOV.U32 R3, RZ, RZ, R72 ;  /* 0x000000ffff039224 */ /* 0x000fe200078e0048 */
[--C-:B0-----:R-:W-:Y:S01]  /*17760*/  SHF.R.U32.HI R87, RZ, 0x6, R74.reuse ;  /* 0x00000006ff577819 */ /* 0x101fe2000001164a */
[----:B------:R-:W2:Y:S04]  /*17770*/  LDL R71, [R1+0x51c] ;  /* 0x00051c0001477983 */ /* 0x000ea80000100800 */
[----:B------:R0:W2:Y:S01]  /*17780*/  @!P1 LDG.E.U8 R68, desc[UR22][R2.64] ;  /* 0x0000001602449981 */ /* 0x0000a2000c1e1100 */
[----:B------:R-:W-:-:S02]  /*17790*/  SHF.R.U32.HI R85, RZ, 0x6, R74 ;  /* 0x00000006ff557819 */ /* 0x000fc4000001164a */
[----:B------:R-:W-:Y:S01]  /*177a0*/  PRMT R46, RZ, 0x7610, R46 ;  /* 0x00007610ff2e7816 */ /* 0x000fe2000000002e */
[----:B------:R-:W2:Y:S01]  /*177b0*/  LDL R72, [R1+0x524] ;  /* 0x0005240001487983 */ /* 0x000ea20000100800 */
[----:B0-----:R-:W-:Y:S02]  /*177c0*/  @!P3 IMAD.MOV.U32 R2, RZ, RZ, R63 ;  /* 0x000000ffff02b224 */ /* 0x001fe400078e003f */
[----:B------:R-:W-:Y:S01]  /*177d0*/  @!P3 IMAD.MOV.U32 R3, RZ, RZ, R69 ;  /* 0x000000ffff03b224 */ /* 0x000fe200078e0045 */
[----:B------:R-:W-:Y:S01]  /*177e0*/  SGXT.U32 R87, R87, 0x1 ;  /* 0x000000015757781a */ /* 0x000fe20000000000 */
[----:B------:R-:W2:Y:S04]  /*177f0*/  LDL R69, [R1+0x528] ;  /* 0x0005280001457983 */ /* 0x000ea80000100800 */
[----:B------:R0:W2:Y:S01]  /*17800*/  @!P3 LDG.E.U8 R4, desc[UR22][R2.64] ;  /* 0x000000160204b981 */ /* 0x0000a2000c1e1100 */
[----:B------:R-:W-:-:S02]  /*17810*/  SGXT.U32 R85, R85, 0x1 ;  /* 0x000000015555781a */ /* 0x000fc40000000000 */
[----:B------:R-:W-:Y:S01]  /*17820*/  LEA.HI R74, R74, 0x3e, RZ, 0x1a ;  /* 0x0000003e4a4a7811 */ /* 0x000fe200078fd0ff */
[----:B------:R-:W2:Y:S04]  /*17830*/  LDL R63, [R1+0x52c] ;  /* 0x00052c00013f7983 */ /* 0x000ea80000100800 */
[----:B------:R-:W0:Y:S04]  /*17840*/  LDL R2, [R1+0x508] ;  /* 0x0005080001027983 */ /* 0x000e280000100800 */
[----:B------:R-:W0:Y:S01]  /*17850*/  LDL R3, [R1+0x50c] ;  /* 0x00050c0001037983 */ /* 0x000e220000100800 */
[----:B------:R-:W-:-:S04]  /*17860*/  LOP3.LUT R87, R87, 0x3a, RZ, 0xfc, !PT ;  /* 0x0000003a57577812 */ /* 0x000fc800078efcff */
[----:B------:R-:W-:Y:S02]  /*17870*/  ISETP.GE.AND P5, PT, R87, UR4, PT ;  /* 0x0000000457007c0c */ /* 0x000fe4000bfa6270 */
[----:B------:R-:W1:Y:S01]  /*17880*/  S2R R87, SR_TID.X ;  /* 0x0000000000577919 */ /* 0x000e620000002100 */
[----:B------:R-:W-:-:S04]  /*17890*/  LOP3.LUT R85, R85, 0x3c, RZ, 0xfc, !PT ;  /* 0x0000003c55557812 */ /* 0x000fc800078efcff */
[----:B------:R-:W-:Y:S02]  /*178a0*/  ISETP.GE.AND P4, PT, R85, UR4, PT ;  /* 0x0000000455007c0c */ /* 0x000fe4000bf86270 */
[----:B------:R-:W-:Y:S02]  /*178b0*/  ISETP.GE.AND P0, PT, R74, UR4, PT ;  /* 0x000000044a007c0c */ /* 0x000fe4000bf06270 */
[----:B------:R-:W2:Y:S01]  /*178c0*/  LDL R74, [R1+0x520] ;  /* 0x00052000014a7983 */ /* 0x000ea20000100800 */
[--C-:B-1----:R-:W-:Y:S02]  /*178d0*/  SHF.R.U32.HI R85, RZ, 0x6, R87.reuse ;  /* 0x00000006ff557819 */ /* 0x102fe40000011657 */
[----:B------:R-:W-:Y:S02]  /*178e0*/  SHF.R.U32.HI R87, RZ, 0x6, R87 ;  /* 0x00000006ff577819 */ /* 0x000fe40000011657 */
[----:B------:R-:W-:Y:S02]  /*178f0*/  SGXT.U32 R85, R85, 0x1 ;  /* 0x000000015555781a */ /* 0x000fe40000000000 */
[----:B------:R-:W-:-:S02]  /*17900*/  SGXT.U32 R87, R87, 0x1 ;  /* 0x000000015757781a */ /* 0x000fc40000000000 */
[----:B------:R-:W-:Y:S02]  /*17910*/  LOP3.LUT R85, R85, 0x42, RZ, 0xfc, !PT ;  /* 0x0000004255557812 */ /* 0x000fe400078efcff */
[----:B------:R-:W-:Y:S02]  /*17920*/  LOP3.LUT R87, R87, 0x40, RZ, 0xfc, !PT ;  /* 0x0000004057577812 */ /* 0x000fe400078efcff */
[----:B------:R-:W-:Y:S02]  /*17930*/  ISETP.GE.AND P3, PT, R85, UR4, PT ;  /* 0x0000000455007c0c */ /* 0x000fe4000bf66270 */
[----:B------:R-:W-:Y:S02]  /*17940*/  ISETP.GE.AND P1, PT, R87, UR4, PT ;  /* 0x0000000457007c0c */ /* 0x000fe4000bf26270 */
[----:B------:R-:W2:Y:S04]  /*17950*/  LDL.LU R87, [R1+0x750] ;  /* 0x0007500001577983 */ /* 0x000ea80000300800 */
[----:B------:R-:W2:Y:S01]  /*17960*/  LDL.LU R85, [R1+0x74c] ;  /* 0x00074c0001557983 */ /* 0x000ea20000300800 */
[----:B0-----:R-:W-:-:S04]  /*17970*/  @!P5 LOP3.LUT R3, R3, R2, RZ, 0x3c, !PT ;  /* 0x000000020303d212 */ /* 0x001fc800078e3cff */
[----:B------:R-:W-:-:S04]  /*17980*/  @!P5 LOP3.LUT R2, R3, R2, RZ, 0x3c, !PT ;  /* 0x000000020302d212 */ /* 0x000fc800078e3cff */
[----:B------:R-:W-:-:S05]  /*17990*/  @!P5 LOP3.LUT R3, R3, R2, RZ, 0x3c, !PT ;  /* 0x000000020303d212 */ /* 0x000fca00078e3cff */
[----:B------:R0:W2:Y:S04]  /*179a0*/  @!P5 LDG.E.U8 R46, desc[UR22][R2.64] ;  /* 0x00000016022ed981 */ /* 0x0000a8000c1e1100 */
[----:B------:R-:W0:Y:S04]  /*179b0*/  LDL R2, [R1+0x510] ;  /* 0x0005100001027983 */ /* 0x000e280000100800 */
[----:B------:R-:W0:Y:S01]  /*179c0*/  LDL R3, [R1+0x514] ;  /* 0x0005140001037983 */ /* 0x000e220000100800 */
[----:B------:R-:W-:Y:S02]  /*179d0*/  PRMT R35, RZ, 0x7610, R35 ;  /* 0x00007610ff237816 */ /* 0x000fe40000000023 */
[----:B0-----:R-:W-:-:S04]  /*179e0*/  @!P4 LOP3.LUT R3, R3, R2, RZ, 0x3c, !PT ;  /* 0x000000020303c212 */ /* 0x001fc800078e3cff */
[----:B------:R-:W-:-:S04]  /*179f0*/  @!P4 LOP3.LUT R2, R3, R2, RZ, 0x3c, !PT ;  /* 0x000000020302c212 */ /* 0x000fc800078e3cff */
[----:B------:R-:W-:-:S05]  /*17a00*/  @!P4 LOP3.LUT R3, R3, R2, RZ, 0x3c, !PT ;  /* 0x000000020303c212 */ /* 0x000fca00078e3cff */
[----:B------:R2:W3:Y:S04]  /*17a10*/  @!P4 LDG.E.U8 R35, desc[UR22][R2.64] ;  /* 0x000000160223c981 */ /* 0x0004e8000c1e1100 */
[----:B------:R-:W3:Y:S01]  /*17a20*/  LDL R3, [R1+0x518] ;  /* 0x0005180001037983 */ /* 0x000ee20000100800 */
[----:B------:R-:W-:Y:S01]  /*17a30*/  PRMT R83, RZ, 0x7610, R83 ;  /* 0x00007610ff537816 */ /* 0x000fe20000000053 */
[----:B--2---:R-:W-:Y:S02]  /*17a40*/  @!P0 IMAD.MOV.U32 R2, RZ, RZ, R71 ;  /* 0x000000ffff028224 */ /* 0x004fe400078e0047 */
[----:B------:R-:W0:Y:S01]  /*17a50*/  S2R R71, SR_TID.X ;  /* 0x0000000000477919 */ /* 0x000e220000002100 */
[----:B------:R-:W-:Y:S02]  /*17a60*/  PRMT R61, RZ, 0x7610, R61 ;  /* 0x00007610ff3d7816 */ /* 0x000fe4000000003d */
[----:B---3--:R1:W2:Y:S02]  /*17a70*/  @!P0 LDG.E.U8 R83, desc[UR22][R2.64] ;  /* 0x0000001602538981 */ /* 0x0082a4000c1e1100 */
[----:B-1----:R-:W1:Y:S01]  /*17a80*/  S2R R3, SR_TID.X ;  /* 0x0000000000037919 */ /* 0x002e620000002100 */
[----:B0-----:R-:W-:-:S04]  /*17a90*/  SHF.R.U32.HI R2, RZ, 0x6, R71 ;  /* 0x00000006ff027819 */ /* 0x001fc80000011647 */
[----:B------:R-:W-:-:S04]  /*17aa0*/  SGXT.U32 R2, R2, 0x1 ;  /* 0x000000010202781a */ /* 0x000fc80000000000 */
[----:B------:R-:W-:Y:S02]  /*17ab0*/  LOP3.LUT R2, R2, 0x46, RZ, 0xfc, !PT ;  /* 0x0000004602027812 */ /* 0x000fe400078efcff */
[----:B-1----:R-:W-:-:S04]  /*17ac0*/  SHF.R.U32.HI R3, RZ, 0x6, R3 ;  /* 0x00000006ff037819 */ /* 0x002fc80000011603 */
[----:B------:R-:W-:-:S04]  /*17ad0*/  SGXT.U32 R3, R3, 0x1 ;  /* 0x000000010303781a */ /* 0x000fc80000000000 */
[----:B------:R-:W-:-:S04]  /*17ae0*/  LOP3.LUT R3, R3, 0x44, RZ, 0xfc, !PT ;  /* 0x0000004403037812 */ /* 0x000fc800078efcff */
[----:B------:R-:W-:Y:S02]  /*17af0*/  ISETP.GE.AND P5, PT, R3, UR4, PT ;  /* 0x0000000403007c0c */ /* 0x000fe4000bfa6270 */
[----:B------:R-:W-:-:S04]  /*17b00*/  SHF.R.U32.HI R3, RZ, 0x6, R71 ;  /* 0x00000006ff037819 */ /* 0x000fc80000011647 */
[----:B------:R-:W-:-:S04]  /*17b10*/  SGXT.U32 R3, R3, 0x1 ;  /* 0x000000010303781a */ /* 0x000fc80000000000 */
[----:B------:R-:W-:Y:S02]  /*17b20*/  LOP3.LUT R3, R3, 0x48, RZ, 0xfc, !PT ;  /* 0x0000004803037812 */ /* 0x000fe400078efcff */
[----:B------:R-:W-:Y:S01]  /*17b30*/  ISETP.GE.AND P4, PT, R2, UR4, PT ;  /* 0x0000000402007c0c */ /* 0x000fe2000bf86270 */
[----:B------:R-:W-:Y:S01]  /*17b40*/  @!P1 IMAD.MOV.U32 R2, RZ, RZ, R72 ;  /* 0x000000ffff029224 */ /* 0x000fe200078e0048 */
[----:B------:R-:W-:Y:S01]  /*17b50*/  ISETP.GE.AND P0, PT, R3, UR4, PT ;  /* 0x0000000403007c0c */ /* 0x000fe2000bf06270 */
[----:B------:R-:W-:Y:S01]  /*17b60*/  @!P1 IMAD.MOV.U32 R3, RZ, RZ, R74 ;  /* 0x000000ffff039224 */ /* 0x000fe200078e004a */
[----:B------:R-:W-:-:S04]  /*17b70*/  PRMT R52, RZ, 0x7610, R52 ;  /* 0x00007610ff347816 */ /* 0x000fc80000000034 */
[----:B------:R0:W3:Y:S02]  /*17b80*/  @!P1 LDG.E.U8 R61, desc[UR22][R2.64] ;  /* 0x00000016023d9981 */ /* 0x0000e4000c1e1100 */
[----:B0-----:R-:W-:Y:S02]  /*17b90*/  @!P3 IMAD.MOV.U32 R2, RZ, RZ, R63 ;  /* 0x000000ffff02b224 */ /* 0x001fe400078e003f */
[----:B------:R-:W-:-:S05]  /*17ba0*/  @!P3 IMAD.MOV.U32 R3, RZ, RZ, R69 ;  /* 0x000000ffff03b224 */ /* 0x000fca00078e0045 */
[----:B------:R0:W3:Y:S04]  /*17bb0*/  @!P3 LDG.E.U8 R52, desc[UR22][R2.64] ;  /* 0x000000160234b981 */ /* 0x0000e8000c1e1100 */
[----:B--2---:R1:W-:Y:S04]  /*17bc0*/  STL [R1], R83 ;  /* 0x0000005301007387 */ /* 0x0043e80000100800 */
[----:B-1----:R-:W2:Y:S04]  /*17bd0*/  LDL.LU R83, [R1+0x748] ;  /* 0x0007480001537983 */ /* 0x002ea80000300800 */
[----:B------:R-:W0:Y:S04]  /*17be0*/  LDL R71, [R1+0x53c] ;  /* 0x00053c0001477983 */ /* 0x000e280000100800 */
[----:B------:R-:W2:Y:S01]  /*17bf0*/  LDL R3, [R1+0x530] ;  /* 0x0005300001037983 */ /* 0x000ea20000100800 */
[----:B------:R-:W-:-:S02]  /*17c00*/  PRMT R34, RZ, 0x7610, R34 ;  /* 0x00007610ff227816 */ /* 0x000fc40000000022 */
[----:B------:R-:W-:Y:S01]  /*17c10*/  PRMT R81, RZ, 0x7610, R81 ;  /* 0x00007610ff517816 */ /* 0x000fe20000000051 */
[----:B------:R-:W1:Y:S01]  /*17c20*/  S2R R69, SR_TID.X ;  /* 0x0000000000457919 */ /* 0x000e620000002100 */
[----:B------:R-:W3:Y:S04]  /*17c30*/  LDL R72, [R1+0x56c] ;  /* 0x00056c0001487983 */ /* 0x000ee80000100800 */
[----:B------:R-:W3:Y:S01]  /*17c40*/  LDL R74, [R1+0x5a4] ;  /* 0x0005a400014a7983 */ /* 0x000ee20000100800 */
[----:B0-----:R-:W-:-:S05]  /*17c50*/  @!P5 IMAD.MOV.U32 R2, RZ, RZ, R71 ;  /* 0x000000ffff02d224 */ /* 0x001fca00078e0047 */
[----:B--2---:R0:W2:Y:S04]  /*17c60*/  @!P5 LDG.E.U8 R34, desc[UR22][R2.64] ;  /* 0x000000160222d981 */ /* 0x0040a8000c1e1100 */
[----:B------:R-:W0:Y:S04]  /*17c70*/  LDL R2, [R1+0x540] ;  /* 0x0005400001027983 */ /* 0x000e280000100800 */
[----:B------:R-:W0:Y:S01]  /*17c80*/  LDL R3, [R1+0x544] ;  /* 0x0005440001037983 */ /* 0x000e220000100800 */
[----:B-1----:R-:W-:Y:S02]  /*17c90*/  SHF.R.U32.HI R63, RZ, 0x6, R69 ;  /* 0x00000006ff3f7819 */ /* 0x002fe40000011645 */
[----:B0-----:R-:W-:-:S04]  /*17ca0*/  @!P4 LOP3.LUT R3, R3, R2, RZ, 0x3c, !PT ;  /* 0x000000020303c212 */ /* 0x001fc800078e3cff */
[----:B------:R-:W-:-:S04]  /*17cb0*/  @!P4 LOP3.LUT R2, R3, R2, RZ, 0x3c, !PT ;  /* 0x000000020302c212 */ /* 0x000fc800078e3cff */
[----:B------:R-:W-:-:S05]  /*17cc0*/  @!P4 LOP3.LUT R3, R3, R2, RZ, 0x3c, !PT ;  /* 0x000000020303c212 */ /* 0x000fca00078e3cff */
[----:B------:R-:W2:Y:S01]  /*17cd0*/  @!P4 LDG.E.U8 R81, desc[UR22][R2.64] ;  /* 0x000000160251c981 */ /* 0x000ea2000c1e1100 */
[----:B------:R-:W-:Y:S02]  /*17ce0*/  SHF.R.U32.HI R69, RZ, 0x6, R69 ;  /* 0x00000006ff457819 */ /* 0x000fe40000011645 */
[----:B------:R-:W-:Y:S02]  /*17cf0*/  SGXT.U32 R63, R63, 0x1 ;  /* 0x000000013f3f781a */ /* 0x000fe40000000000 */
[----:B------:R-:W-:Y:S02]  /*17d00*/  SGXT.U32 R69, R69, 0x1 ;  /* 0x000000014545781a */ /* 0x000fe40000000000 */
[----:B------:R-:W-:Y:S02]  /*17d10*/  LOP3.LUT R63, R63, 0x58, RZ, 0xfc, !PT ;  /* 0x000000583f3f7812 */ /* 0x000fe400078efcff */
[----:B------:R-:W-:Y:S02]  /*17d20*/  LOP3.LUT R69, R69, 0x50, RZ, 0xfc, !PT ;  /* 0x0000005045457812 */ /* 0x000fe400078efcff */
[----:B------:R-:W-:-:S02]  /*17d30*/  ISETP.GE.AND P3, PT, R63, UR4, PT ;  /* 0x000000043f007c0c */ /* 0x000fc4000bf66270 */
[----:B------:R-:W-:Y:S01]  /*17d40*/  ISETP.GE.AND P1, PT, R69, UR4, PT ;  /* 0x0000000445007c0c */ /* 0x000fe2000bf26270 */
[----:B------:R-:W3:Y:S04]  /*17d50*/  LDL R63, [R1+0x5bc] ;  /* 0x0005bc00013f7983 */ /* 0x000ee80000100800 */
[----:B------:R-:W3:Y:S04]  /*17d60*/  LDL R69, [R1+0x5b8] ;  /* 0x0005b80001457983 */ /* 0x000ee80000100800 */
[----:B--2---:R0:W-:Y:S04]  /*17d70*/  STL [R1+0xc], R81 ;  /* 0x00000c5101007387 */ /* 0x0041e80000100800 */
[----:B0-----:R-:W2:Y:S04]  /*17d80*/  LDL.LU R81, [R1+0x744] ;  /* 0x0007440001517983 */ /* 0x001ea80000300800 */
[----:B------:R-:W2:Y:S04]  /*17d90*/  LDL R2, [R1+0x548] ;  /* 0x0005480001027983 */ /* 0x000ea80000100800 */
[----:B------:R-:W2:Y:S01]  /*17da0*/  LDL R3, [R1+0x54c] ;  /* 0x00054c0001037983 */ /* 0x000ea20000100800 */
[----:B------:R-:W-:-:S02]  /*17db0*/  PRMT R60, RZ, 0x7610, R60 ;  /* 0x00007610ff3c7816 */ /* 0x000fc4000000003c */
[----:B--2---:R-:W-:-:S04]  /*17dc0*/  @!P0 LOP3.LUT R3, R3, R2, RZ, 0x3c, !PT ;  /* 0x0000000203038212 */ /* 0x004fc800078e3cff */
[----:B------:R-:W-:-:S04]  /*17dd0*/  @!P0 LOP3.LUT R2, R3, R2, RZ, 0x3c, !PT ;  /* 0x0000000203028212 */ /* 0x000fc800078e3cff */
[----:B------:R-:W-:-:S05]  /*17de0*/  @!P0 LOP3.LUT R3, R3, R2, RZ, 0x3c, !PT ;  /* 0x0000000203038212 */ /* 0x000fca00078e3cff */
[----:B------:R3:W2:Y:S04]  /*17df0*/  @!P0 LDG.E.U8 R60, desc[UR22][R2.64] ;  /* 0x00000016023c8981 */ /* 0x0006a8000c1e1100 */
[----:B------:R-:W2:Y:S01]  /*17e00*/  LDL R3, [R1+0x568] ;  /* 0x0005680001037983 */ /* 0x000ea20000100800 */
[----:B------:R-:W-:Y:S01]  /*17e10*/  PRMT R59, RZ, 0x7610, R59 ;  /* 0x00007610ff3b7816 */ /* 0x000fe2000000003b */
[----:B---3--:R-:W-:Y:S01]  /*17e20*/  @!P1 IMAD.MOV.U32 R2, RZ, RZ, R72 ;  /* 0x000000ffff029224 */ /* 0x008fe200078e0048 */
[----:B------:R-:W0:Y:S01]  /*17e30*/  S2R R71, SR_TID.X ;  /* 0x0000000000477919 */ /* 0x000e220000002100 */
[----:B------:R-:W-:Y:S02]  /*17e40*/  PRMT R58, RZ, 0x7610, R58 ;  /* 0x00007610ff3a7816 */ /* 0x000fe4000000003a */
[----:B------:R-:W-:Y:S01]  /*17e50*/  PRMT R57, RZ, 0x7610, R57 ;  /* 0x00007610ff397816 */ /* 0x000fe20000000039 */
[----:B------:R-:W3:Y:S04]  /*17e60*/  LDL R72, [R1+0x5f4] ;  /* 0x0005f40001487983 */ /* 0x000ee80000100800 */
[----:B--2---:R1:W2:Y:S04]  /*17e70*/  @!P1 LDG.E.U8 R59, desc[UR22][R2.64] ;  /* 0x00000016023b9981 */ /* 0x0042a8000c1e1100 */
[----:B------:R-:W2:Y:S01]  /*17e80*/  LDL R3, [R1+0x5a0] ;  /* 0x0005a00001037983 */ /* 0x000ea20000100800 */
[----:B0-----:R-:W-:-:S04]  /*17e90*/  SHF.R.U32.HI R71, RZ, 0x6, R71 ;  /* 0x00000006ff477819 */ /* 0x001fc80000011647 */
[----:B------:R-:W-:-:S04]  /*17ea0*/  SGXT.U32 R71, R71, 0x1 ;  /* 0x000000014747781a */ /* 0x000fc80000000000 */
[----:B------:R-:W-:-:S04]  /*17eb0*/  LOP3.LUT R71, R71, 0x60, RZ, 0xfc, !PT ;  /* 0x0000006047477812 */ /* 0x000fc800078efcff */
[----:B------:R-:W-:Y:S01]  /*17ec0*/  ISETP.GE.AND P0, PT, R71, UR4, PT ;  /* 0x0000000447007c0c */ /* 0x000fe2000bf06270 */
[----:B-1----:R-:W-:Y:S01]  /*17ed0*/  @!P3 IMAD.MOV.U32 R2, RZ, RZ, R74 ;  /* 0x000000ffff02b224 */ /* 0x002fe200078e004a */
[----:B------:R-:W0:Y:S01]  /*17ee0*/  S2R R71, SR_TID.X ;  /* 0x0000000000477919 */ /* 0x000e220000002100 */
[----:B------:R-:W-:Y:S02]  /*17ef0*/  PRMT R56, RZ, 0x7610, R56 ;  /* 0x00007610ff387816 */ /* 0x000fe40000000038 */
[----:B------:R-:W-:Y:S01]  /*17f00*/  PRMT R55, RZ, 0x7610, R55 ;  /* 0x00007610ff377816 */ /* 0x000fe20000000037 */
[----:B------:R-:W3:Y:S04]  /*17f10*/  LDL R74, [R1+0x60c] ;  /* 0x00060c00014a7983 */ /* 0x000ee80000100800 */
[----:B--2---:R1:W2:Y:S03]  /*17f20*/  @!P3 LDG.E.U8 R58, desc[UR22][R2.64] ;  /* 0x00000016023ab981 */ /* 0x0042a6000c1e1100 */
[----:B-1----:R-:W-:-:S02]  /*17f30*/  @!P0 IMAD.MOV.U32 R2, RZ, RZ, R63 ;  /* 0x000000ffff028224 */ /* 0x002fc400078e003f */
[----:B------:R-:W-:Y:S01]  /*17f40*/  @!P0 IMAD.MOV.U32 R3, RZ, RZ, R69 ;  /* 0x000000ffff038224 */ /* 0x000fe200078e0045 */
[----:B0-----:R-:W-:Y:S01]  /*17f50*/  SHF.R.U32.HI R71, RZ, 0x6, R71 ;  /* 0x00000006ff477819 */ /* 0x001fe20000011647 */
[----:B------:R-:W2:Y:S04]  /*17f60*/  LDL R69, [R1+0x550] ;  /* 0x0005500001457983 */ /* 0x000ea80000100800 */
[----:B------:R0:W2:Y:S04]  /*17f70*/  @!P0 LDG.E.U8 R57, desc[UR22][R2.64] ;  /* 0x0000001602398981 */ /* 0x0000a8000c1e1100 */
[----:B------:R-:W2:Y:S04]  /*17f80*/  LDL R63, [R1+0x554] ;  /* 0x00055400013f7983 */ /* 0x000ea80000100800 */
[----:B------:R-:W0:Y:S04]  /*17f90*/  LDL R2, [R1+0x5d8] ;  /* 0x0005d80001027983 */ /* 0x000e280000100800 */
[----:B------:R-:W0:Y:S01]  /*17fa0*/  LDL R3, [R1+0x5dc] ;  /* 0x0005dc0001037983 */ /* 0x000e220000100800 */
[----:B------:R-:W-:-:S04]  /*17fb0*/  SGXT.U32 R71, R71, 0x1 ;  /* 0x000000014747781a */ /* 0x000fc80000000000 */
[----:B------:R-:W-:-:S04]  /*17fc0*/  LOP3.LUT R71, R71, 0x68, RZ, 0xfc, !PT ;  /* 0x0000006847477812 */ /* 0x000fc800078efcff */
[----:B------:R-:W-:Y:S02]  /*17fd0*/  ISETP.GE.AND P1, PT, R71, UR4, PT ;  /* 0x0000000447007c0c */ /* 0x000fe4000bf26270 */
[----:B------:R-:W1:Y:S02]  /*17fe0*/  S2R R71, SR_TID.X ;  /* 0x0000000000477919 */ /* 0x000e640000002100 */
[----:B-1----:R-:W-:-:S09]  /*17ff0*/  SHF.R.U32.HI R71, RZ, 0x6, R71 ;  /* 0x00000006ff477819 */ /* 0x002fd20000011647 */
[----:B0-----:R-:W-:-:S04]  /*18000*/  @!P1 LOP3.LUT R3, R3, R2, RZ, 0x3c, !PT ;  /* 0x0000000203039212 */ /* 0x001fc800078e3cff */
[----:B------:R-:W-:-:S04]  /*18010*/  @!P1 LOP3.LUT R2, R3, R2, RZ, 0x3c, !PT ;  /* 0x0000000203029212 */ /* 0x000fc800078e3cff */
[----:B------:R-:W-:-:S05]  /*18020*/  @!P1 LOP3.LUT R3, R3, R2, RZ, 0x3c, !PT ;  /* 0x0000000203039212 */ /* 0x000fca00078e3cff */
[----:B------:R0:W2:Y:S04]  /*18030*/  @!P1 LDG.E.U8 R56, desc[UR22][R2.64] ;  /* 0x0000001602389981 */ /* 0x0000a8000c1e1100 */
[----:B------:R-:W2:Y:S01]  /*18040*/  LDL R3, [R1+0x5f0] ;  /* 0x0005f00001037983 */ /* 0x000ea20000100800 */
[----:B------:R-:W-:-:S04]  /*18050*/  SGXT.U32 R71, R71, 0x1 ;  /* 0x000000014747781a */ /* 0x000fc80000000000 */
[----:B------:R-:W-:-:S04]  /*18060*/  LOP3.LUT R71, R71, 0x70, RZ, 0xfc, !PT ;  /* 0x0000007047477812 */ /* 0x000fc800078efcff */
[----:B------:R-:W-:Y:S02]  /*18070*/  ISETP.GE.AND P0, PT, R71, UR4, PT ;  /* 0x0000000447007c0c */ /* 0x000fe4000bf06270 */
[----:B------:R-:W0:Y:S02]  /*18080*/  S2R R71, SR_TID.X ;  /* 0x0000000000477919 */ /* 0x000e240000002100 */
[----:B0-----:R-:W-:-:S04]  /*18090*/  SHF.R.U32.HI R2, RZ, 0x6, R71 ;  /* 0x00000006ff027819 */ /* 0x001fc80000011647 */
[----:B------:R-:W-:-:S04]  /*180a0*/  SGXT.U32 R2, R2, 0x1 ;  /* 0x000000010202781a */ /* 0x000fc80000000000 */
[----:B------:R-:W-:-:S04]  /*180b0*/  LOP3.LUT R2, R2, 0x78, RZ, 0xfc, !PT ;  /* 0x0000007802027812 */ /* 0x000fc800078efcff */
[----:B------:R-:W-:Y:S01]  /*180c0*/  ISETP.GE.AND P1, PT, R2, UR4, PT ;  /* 0x0000000402007c0c */ /* 0x000fe2000bf26270 */
[----:B---3--:R-:W-:-:S05]  /*180d0*/  @!P0 IMAD.MOV.U32 R2, RZ, RZ, R72 ;  /* 0x000000ffff028224 */ /* 0x008fca00078e0048 */
[----:B--2---:R0:W2:Y:S04]  /*180e0*/  @!P0 LDG.E.U8 R55, desc[UR22][R2.64] ;  /* 0x0000001602378981 */ /* 0x0040a8000c1e1100 */
[----:B------:R-:W3:Y:S01]  /*180f0*/  LDL R3, [R1+0x608] ;  /* 0x0006080001037983 */ /* 0x000ee20000100800 */
[----:B------:R-:W-:-:S04]  /*18100*/  SHF.R.U32.HI R71, RZ, 0x6, R71 ;  /* 0x00000006ff477819 */ /* 0x000fc80000011647 */
[----:B------:R-:W-:-:S04]  /*18110*/  SGXT.U32 R71, R71, 0x1 ;  /* 0x000000014747781a */ /* 0x000fc80000000000 */
[----:B------:R-:W-:-:S04]  /*18120*/  LOP3.LUT R71, R71, 0x4a, RZ, 0xfc, !PT ;  /* 0x0000004a47477812 */ /* 0x000fc800078efcff */
[----:B------:R-:W-:Y:S01]  /*18130*/  ISETP.GE.AND P0, PT, R71, UR4, PT ;  /* 0x0000000447007c0c */ /* 0x000fe2000bf06270 */
[----:B0-----:R-:W-:Y:S01]  /*18140*/  @!P1 IMAD.MOV.U32 R2, RZ, RZ, R74 ;  /* 0x000000ffff029224 */ /* 0x001fe200078e004a */
[----:B------:R-:W-:Y:S02]  /*18150*/  PRMT R54, RZ, 0x7610, R54 ;  /* 0x00007610ff367816 */ /* 0x000fe40000000036 */
[----:B------:R-:W-:Y:S01]  /*18160*/  PRMT R51, RZ, 0x7610, R51 ;  /* 0x00007610ff337816 */ /* 0x000fe20000000033 */
[----:B------:R-:W0:Y:S01]  /*18170*/  S2R R72, SR_TID.X ;  /* 0x0000000000487919 */ /* 0x000e220000002100 */
[----:B------:R-:W-:Y:S01]  /*18180*/  PRMT R33, RZ, 0x7610, R33 ;  /* 0x00007610ff217816 */ /* 0x000fe20000000021 */
[----:B------:R-:W2:Y:S04]  /*18190*/  LDL R71, [R1+0x564] ;  /* 0x0005640001477983 */ /* 0x000ea80000100800 */
[----:B------:R-:W2:Y:S04]  /*181a0*/  LDL R74, [R1+0x590] ;  /* 0x00059000014a7983 */ /* 0x000ea80000100800 */
[----:B---3--:R1:W3:Y:S02]  /*181b0*/  @!P1 LDG.E.U8 R54, desc[UR22][R2.64] ;  /* 0x0000001602369981 */ /* 0x0082e4000c1e1100 */
[----:B-1----:R-:W-:-:S02]  /*181c0*/  @!P0 IMAD.MOV.U32 R2, RZ, RZ, R63 ;  /* 0x000000ffff028224 */ /* 0x002fc400078e003f */
[----:B------:R-:W-:-:S05]  /*181d0*/  @!P0 IMAD.MOV.U32 R3, RZ, RZ, R69 ;  /* 0x000000ffff038224 */ /* 0x000fca00078e0045 */
[----:B------:R1:W2:Y:S04]  /*181e0*/  @!P0 LDG.E.U8 R51, desc[UR22][R2.64] ;  /* 0x0000001602338981 */ /* 0x0002a8000c1e1100 */
[----:B------:R-:W1:Y:S04]  /*181f0*/  LDL R2, [R1+0x558] ;  /* 0x0005580001027983 */ /* 0x000e680000100800 */
[----:B------:R-:W1:Y:S01]  /*18200*/  LDL R3, [R1+0x55c] ;  /* 0x00055c0001037983 */ /* 0x000e620000100800 */
[----:B0-----:R-:W-:Y:S01]  /*18210*/  SHF.R.U32.HI R72, RZ, 0x6, R72 ;  /* 0x00000006ff487819 */ /* 0x001fe20000011648 */
[----:B------:R-:W0:Y:S03]  /*18220*/  S2R R63, SR_TID.X ;  /* 0x00000000003f7919 */ /* 0x000e260000002100 */
[----:B------:R-:W-:-:S04]  /*18230*/  SGXT.U32 R72, R72, 0x1 ;  /* 0x000000014848781a */ /* 0x000fc80000000000 */
[----:B------:R-:W-:-:S04]  /*18240*/  LOP3.LUT R72, R72, 0x4c, RZ, 0xfc, !PT ;  /* 0x0000004c48487812 */ /* 0x000fc800078efcff */
[----:B------:R-:W-:Y:S02]  /*18250*/  ISETP.GE.AND P1, PT, R72, UR4, PT ;  /* 0x0000000448007c0c */ /* 0x000fe4000bf26270 */
[----:B------:R-:W2:Y:S01]  /*18260*/  LDL R72, [R1+0x594] ;  /* 0x0005940001487983 */ /* 0x000ea20000100800 */
[----:B0-----:R-:W-:-:S04]  /*18270*/  LEA.HI R63, R63, 0x4e, RZ, 0x1a ;  /* 0x0000004e3f3f7811 */ /* 0x001fc800078fd0ff */
[----:B------:R-:W-:Y:S02]  /*18280*/  ISETP.GE.AND P0, PT, R63, UR4, PT ;  /* 0x000000043f007c0c */ /* 0x000fe4000bf06270 */
[----:B------:R-:W3:Y:S04]  /*18290*/  LDL.LU R63, [R1+0x740] ;  /* 0x00074000013f7983 */ /* 0x000ee80000300800 */
[----:B-1----:R-:W-:-:S04]  /*182a0*/  @!P1 LOP3.LUT R3, R3, R2, RZ, 0x3c, !PT ;  /* 0x0000000203039212 */ /* 0x002fc800078e3cff */
[----:B------:R-:W-:-:S04]  /*182b0*/  @!P1 LOP3.LUT R2, R3, R2, RZ, 0x3c, !PT ;  /* 0x0000000203029212 */ /* 0x000fc800078e3cff */
[----:B------:R-:W-:-:S05]  /*182c0*/  @!P1 LOP3.LUT R3, R3, R2, RZ, 0x3c, !PT ;  /* 0x0000000203039212 */ /* 0x000fca00078e3cff */
[----:B------:R2:W3:Y:S04]  /*182d0*/  @!P1 LDG.E.U8 R33, desc[UR22][R2.64] ;  /* 0x0000001602219981 */ /* 0x0004e8000c1e1100 */
[----:B------:R-:W3:Y:S01]  /*182e0*/  LDL R3, [R1+0x560] ;  /* 0x0005600001037983 */ /* 0x000ee20000100800 */
[----:B------:R-:W-:Y:S01]  /*182f0*/  PRMT R70, RZ, 0x7610, R70 ;  /* 0x00007610ff467816 */ /* 0x000fe20000000046 */
[----:B--2---:R-:W-:Y:S01]  /*18300*/  @!P0 IMAD.MOV.U32 R2, RZ, RZ, R71 ;  /* 0x000000ffff028224 */ /* 0x004fe200078e0047 */
[----:B------:R-:W0:Y:S02]  /*18310*/  S2R R69, SR_TID.X ;  /* 0x0000000000457919 */ /* 0x000e240000002100 */
[----:B0-----:R-:W-:-:S04]  /*18320*/  SHF.R.U32.HI R69, RZ, 0x6, R69 ;  /* 0x00000006ff457819 */ /* 0x001fc80000011645 */
[----:B------:R-:W-:-:S04]  /*18330*/  SGXT.U32 R69, R69, 0x1 ;  /* 0x000000014545781a */ /* 0x000fc80000000000 */
[----:B------:R-:W-:Y:S01]  /*18340*/  LOP3.LUT R69, R69, 0x52, RZ, 0xfc, !PT ;  /* 0x0000005245457812 */ /* 0x000fe200078efcff */
[----:B---3--:R0:W2:Y:S04]  /*18350*/  @!P0 LDG.E.U8 R70, desc[UR22][R2.64] ;  /* 0x0000001602468981 */ /* 0x0080a8000c1e1100 */
[----:B------:R-:W0:Y:S04]  /*18360*/  LDL R2, [R1+0x570] ;  /* 0x0005700001027983 */ /* 0x000e280000100800 */
[----:B------:R-:W0:Y:S01]  /*18370*/  LDL R3, [R1+0x58c] ;  /* 0x00058c0001037983 */ /* 0x000e220000100800 */
[----:B------:R-:W-:-:S02]  /*18380*/  ISETP.GE.AND P1, PT, R69, UR4, PT ;  /* 0x0000000445007c0c */ /* 0x000fc4000bf26270 */
[----:B------:R-:W1:Y:S01]  /*18390*/  S2R R69, SR_TID.X ;  /* 0x0000000000457919 */ /* 0x000e620000002100 */
[----:B------:R-:W-:Y:S02]  /*183a0*/  PRMT R50, RZ, 0x7610, R50 ;  /* 0x00007610ff327816 */ /* 0x000fe40000000032 */
[----:B------:R-:W-:Y:S02]  /*183b0*/  PRMT R32, RZ, 0x7610, R32 ;  /* 0x00007610ff207816 */ /* 0x000fe40000000020 */
[----:B-1----:R-:W-:-:S04]  /*183c0*/  SHF.R.U32.HI R69, RZ, 0x6, R69 ;  /* 0x00000006ff457819 */ /* 0x002fc80000011645 */
[----:B------:R-:W-:-:S04]  /*183d0*/  SGXT.U32 R69, R69, 0x1 ;  /* 0x000000014545781a */ /* 0x000fc80000000000 */
[----:B------:R-:W-:-:S04]  /*183e0*/  LOP3.LUT R69, R69, 0x54, RZ, 0xfc, !PT ;  /* 0x0000005445457812 */ /* 0x000fc800078efcff */
[----:B------:R-:W-:Y:S02]  /*183f0*/  ISETP.GE.AND P0, PT, R69, UR4, PT ;  /* 0x0000000445007c0c */ /* 0x000fe4000bf06270 */
[----:B0-----:R-:W-:-:S04]  /*18400*/  @!P1 LOP3.LUT R3, R3, R2, RZ, 0x3c, !PT ;  /* 0x0000000203039212 */ /* 0x001fc800078e3cff */
[----:B------:R-:W-:-:S04]  /*18410*/  @!P1 LOP3.LUT R2, R3, R2, RZ, 0x3c, !PT ;  /* 0x0000000203029212 */ /* 0x000fc800078e3cff */
[----:B------:R-:W-:Y:S01]  /*18420*/  @!P1 LOP3.LUT R3, R3, R2, RZ, 0x3c, !PT ;  /* 0x0000000203039212 */ /* 0x000fe200078e3cff */
[----:B--2---:R0:W-:Y:S04]  /*18430*/  STL [R1+0x10], R70 ;  /* 0x0000104601007387 */ /* 0x0041e80000100800 */
[----:B------:R1:W2:Y:S04]  /*18440*/  @!P1 LDG.E.U8 R50, desc[UR22][R2.64] ;  /* 0x0000001602329981 */ /* 0x0002a8000c1e1100 */
[----:B0-----:R-:W3:Y:S01]  /*18450*/  LDL R70, [R1+0x5ac] ;  /* 0x0005ac0001467983 */ /* 0x001ee20000100800 */
[----:B-1----:R-:W-:-:S03]  /*18460*/  @!P0 IMAD.MOV.U32 R2, RZ, RZ, R72 ;  /* 0x000000ffff028224 */ /* 0x002fc600078e0048 */
[----:B------:R-:W2:Y:S01]  /*18470*/  LDL.LU R69, [R1+0x73c] ;  /* 0x00073c0001457983 */ /* 0x000ea20000300800 */
[----:B------:R-:W-:Y:S01]  /*18480*/  @!P0 IMAD.MOV.U32 R3, RZ, RZ, R74 ;  /* 0x000000ffff038224 */ /* 0x000fe200078e004a */
[----:B------:R-:W0:Y:S04]  /*18490*/  S2R R71, SR_TID.X ;  /* 0x0000000000477919 */ /* 0x000e280000002100 */
[----:B------:R1:W2:Y:S01]  /*184a0*/  @!P0 LDG.E.U8 R32, desc[UR22][R2.64] ;  /* 0x0000001602208981 */ /* 0x0002a2000c1e1100 */
[----:B------:R-:W-:-:S03]  /*184b0*/  PRMT R73, RZ, 0x7610, R73 ;  /* 0x00007610ff497816 */ /* 0x000fc60000000049 */
[----:B------:R-:W2:Y:S04]  /*184c0*/  LDL R72, [R1+0x578] ;  /* 0x0005780001487983 */ /* 0x000ea80000100800 */
[----:B------:R-:W1:Y:S04]  /*184d0*/  LDL R2, [R1+0x598] ;  /* 0x0005980001027983 */ /* 0x000e680000100800 */
[----:B------:R-:W1:Y:S01]  /*184e0*/  LDL R3, [R1+0x59c] ;  /* 0x00059c0001037983 */ /* 0x000e620000100800 */
[----:B0-----:R-:W-:-:S04]  /*184f0*/  SHF.R.U32.HI R71, RZ, 0x6, R71 ;  /* 0x00000006ff477819 */ /* 0x001fc80000011647 */
[----:B------:R-:W-:-:S04]  /*18500*/  SGXT.U32 R71, R71, 0x1 ;  /* 0x000000014747781a */ /* 0x000fc80000000000 */
[----:B------:R-:W-:-:S04]  /*18510*/  LOP3.LUT R71, R71, 0x56, RZ, 0xfc, !PT ;  /* 0x0000005647477812 */ /* 0x000fc800078efcff */
[----:B------:R-:W-:Y:S02]  /*18520*/  ISETP.GE.AND P1, PT, R71, UR4, PT ;  /* 0x0000000447007c0c */ /* 0x000fe4000bf26270 */
[----:B------:R-:W0:Y:S11]  /*18530*/  S2R R71, SR_TID.X ;  /* 0x0000000000477919 */ /* 0x000e360000002100 */
[----:B-1----:R-:W-:-:S04]  /*18540*/  @!P1 LOP3.LUT R3, R3, R2, RZ, 0x3c, !PT ;  /* 0x0000000203039212 */ /* 0x002fc800078e3cff */
[----:B------:R-:W-:-:S04]  /*18550*/  @!P1 LOP3.LUT R2, R3, R2, RZ, 0x3c, !PT ;  /* 0x0000000203029212 */ /* 0x000fc800078e3cff */
[----:B------:R-:W-:-:S05]  /*18560*/  @!P1 LOP3.LUT R3, R3, R2, RZ, 0x3c, !PT ;  /* 0x0000000203039212 */ /* 0x000fca00078e3cff */
[----:B------:R-:W2:Y:S01]  /*18570*/  @!P1 LDG.E.U8 R73, desc[UR22][R2.64] ;  /* 0x0000001602499981 */ /* 0x000ea2000c1e1100 */
[----:B0-----:R-:W-:-:S04]  /*18580*/  SHF.R.U32.HI R71, RZ, 0x6, R71 ;  /* 0x00000006ff477819 */ /* 0x001fc80000011647 */
[----:B------:R-:W-:-:S04]  /*18590*/  SGXT.U32 R71, R71, 0x1 ;  /* 0x000000014747781a */ /* 0x000fc80000000000 */
[----:B------:R-:W-:-:S04]  /*185a0*/  LOP3.LUT R71, R71, 0x5a, RZ, 0xfc, !PT ;  /* 0x0000005a47477812 */ /* 0x000fc800078efcff */
[----:B------:R-:W-:Y:S02]  /*185b0*/  ISETP.GE.AND P0, PT, R71, UR4, PT ;  /* 0x0000000447007c0c */ /* 0x000fe4000bf06270 */
[----:B------:R-:W3:Y:S04]  /*185c0*/  LDL.LU R71, [R1+0x738] ;  /* 0x0007380001477983 */ /* 0x000ee80000300800 */
[----:B--2---:R0:W-:Y:S04]  /*185d0*/  STL [R1+0x8], R73 ;  /* 0x0000084901007387 */ /* 0x0041e80000100800 */
[----:B0-----:R-:W2:Y:S04]  /*185e0*/  LDL.LU R73, [R1+0x734] ;  /* 0x0007340001497983 */ /* 0x001ea80000300800 */
[----:B------:R-:W2:Y:S01]  /*185f0*/  LDL R3, [R1+0x5a8] ;  /* 0x0005a80001037983 */ /* 0x000ea20000100800 */
[----:B------:R-:W-:Y:S01]  /*18600*/  PRMT R49, RZ, 0x7610, R49 ;  /* 0x00007610ff317816 */ /* 0x000fe20000000031 */
[----:B---3--:R-:W-:Y:S01]  /*18610*/  @!P0 IMAD.MOV.U32 R2, RZ, RZ, R70 ;  /* 0x000000ffff028224 */ /* 0x008fe200078e0046 */
[----:B------:R-:W0:Y:S01]  /*18620*/  S2R R74, SR_TID.X ;  /* 0x00000000004a7919 */ /* 0x000e220000002100 */
[----:B------:R-:W-:-:S02]  /*18630*/  PRMT R31, RZ, 0x7610, R31 ;  /* 0x00007610ff1f7816 */ /* 0x000fc4000000001f */
[----:B------:R-:W-:Y:S01]  /*18640*/  PRMT R0, RZ, 0x7610, R0 ;  /* 0x00007610ff007816 */ /* 0x000fe20000000000 */
[----:B------:R-:W3:Y:S04]  /*18650*/  LDL R70, [R1+0x5cc] ;  /* 0x0005cc0001467983 */ /* 0x000ee80000100800 */
[----:B--2---:R1:W2:Y:S04]  /*18660*/  @!P0 LDG.E.U8 R49, desc[UR22][R2.64] ;  /* 0x0000001602318981 */ /* 0x0042a8000c1e1100 */
        /* <DEDUP_REMOVED lines=10> */
[----:B------:R1:W2:Y:S04]  /*18710*/  @!P1 LDG.E.U8 R31, desc[UR22][R2.64] ;  /* 0x00000016021f9981 */ /* 0x0002a8000c1e1100 */
[----:B------:R-:W2:Y:S01]  /*18720*/  LDL R3, [R1+0x574] ;  /* 0x0005740001037983 */ /* 0x000ea20000100800 */
[----:B0-----:R-:W-:-:S04]  /*18730*/  LEA.HI R74, R74, 0x5e, RZ, 0x1a ;  /* 0x0000005e4a4a7811 */ /* 0x001fc800078fd0ff */
[----:B------:R-:W-:Y:S02]  /*18740*/  ISETP.GE.AND P0, PT, R74, UR4, PT ;  /* 0x000000044a007c0c */ /* 0x000fe4000bf06270 */
[----:B------:R-:W1:Y:S02]  /*18750*/  S2R R74, SR_TID.X ;  /* 0x00000000004a7919 */ /* 0x000e640000002100 */
[----:B-1----:R-:W-:-:S04]  /*18760*/  SHF.R.U32.HI R2, RZ, 0x6, R74 ;  /* 0x00000006ff027819 */ /* 0x002fc8000001164a */
[----:B------:R-:W-:-:S04]  /*18770*/  SGXT.U32 R2, R2, 0x1 ;  /* 0x000000010202781a */ /* 0x000fc80000000000 */
[----:B------:R-:W-:-:S04]  /*18780*/  LOP3.LUT R2, R2, 0x62, RZ, 0xfc, !PT ;  /* 0x0000006202027812 */ /* 0x000fc800078efcff */
[----:B------:R-:W-:Y:S01]  /*18790*/  ISETP.GE.AND P1, PT, R2, UR4, PT ;  /* 0x0000000402007c0c */ /* 0x000fe2000bf26270 */
[----:B------:R-:W-:-:S05]  /*187a0*/  @!P0 IMAD.MOV.U32 R2, RZ, RZ, R72 ;  /* 0x000000ffff028224 */ /* 0x000fca00078e0048 */
[----:B--2---:R0:W2:Y:S04]  /*187b0*/  @!P0 LDG.E.U8 R0, desc[UR22][R2.64] ;  /* 0x0000001602008981 */ /* 0x0040a8000c1e1100 */
[----:B------:R-:W0:Y:S04]  /*187c0*/  LDL R2, [R1+0x5c0] ;  /* 0x0005c00001027983 */ /* 0x000e280000100800 */
[----:B------:R-:W0:Y:S01]  /*187d0*/  LDL R3, [R1+0x5c4] ;  /* 0x0005c40001037983 */ /* 0x000e220000100800 */
[----:B------:R-:W-:Y:S02]  /*187e0*/  PRMT R48, RZ, 0x7610, R48 ;  /* 0x00007610ff307816 */ /* 0x000fe40000000030 */
[----:B------:R-:W-:-:S04]  /*187f0*/  SHF.R.U32.HI R72, RZ, 0x6, R74 ;  /* 0x00000006ff487819 */ /* 0x000fc8000001164a */
[----:B------:R-:W-:Y:S02]  /*18800*/  SGXT.U32 R72, R72, 0x1 ;  /* 0x000000014848781a */ /* 0x000fe40000000000 */
[----:B0-----:R-:W-:-:S04]  /*18810*/  @!P1 LOP3.LUT R3, R3, R2, RZ, 0x3c, !PT ;  /* 0x0000000203039212 */ /* 0x001fc800078e3cff */
[----:B------:R-:W-:-:S04]  /*18820*/  @!P1 LOP3.LUT R2, R3, R2, RZ, 0x3c, !PT ;  /* 0x0000000203029212 */ /* 0x000fc800078e3cff */
[----:B------:R-:W-:-:S05]  /*18830*/  @!P1 LOP3.LUT R3, R3, R2, RZ, 0x3c, !PT ;  /* 0x0000000203039212 */ /* 0x000fca00078e3cff */
[----:B------:R0:W2:Y:S04]  /*18840*/  @!P1 LDG.E.U8 R48, desc[UR22][R2.64] ;  /* 0x0000001602309981 */ /* 0x0000a8000c1e1100 */
[----:B------:R-:W2:Y:S01]  /*18850*/  LDL R3, [R1+0x5c8] ;  /* 0x0005c80001037983 */ /* 0x000ea20000100800 */
[----:B------:R-:W-:Y:S02]  /*18860*/  LOP3.LUT R72, R72, 0x64, RZ, 0xfc, !PT ;  /* 0x0000006448487812 */ /* 0x000fe400078efcff */
[----:B0-----:R-:W-:Y:S02]  /*18870*/  SHF.R.U32.HI R2, RZ, 0x6, R74 ;  /* 0x00000006ff027819 */ /* 0x001fe4000001164a */
[----:B------:R-:W-:Y:S02]  /*18880*/  ISETP.GE.AND P0, PT, R72, UR4, PT ;  /* 0x0000000448007c0c */ /* 0x000fe4000bf06270 */
[----:B------:R-:W-:Y:S01]  /*18890*/  SGXT.U32 R2, R2, 0x1 ;  /* 0x000000010202781a */ /* 0x000fe20000000000 */
[----:B------:R-:W4:Y:S03]  /*188a0*/  LDL R72, [R1+0x5e4] ;  /* 0x0005e40001487983 */ /* 0x000f260000100800 */
[----:B------:R-:W-:-:S02]  /*188b0*/  LOP3.LUT R2, R2, 0x66, RZ, 0xfc, !PT ;  /* 0x0000006602027812 */ /* 0x000fc400078efcff */
[----:B------:R-:W-:Y:S02]  /*188c0*/  PRMT R30, RZ, 0x7610, R30 ;  /* 0x00007610ff1e7816 */ /* 0x000fe4000000001e */
[----:B------:R-:W-:-:S03]  /*188d0*/  ISETP.GE.AND P1, PT, R2, UR4, PT ;  /* 0x0000000402007c0c */ /* 0x000fc6000bf26270 */
[----:B---3--:R-:W-:-:S05]  /*188e0*/  @!P0 IMAD.MOV.U32 R2, RZ, RZ, R70 ;  /* 0x000000ffff028224 */ /* 0x008fca00078e0046 */
        /* <DEDUP_REMOVED lines=9> */
[----:B------:R4:W3:Y:S04]  /*18980*/  @!P1 LDG.E.U8 R93, desc[UR22][R2.64] ;  /* 0x00000016025d9981 */ /* 0x0008e8000c1e1100 */
[----:B------:R-:W2:Y:S01]  /*18990*/  LDL R3, [R1+0x5e0] ;  /* 0x0005e00001037983 */ /* 0x000ea20000100800 */
[----:B------:R-:W-:-:S04]  /*189a0*/  LOP3.LUT R70, R70, 0x6a, RZ, 0xfc, !PT ;  /* 0x0000006a46467812 */ /* 0x000fc800078efcff */
[----:B------:R-:W-:Y:S02]  /*189b0*/  ISETP.GE.AND P0, PT, R70, UR4, PT ;  /* 0x0000000446007c0c */ /* 0x000fe4000bf06270 */
[----:B------:R-:W2:Y:S01]  /*189c0*/  LDL R70, [R1+0x614] ;  /* 0x0006140001467983 */ /* 0x000ea20000100800 */
[----:B------:R-:W-:-:S10]  /*189d0*/  PRMT R45, RZ, 0x7610, R45 ;  /* 0x00007610ff2d7816 */ /* 0x000fd4000000002d */
[----:B----4-:R-:W-:Y:S01]  /*189e0*/  @!P0 IMAD.MOV.U32 R2, RZ, RZ, R72 ;  /* 0x000000ffff028224 */ /* 0x010fe200078e0048 */
[----:B------:R-:W-:-:S04]  /*189f0*/  SHF.R.U32.HI R74, RZ, 0x6, R74 ;  /* 0x00000006ff4a7819 */ /* 0x000fc8000001164a */
[----:B------:R-:W-:-:S04]  /*18a00*/  SGXT.U32 R74, R74, 0x1 ;  /* 0x000000014a4a781a */ /* 0x000fc80000000000 */
[----:B------:R-:W-:-:S04]  /*18a10*/  LOP3.LUT R74, R74, 0x72, RZ, 0xfc, !PT ;  /* 0x000000724a4a7812 */ /* 0x000fc800078efcff */
[----:B------:R-:W-:Y:S02]  /*18a20*/  ISETP.GE.AND P1, PT, R74, UR4, PT ;  /* 0x000000044a007c0c */ /* 0x000fe4000bf26270 */
[----:B------:R-:W0:Y:S01]  /*18a30*/  S2R R74, SR_TID.X ;  /* 0x00000000004a7919 */ /* 0x000e220000002100 */
[----:B---3--:R1:W-:Y:S01]  /*18a40*/  STL [R1+0x724], R93 ;  /* 0x0007245d01007387 */ /* 0x0083e20000100800 */
[----:B------:R-:W-:Y:S02]  /*18a50*/  PRMT R44, RZ, 0x7610, R44 ;  /* 0x00007610ff2c7816 */ /* 0x000fe4000000002c */
[----:B------:R-:W-:Y:S01]  /*18a60*/  PRMT R43, RZ, 0x7610, R43 ;  /* 0x00007610ff2b7816 */ /* 0x000fe2000000002b */
[----:B------:R-:W3:Y:S04]  /*18a70*/  LDL R72, [R1+0x580] ;  /* 0x0005800001487983 */ /* 0x000ee80000100800 */
[----:B-1----:R-:W4:Y:S04]  /*18a80*/  LDL R93, [R1+0x5fc] ;  /* 0x0005fc00015d7983 */ /* 0x002f280000100800 */
[----:B--2---:R0:W2:Y:S04]  /*18a90*/  @!P0 LDG.E.U8 R45, desc[UR22][R2.64] ;  /* 0x00000016022d8981 */ /* 0x0040a8000c1e1100 */
[----:B------:R-:W2:Y:S01]  /*18aa0*/  LDL R3, [R1+0x5f8] ;  /* 0x0005f80001037983 */ /* 0x000ea20000100800 */
[----:B0-----:R-:W-:-:S04]  /*18ab0*/  SHF.R.U32.HI R2, RZ, 0x6, R74 ;  /* 0x00000006ff027819 */ /* 0x001fc8000001164a */
[----:B------:R-:W-:-:S04]  /*18ac0*/  SGXT.U32 R2, R2, 0x1 ;  /* 0x000000010202781a */ /* 0x000fc80000000000 */
[----:B------:R-:W-:-:S04]  /*18ad0*/  LOP3.LUT R2, R2, 0x7a, RZ, 0xfc, !PT ;  /* 0x0000007a02027812 */ /* 0x000fc800078efcff */
[----:B------:R-:W-:Y:S01]  /*18ae0*/  ISETP.GE.AND P3, PT, R2, UR4, PT ;  /* 0x0000000402007c0c */ /* 0x000fe2000bf66270 */
[----:B----4-:R-:W-:Y:S01]  /*18af0*/  @!P1 IMAD.MOV.U32 R2, RZ, RZ, R93 ;  /* 0x000000ffff029224 */ /* 0x010fe200078e005d */
[----:B------:R-:W-:Y:S01]  /*18b00*/  SHF.R.U32.HI R74, RZ, 0x6, R74 ;  /* 0x00000006ff4a7819 */ /* 0x000fe2000001164a */
[----:B------:R-:W4:Y:S04]  /*18b10*/  LDL R93, [R1+0x604] ;  /* 0x00060400015d7983 */ /* 0x000f280000100800 */
[----:B--2---:R0:W2:Y:S04]  /*18b20*/  @!P1 LDG.E.U8 R44, desc[UR22][R2.64] ;  /* 0x00000016022c9981 */ /* 0x0040a8000c1e1100 */
[----:B------:R-:W2:Y:S02]  /*18b30*/  LDL R3, [R1+0x610] ;  /* 0x0006100001037983 */ /* 0x000ea40000100800 */
[----:B0-----:R-:W-:Y:S01]  /*18b40*/  @!P3 IMAD.MOV.U32 R2, RZ, RZ, R70 ;  /* 0x000000ffff02b224 */ /* 0x001fe200078e0046 */
[----:B------:R-:W-:-:S04]  /*18b50*/  SGXT.U32 R74, R74, 0x1 ;  /* 0x000000014a4a781a */ /* 0x000fc80000000000 */
[----:B------:R-:W-:-:S04]  /*18b60*/  LOP3.LUT R74, R74, 0x6c, RZ, 0xfc, !PT ;  /* 0x0000006c4a4a7812 */ /* 0x000fc800078efcff */
[----:B------:R-:W-:Y:S02]  /*18b70*/  ISETP.GE.AND P0, PT, R74, UR4, PT ;  /* 0x000000044a007c0c */ /* 0x000fe4000bf06270 */
[----:B------:R-:W0:Y:S01]  /*18b80*/  S2R R74, SR_TID.X ;  /* 0x00000000004a7919 */ /* 0x000e220000002100 */
[----:B--2---:R1:W2:Y:S04]  /*18b90*/  @!P3 LDG.E.U8 R43, desc[UR22][R2.64] ;  /* 0x00000016022bb981 */ /* 0x0042a8000c1e1100 */
[----:B------:R-:W1:Y:S04]  /*18ba0*/  LDL R2, [R1+0x5e8] ;  /* 0x0005e80001027983 */ /* 0x000e680000100800 */
[----:B------:R-:W1:Y:S01]  /*18bb0*/  LDL R3, [R1+0x5ec] ;  /* 0x0005ec0001037983 */ /* 0x000e620000100800 */
[----:B0-----:R-:W-:-:S02]  /*18bc0*/  LEA.HI R74, R74, 0x6e, RZ, 0x1a ;  /* 0x0000006e4a4a7811 */ /* 0x001fc400078fd0ff */
[----:B------:R-:W-:Y:S02]  /*18bd0*/  PRMT R29, RZ, 0x7610, R29 ;  /* 0x00007610ff1d7816 */ /* 0x000fe4000000001d */
[----:B------:R-:W-:Y:S02]  /*18be0*/  ISETP.GE.AND P1, PT, R74, UR4, PT ;  /* 0x000000044a007c0c */ /* 0x000fe4000bf26270 */
[----:B------:R-:W2:Y:S01]  /*18bf0*/  LDL.LU R74, [R1+0x730] ;  /* 0x00073000014a7983 */ /* 0x000ea20000300800 */
[----:B-1----:R-:W-:-:S04]  /*18c00*/  @!P0 LOP3.LUT R3, R3, R2, RZ, 0x3c, !PT ;  /* 0x0000000203038212 */ /* 0x002fc800078e3cff */
        /* <DEDUP_REMOVED lines=9> */
[----:B------:R-:W3:Y:S01]  /*18ca0*/  LDL R72, [R1+0x538] ;  /* 0x0005380001487983 */ /* 0x000ee20000100800 */
[----:B0-----:R-:W-:-:S04]  /*18cb0*/  SHF.R.U32.HI R70, RZ, 0x6, R70 ;  /* 0x00000006ff467819 */ /* 0x001fc80000011646 */
[----:B------:R-:W-:-:S04]  /*18cc0*/  SGXT.U32 R70, R70, 0x1 ;  /* 0x000000014646781a */ /* 0x000fc80000000000 */
[----:B------:R-:W-:-:S04]  /*18cd0*/  LOP3.LUT R70, R70, 0x74, RZ, 0xfc, !PT ;  /* 0x0000007446467812 */ /* 0x000fc800078efcff */
[----:B------:R-:W-:Y:S01]  /*18ce0*/  ISETP.GE.AND P0, PT, R70, UR4, PT ;  /* 0x0000000446007c0c */ /* 0x000fe2000bf06270 */
[----:B--2---:R0:W2:Y:S04]  /*18cf0*/  @!P1 LDG.E.U8 R24, desc[UR22][R2.64] ;  /* 0x0000001602189981 */ /* 0x0040a8000c1e1100 */
[----:B------:R-:W2:Y:S01]  /*18d00*/  LDL R3, [R1+0x600] ;  /* 0x0006000001037983 */ /* 0x000ea20000100800 */
[----:B------:R-:W0:Y:S02]  /*18d10*/  S2R R70, SR_TID.X ;  /* 0x0000000000467919 */ /* 0x000e240000002100 */
[----:B0-----:R-:W-:-:S04]  /*18d20*/  SHF.R.U32.HI R2, RZ, 0x6, R70 ;  /* 0x00000006ff027819 */ /* 0x001fc80000011646 */
[----:B------:R-:W-:-:S04]  /*18d30*/  SGXT.U32 R2, R2, 0x1 ;  /* 0x000000010202781a */ /* 0x000fc80000000000 */
[----:B------:R-:W-:-:S04]  /*18d40*/  LOP3.LUT R2, R2, 0x76, RZ, 0xfc, !PT ;  /* 0x0000007602027812 */ /* 0x000fc800078efcff */
[----:B------:R-:W-:Y:S01]  /*18d50*/  ISETP.GE.AND P1, PT, R2, UR4, PT ;  /* 0x0000000402007c0c */ /* 0x000fe2000bf26270 */
[----:B----4-:R-:W-:-:S05]  /*18d60*/  @!P0 IMAD.MOV.U32 R2, RZ, RZ, R93 ;  /* 0x000000ffff028224 */ /* 0x010fca00078e005d */
[----:B--2---:R0:W2:Y:S04]  /*18d70*/  @!P0 LDG.E.U8 R28, desc[UR22][R2.64] ;  /* 0x00000016021c8981 */ /* 0x0040a8000c1e1100 */
[----:B------:R-:W0:Y:S04]  /*18d80*/  LDL R2, [R1+0x584] ;  /* 0x0005840001027983 */ /* 0x000e280000100800 */
[----:B------:R-:W0:Y:S01]  /*18d90*/  LDL R3, [R1+0x588] ;  /* 0x0005880001037983 */ /* 0x000e220000100800 */
[----:B------:R-:W-:-:S04]  /*18da0*/  SHF.R.U32.HI R70, RZ, 0x6, R70 ;  /* 0x00000006ff467819 */ /* 0x000fc80000011646 */
[----:B------:R-:W-:Y:S02]  /*18db0*/  SGXT.U32 R70, R70, 0x1 ;  /* 0x000000014646781a */ /* 0x000fe40000000000 */
[----:B0-----:R-:W-:-:S04]  /*18dc0*/  @!P1 LOP3.LUT R3, R3, R2, RZ, 0x3c, !PT ;  /* 0x0000000203039212 */ /* 0x001fc800078e3cff */
[----:B------:R-:W-:-:S04]  /*18dd0*/  @!P1 LOP3.LUT R2, R3, R2, RZ, 0x3c, !PT ;  /* 0x0000000203029212 */ /* 0x000fc800078e3cff */
[----:B------:R-:W-:-:S05]  /*18de0*/  @!P1 LOP3.LUT R3, R3, R2, RZ, 0x3c, !PT ;  /* 0x0000000203039212 */ /* 0x000fca00078e3cff */
[----:B------:R0:W4:Y:S04]  /*18df0*/  @!P1 LDG.E.U8 R23, desc[UR22][R2.64] ;  /* 0x0000001602179981 */ /* 0x000128000c1e1100 */
[----:B------:R-:W0:Y:S04]  /*18e00*/  LDL R2, [R1+0x618] ;  /* 0x0006180001027983 */ /* 0x000e280000100800 */
[----:B------:R-:W0:Y:S01]  /*18e10*/  LDL R3, [R1+0x61c] ;  /* 0x00061c0001037983 */ /* 0x000e220000100800 */
[----:B------:R-:W-:-:S04]  /*18e20*/  LOP3.LUT R70, R70, 0x7c, RZ, 0xfc, !PT ;  /* 0x0000007c46467812 */ /* 0x000fc800078efcff */
[----:B------:R-:W-:Y:S02]  /*18e30*/  ISETP.GE.AND P0, PT, R70, UR4, PT ;  /* 0x0000000446007c0c */ /* 0x000fe4000bf06270 */
[----:B------:R-:W-:Y:S01]  /*18e40*/  PRMT R25, RZ, 0x7610, R25 ;  /* 0x00007610ff197816 */ /* 0x000fe20000000019 */
[----:B------:R-:W1:Y:S10]  /*18e50*/  S2R R93, SR_TID.X ;  /* 0x00000000005d7919 */ /* 0x000e740000002100 */
[----:B0-----:R-:W-:-:S04]  /*18e60*/  @!P0 LOP3.LUT R3, R3, R2, RZ, 0x3c, !PT ;  /* 0x0000000203038212 */ /* 0x001fc800078e3cff */
[----:B------:R-:W-:-:S04]  /*18e70*/  @!P0 LOP3.LUT R2, R3, R2, RZ, 0x3c, !PT ;  /* 0x0000000203028212 */ /* 0x000fc800078e3cff */
[----:B------:R-:W-:-:S05]  /*18e80*/  @!P0 LOP3.LUT R3, R3, R2, RZ, 0x3c, !PT ;  /* 0x0000000203038212 */ /* 0x000fca00078e3cff */
[----:B------:R3:W2:Y:S04]  /*18e90*/  @!P0 LDG.E.U8 R25, desc[UR22][R2.64] ;  /* 0x0000001602198981 */ /* 0x0006a8000c1e1100 */
[----:B------:R-:W2:Y:S01]  /*18ea0*/  LDL R3, [R1+0x534] ;  /* 0x0005340001037983 */ /* 0x000ea20000100800 */
[----:B-1----:R-:W-:-:S04]  /*18eb0*/  LEA.HI R93, R93, 0x7e, RZ, 0x1a ;  /* 0x0000007e5d5d7811 */ /* 0x002fc800078fd0ff */
[----:B------:R-:W-:Y:S02]  /*18ec0*/  ISETP.GE.AND P1, PT, R93, UR4, PT ;  /* 0x000000045d007c0c */ /* 0x000fe4000bf26270 */
[----:B------:R-:W-:-:S11]  /*18ed0*/  PRMT R22, RZ, 0x7610, R22 ;  /* 0x00007610ff167816 */ /* 0x000fd60000000016 */
[----:B---3--:R-:W-:Y:S01]  /*18ee0*/  @!P1 IMAD.MOV.U32 R2, RZ, RZ, R72 ;  /* 0x000000ffff029224 */ /* 0x008fe200078e0048 */
[----:B------:R-:W0:Y:S01]  /*18ef0*/  S2R R70, SR_TID.X ;  /* 0x0000000000467919 */ /* 0x000e220000002100 */
[----:B------:R-:W-:Y:S02]  /*18f00*/  PRMT R21, RZ, 0x7610, R21 ;  /* 0x00007610ff157816 */ /* 0x000fe40000000015 */
[----:B------:R-:W-:Y:S01]  /*18f10*/  PRMT R20, RZ, 0x7610, R20 ;  /* 0x00007610ff147816 */ /* 0x000fe20000000014 */
[----:B------:R-:W3:Y:S04]  /*18f20*/  LDL R72, [R1+0x208] ;  /* 0x0002080001487983 */ /* 0x000ee80000100800 */
[----:B--2---:R1:W2:Y:S04]  /*18f30*/  @!P1 LDG.E.U8 R22, desc[UR22][R2.64] ;  /* 0x0000001602169981 */ /* 0x0042a8000c1e1100 */
[----:B------:R-:W1:Y:S04]  /*18f40*/  LDL R2, [R1+0xbc] ;  /* 0x0000bc0001027983 */ /* 0x000e680000100800 */
[----:B------:R-:W1:Y:S01]  /*18f50*/  LDL R3, [R1+0xc0] ;  /* 0x0000c00001037983 */ /* 0x000e620000100800 */
[----:B0-----:R-:W-:Y:S01]  /*18f60*/  LOP3.LUT R93, R70, 0x7f, RZ, 0xc0, !PT ;  /* 0x0000007f465d7812 */ /* 0x001fe200078ec0ff */
[----:B------:R-:W-:Y:S03]  /*18f70*/  BAR.SYNC.DEFER_BLOCKING 0x0 ;  /* 0x0000000000007b1d */ /* 0x000fe60000010000 */
[----:B------:R-:W-:-:S13]  /*18f80*/  ISETP.GE.AND P0, PT, R93, UR4, PT ;  /* 0x000000045d007c0c */ /* 0x000fda000bf06270 */
[----:B-1----:R-:W-:-:S04]  /*18f90*/  @!P0 LOP3.LUT R3, R3, R2, RZ, 0x3c, !PT ;  /* 0x0000000203038212 */ /* 0x002fc800078e3cff */
[----:B------:R-:W-:-:S04]  /*18fa0*/  @!P0 LOP3.LUT R2, R3, R2, RZ, 0x3c, !PT ;  /* 0x0000000203028212 */ /* 0x000fc800078e3cff */
[----:B------:R-:W-:-:S05]  /*18fb0*/  @!P0 LOP3.LUT R3, R3, R2, RZ, 0x3c, !PT ;  /* 0x0000000203038212 */ /* 0x000fca00078e3cff */
[----:B------:R0:W2:Y:S04]  /*18fc0*/  @!P0 LDG.E.U8 R21, desc[UR22][R2.64] ;  /* 0x0000001602158981 */ /* 0x0000a8000c1e1100 */
[----:B------:R-:W0:Y:S04]  /*18fd0*/  LDL R2, [R1+0xfc] ;  /* 0x0000fc0001027983 */ /* 0x000e280000100800 */
[----:B------:R-:W0:Y:S02]  /*18fe0*/  LDL R3, [R1+0x100] ;  /* 0x0001000001037983 */ /* 0x000e240000100800 */
        /* <DEDUP_REMOVED lines=25> */
[----:B------:R-:W2:Y:S01]  /*19180*/  LDL R3, [R1+0x204] ;  /* 0x0002040001037983 */ /* 0x000ea20000100800 */
[----:B------:R-:W-:Y:S01]  /*19190*/  PRMT R16, RZ, 0x7610, R16 ;  /* 0x00007610ff107816 */ /* 0x000fe20000000010 */
[----:B---3--:R-:W-:Y:S01]  /*191a0*/  @!P0 IMAD.MOV.U32 R2, RZ, RZ, R72 ;  /* 0x000000ffff028224 */ /* 0x008fe200078e0048 */
[----:B------:R-:W-:Y:S02]  /*191b0*/  PRMT R80, RZ, 0x7610, R80 ;  /* 0x00007610ff507816 */ /* 0x000fe40000000050 */
[----:B------:R-:W-:Y:S02]  /*191c0*/  PRMT R78, RZ, 0x7610, R78 ;  /* 0x00007610ff4e7816 */ /* 0x000fe4000000004e */
[----:B------:R-:W-:Y:S01]  /*191d0*/  PRMT R76, RZ, 0x7610, R76 ;  /* 0x00007610ff4c7816 */ /* 0x000fe2000000004c */
[----:B------:R-:W-:Y:S04]  /*191e0*/  STS.U8 [R93+UR10+0xa000], R62 ;  /* 0x00a0003e5d007988 */ /* 0x000fe8000800000a */
[----:B------:R-:W3:Y:S04]  /*191f0*/  LDL R72, [R1+0x348] ;  /* 0x0003480001487983 */ /* 0x000ee80000100800 */
[----:B--2---:R0:W2:Y:S04]  /*19200*/  @!P0 LDG.E.U8 R16, desc[UR22][R2.64] ;  /* 0x0000001602108981 */ /* 0x0040a8000c1e1100 */
[----:B------:R-:W0:Y:S04]  /*19210*/  LDL R2, [R1+0x244] ;  /* 0x0002440001027983 */ /* 0x000e280000100800 */
[----:B------:R-:W0:Y:S02]  /*19220*/  LDL R3, [R1+0x248] ;  /* 0x0002480001037983 */ /* 0x000e240000100800 */
[----:B0-----:R-:W-:-:S04]  /*19230*/  @!P0 LOP3.LUT R3, R3, R2, RZ, 0x3c, !PT ;  /* 0x0000000203038212 */ /* 0x001fc800078e3cff */
        /* <DEDUP_REMOVED lines=16> */
[----:B------:R-:W0:Y:S04]  /*19340*/  LDL R3, [R1+0x308] ;  /* 0x0003080001037983 */ /* 0x000e280000100800 */
[----:B------:R1:W-:Y:S02]  /*19350*/  STS.U8 [R93+UR10+0xa200], R15 ;  /* 0x00a2000f5d007988 */ /* 0x0003e4000800000a */
[----:B-1----:R-:W-:-:S02]  /*19360*/  PRMT R15, RZ, 0x7610, R15 ;  /* 0x00007610ff0f7816 */ /* 0x002fc4000000000f */
[----:B0-----:R-:W-:-:S04]  /*19370*/  @!P0 LOP3.LUT R3, R3, R2, RZ, 0x3c, !PT ;  /* 0x0000000203038212 */ /* 0x001fc800078e3cff */
[----:B------:R-:W-:-:S04]  /*19380*/  @!P0 LOP3.LUT R2, R3, R2, RZ, 0x3c, !PT ;  /* 0x0000000203028212 */ /* 0x000fc800078e3cff */
[----:B------:R-:W-:-:S05]  /*19390*/  @!P0 LOP3.LUT R3, R3, R2, RZ, 0x3c, !PT ;  /* 0x0000000203038212 */ /* 0x000fca00078e3cff */
[----:B------:R3:W2:Y:S04]  /*193a0*/  @!P0 LDG.E.U8 R15, desc[UR22][R2.64] ;  /* 0x00000016020f8981 */ /* 0x0006a8000c1e1100 */
[----:B------:R-:W2:Y:S01]  /*193b0*/  LDL R3, [R1+0x344] ;  /* 0x0003440001037983 */ /* 0x000ea20000100800 */
[----:B---3--:R-:W-:-:S03]  /*193c0*/  @!P0 IMAD.MOV.U32 R2, RZ, RZ, R72 ;  /* 0x000000ffff028224 */ /* 0x008fc600078e0048 */
[----:B------:R0:W-:Y:S04]  /*193d0*/  STS.U8 [R93+UR10+0xa400], R14 ;  /* 0x00a4000e5d007988 */ /* 0x0001e8000800000a */
[----:B------:R-:W3:Y:S01]  /*193e0*/  LDL R72, [R1+0x4b0] ;  /* 0x0004b00001487983 */ /* 0x000ee20000100800 */
[----:B0-----:R-:W-:-:S06]  /*193f0*/  PRMT R14, RZ, 0x7610, R14 ;  /* 0x00007610ff0e7816 */ /* 0x001fcc000000000e */
[----:B--2---:R0:W2:Y:S04]  /*19400*/  @!P0 LDG.E.U8 R14, desc[UR22][R2.64] ;  /* 0x00000016020e8981 */ /* 0x0040a8000c1e1100 */
        /* <DEDUP_REMOVED lines=12> */
[----:B------:R-:W-:Y:S04]  /*194d0*/  STS.U8 [R93+UR10+0xaa00], R11 ;  /* 0x00aa000b5d007988 */ /* 0x000fe8000800000a */
[----:B------:R1:W-:Y:S04]  /*194e0*/  STS.U8 [R93+UR10+0xac00], R5 ;  /* 0x00ac00055d007988 */ /* 0x0003e8000800000a */
[----:B------:R3:W-:Y:S04]  /*194f0*/  STS.U8 [R93+UR10+0xae00], R4 ;  /* 0x00ae00045d007988 */ /* 0x0007e8000800000a */
[----:B-1----:R-:W2:Y:S04]  /*19500*/  LDL R5, [R1+0x4a0] ;  /* 0x0004a00001057983 */ /* 0x002ea80000100800 */
[----:B---3--:R-:W2:Y:S01]  /*19510*/  LDL R4, [R1+0x49c] ;  /* 0x00049c0001047983 */ /* 0x008ea20000100800 */
[----:B0-----:R-:W-:-:S04]  /*19520*/  @!P0 LOP3.LUT R3, R3, R2, RZ, 0x3c, !PT ;  /* 0x0000000203038212 */ /* 0x001fc800078e3cff */
[----:B------:R-:W-:-:S04]  /*19530*/  @!P0 LOP3.LUT R2, R3, R2, RZ, 0x3c, !PT ;  /* 0x0000000203028212 */ /* 0x000fc800078e3cff */
[----:B------:R-:W-:-:S05]  /*19540*/  @!P0 LOP3.LUT R3, R3, R2, RZ, 0x3c, !PT ;  /* 0x0000000203038212 */ /* 0x000fca00078e3cff */
[----:B------:R0:W3:Y:S04]  /*19550*/  @!P0 LDG.E.U8 R12, desc[UR22][R2.64] ;  /* 0x00000016020c8981 */ /* 0x0000e8000c1e1100 */
[----:B------:R-:W0:Y:S04]  /*19560*/  LDL R2, [R1+0x48c] ;  /* 0x00048c0001027983 */ /* 0x000e280000100800 */
[----:B------:R-:W0:Y:S01]  /*19570*/  LDL R3, [R1+0x490] ;  /* 0x0004900001037983 */ /* 0x000e220000100800 */
[----:B------:R-:W-:Y:S02]  /*19580*/  PRMT R11, RZ, 0x7610, R11 ;  /* 0x00007610ff0b7816 */ /* 0x000fe4000000000b */
[----:B--2---:R-:W-:-:S04]  /*19590*/  @!P0 LOP3.LUT R5, R5, R4, RZ, 0x3c, !PT ;  /* 0x0000000405058212 */ /* 0x004fc800078e3cff */
[----:B------:R-:W-:-:S04]  /*195a0*/  @!P0 LOP3.LUT R4, R5, R4, RZ, 0x3c, !PT ;  /* 0x0000000405048212 */ /* 0x000fc800078e3cff */
[----:B------:R-:W-:Y:S02]  /*195b0*/  @!P0 LOP3.LUT R5, R5, R4, RZ, 0x3c, !PT ;  /* 0x0000000405058212 */ /* 0x000fe400078e3cff */
[----:B0-----:R-:W-:-:S04]  /*195c0*/  @!P0 LOP3.LUT R3, R3, R2, RZ, 0x3c, !PT ;  /* 0x0000000203038212 */ /* 0x001fc800078e3cff */
[----:B------:R-:W-:-:S04]  /*195d0*/  @!P0 LOP3.LUT R2, R3, R2, RZ, 0x3c, !PT ;  /* 0x0000000203028212 */ /* 0x000fc800078e3cff */
[----:B------:R-:W-:-:S05]  /*195e0*/  @!P0 LOP3.LUT R3, R3, R2, RZ, 0x3c, !PT ;  /* 0x0000000203038212 */ /* 0x000fca00078e3cff */
[----:B------:R0:W2:Y:S02]  /*195f0*/  @!P0 LDG.E.U8 R11, desc[UR22][R2.64] ;  /* 0x00000016020b8981 */ /* 0x0000a4000c1e1100 */
[----:B0-----:R-:W-:-:S06]  /*19600*/  PRMT R3, RZ, 0x7610, R3 ;  /* 0x00007610ff037816 */ /* 0x001fcc0000000003 */
[----:B------:R0:W2:Y:S04]  /*19610*/  @!P0 LDG.E.U8 R3, desc[UR22][R4.64] ;  /* 0x0000001604038981 */ /* 0x0000a8000c1e1100 */
[----:B------:R-:W2:Y:S01]  /*19620*/  LDL R5, [R1+0x4ac] ;  /* 0x0004ac0001057983 */ /* 0x000ea20000100800 */
[----:B------:R-:W-:Y:S01]  /*19630*/  PRMT R2, RZ, 0x7610, R2 ;  /* 0x00007610ff027816 */ /* 0x000fe20000000002 */
[----:B0-----:R-:W-:Y:S01]  /*19640*/  @!P0 IMAD.MOV.U32 R4, RZ, RZ, R72 ;  /* 0x000000ffff048224 */ /* 0x001fe200078e0048 */
[----:B------:R-:W-:Y:S01]  /*19650*/  PRMT R92, RZ, 0x7610, R92 ;  /* 0x00007610ff5c7816 */ /* 0x000fe2000000005c */
        /* <DEDUP_REMOVED lines=31> */
[----:B---3--:R-:W-:-:S05]  /*19850*/  @!P0 IMAD.MOV.U32 R4, RZ, RZ, R72 ;  /* 0x000000ffff048224 */ /* 0x008fca00078e0048 */
[----:B--2---:R0:W2:Y:S04]  /*19860*/  @!P0 LDG.E.U8 R84, desc[UR22][R4.64] ;  /* 0x0000001604548981 */ /* 0x0040a8000c1e1100 */
[----:B------:R-:W0:Y:S04]  /*19870*/  LDL R4, [R1+0x20c] ;  /* 0x00020c0001047983 */ /* 0x000e280000100800 */
[----:B------:R-:W0:Y:S01]  /*19880*/  LDL R5, [R1+0x210] ;  /* 0x0002100001057983 */ /* 0x000e220000100800 */
[----:B------:R-:W-:Y:S02]  /*19890*/  PRMT R82, RZ, 0x7610, R82 ;  /* 0x00007610ff527816 */ /* 0x000fe40000000052 */
[----:B0-----:R-:W-:-:S04]  /*198a0*/  @!P0 LOP3.LUT R5, R5, R4, RZ, 0x3c, !PT ;  /* 0x0000000405058212 */ /* 0x001fc800078e3cff */
[----:B------:R-:W-:-:S04]  /*198b0*/  @!P0 LOP3.LUT R4, R5, R4, RZ, 0x3c, !PT ;  /* 0x0000000405048212 */ /* 0x000fc800078e3cff */
[----:B------:R-:W-:-:S05]  /*198c0*/  @!P0 LOP3.LUT R5, R5, R4, RZ, 0x3c, !PT ;  /* 0x0000000405058212 */ /* 0x000fca00078e3cff */
[----:B------:R0:W3:Y:S04]  /*198d0*/  @!P0 LDG.E.U8 R82, desc[UR22][R4.64] ;  /* 0x0000001604528981 */ /* 0x0000e8000c1e1100 */
        /* <DEDUP_REMOVED lines=9> */
[----:B------:R-:W-:Y:S01]  /*19970*/  PRMT R77, RZ, 0x7610, R77 ;  /* 0x00007610ff4d7816 */ /* 0x000fe2000000004d */
[----:B------:R-:W1:Y:S01]  /*19980*/  S2R R72, SR_TID.X ;  /* 0x0000000000487919 */ /* 0x000e620000002100 */
[----:B0-----:R-:W-:-:S04]  /*19990*/  @!P0 LOP3.LUT R5, R5, R4, RZ, 0x3c, !PT ;  /* 0x0000000405058212 */ /* 0x001fc800078e3cff */
[----:B------:R-:W-:-:S04]  /*199a0*/  @!P0 LOP3.LUT R4, R5, R4, RZ, 0x3c, !PT ;  /* 0x0000000405048212 */ /* 0x000fc800078e3cff */
[----:B------:R-:W-:-:S05]  /*199b0*/  @!P0 LOP3.LUT R5, R5, R4, RZ, 0x3c, !PT ;  /* 0x0000000405058212 */ /* 0x000fca00078e3cff */
[----:B------:R0:W2:Y:S04]  /*199c0*/  @!P0 LDG.E.U8 R77, desc[UR22][R4.64] ;  /* 0x00000016044d8981 */ /* 0x0000a8000c1e1100 */
[----:B------:R-:W0:Y:S04]  /*199d0*/  LDL R4, [R1+0x2cc] ;  /* 0x0002cc0001047983 */ /* 0x000e280000100800 */
[----:B------:R-:W0:Y:S01]  /*199e0*/  LDL R5, [R1+0x2d0] ;  /* 0x0002d00001057983 */ /* 0x000e220000100800 */
[----:B-1----:R-:W-:-:S03]  /*199f0*/  LOP3.LUT R72, R72, 0x7f, RZ, 0xc0, !PT ;  /* 0x0000007f48487812 */ /* 0x002fc600078ec0ff */
[----:B------:R-:W-:Y:S01]  /*19a00*/  STS.U8 [R93+UR10+0xb000], R61 ;  /* 0x00b0003d5d007988 */ /* 0x000fe2000800000a */
[----:B------:R-:W-:-:S03]  /*19a10*/  LOP3.LUT R72, R72, 0x10, RZ, 0x3c, !PT ;  /* 0x0000001048487812 */ /* 0x000fc600078e3cff */
[----:B------:R-:W-:Y:S04]  /*19a20*/  STS.U8 [R93+UR10+0xb200], R60 ;  /* 0x00b2003c5d007988 */ /* 0x000fe8000800000a */
[----:B------:R-:W-:Y:S04]  /*19a30*/  STS.U8 [R93+UR10+0xb400], R59 ;  /* 0x00b4003b5d007988 */ /* 0x000fe8000800000a */
[----:B------:R-:W-:Y:S04]  /*19a40*/  STS.U8 [R93+UR10+0xb600], R58 ;  /* 0x00b6003a5d007988 */ /* 0x000fe8000800000a */
[----:B------:R-:W-:Y:S01]  /*19a50*/  STS.U8 [R93+UR10+0xb800], R57 ;  /* 0x00b800395d007988 */ /* 0x000fe2000800000a */
[----:B------:R-:W-:-:S03]  /*19a60*/  PRMT R75, RZ, 0x7610, R75 ;  /* 0x00007610ff4b7816 */ /* 0x000fc6000000004b */
[----:B------:R-:W-:Y:S04]  /*19a70*/  STS.U8 [R93+UR10+0xba00], R56 ;  /* 0x00ba00385d007988 */ /* 0x000fe8000800000a */
[----:B------:R-:W-:Y:S04]  /*19a80*/  STS.U8 [R93+UR10+0xbc00], R55 ;  /* 0x00bc00375d007988 */ /* 0x000fe8000800000a */
[----:B------:R-:W-:Y:S04]  /*19a90*/  STS.U8 [R93+UR10+0xbe00], R54 ;  /* 0x00be00365d007988 */ /* 0x000fe8000800000a */
[----:B------:R-:W-:Y:S04]  /*19aa0*/  STS.U8 [R72+UR10+0xa080], R53 ;  /* 0x00a0803548007988 */ /* 0x000fe8000800000a */
[----:B------:R1:W-:Y:S04]  /*19ab0*/  STS.U8 [R72+UR10+0xa280], R47 ;  /* 0x00a2802f48007988 */ /* 0x0003e8000800000a */
[----:B-1----:R-:W2:Y:S01]  /*19ac0*/  LDL R47, [R1+0x310] ;  /* 0x00031000012f7983 */ /* 0x002ea20000100800 */
[----:B0-----:R-:W-:-:S04]  /*19ad0*/  @!P0 LOP3.LUT R5, R5, R4, RZ, 0x3c, !PT ;  /* 0x0000000405058212 */ /* 0x001fc800078e3cff */
[----:B------:R-:W-:-:S04]  /*19ae0*/  @!P0 LOP3.LUT R4, R5, R4, RZ, 0x3c, !PT ;  /* 0x0000000405048212 */ /* 0x000fc800078e3cff */
[----:B------:R-:W-:-:S05]  /*19af0*/  @!P0 LOP3.LUT R5, R5, R4, RZ, 0x3c, !PT ;  /* 0x0000000405058212 */ /* 0x000fca00078e3cff */
[----:B------:R2:W3:Y:S04]  /*19b00*/  @!P0 LDG.E.U8 R75, desc[UR22][R4.64] ;  /* 0x00000016044b8981 */ /* 0x0004e8000c1e1100 */
[----:B------:R-:W3:Y:S04]  /*19b10*/  LDL R5, [R1+0x30c] ;  /* 0x00030c0001057983 */ /* 0x000ee80000100800 */
[----:B------:R0:W-:Y:S02]  /*19b20*/  STS.U8 [R72+UR10+0xa480], R10 ;  /* 0x00a4800a48007988 */ /* 0x0001e4000800000a */
[----:B0-----:R-:W-:Y:S01]  /*19b30*/  PRMT R10, RZ, 0x7610, R10 ;  /* 0x00007610ff0a7816 */ /* 0x001fe2000000000a */
[----:B--2---:R-:W-:Y:S01]  /*19b40*/  @!P0 IMAD.MOV.U32 R4, RZ, RZ, R47 ;  /* 0x000000ffff048224 */ /* 0x004fe200078e002f */
[----:B------:R0:W-:Y:S04]  /*19b50*/  STS.U8 [R72+UR10+0xa680], R9 ;  /* 0x00a6800948007988 */ /* 0x0001e8000800000a */
[----:B------:R-:W2:Y:S04]  /*19b60*/  LDL R47, [R1+0x4a8] ;  /* 0x0004a800012f7983 */ /* 0x000ea80000100800 */
[----:B---3--:R1:W3:Y:S04]  /*19b70*/  @!P0 LDG.E.U8 R10, desc[UR22][R4.64] ;  /* 0x00000016040a8981 */ /* 0x0082e8000c1e1100 */
[----:B------:R-:W1:Y:S04]  /*19b80*/  LDL R4, [R1+0x34c] ;  /* 0x00034c0001047983 */ /* 0x000e680000100800 */
[----:B------:R-:W1:Y:S01]  /*19b90*/  LDL R5, [R1+0x350] ;  /* 0x0003500001057983 */ /* 0x000e620000100800 */
[----:B0-----:R-:W-:-:S02]  /*19ba0*/  PRMT R9, RZ, 0x7610, R9 ;  /* 0x00007610ff097816 */ /* 0x001fc40000000009 */
[----:B-1----:R-:W-:-:S04]  /*19bb0*/  @!P0 LOP3.LUT R5, R5, R4, RZ, 0x3c, !PT ;  /* 0x0000000405058212 */ /* 0x002fc800078e3cff */
        /* <DEDUP_REMOVED lines=17> */
[----:B-1----:R-:W2:Y:S01]  /*19cd0*/  LDL R46, [R1+0x4a4] ;  /* 0x0004a400012e7983 */ /* 0x002ea20000100800 */
        /* <DEDUP_REMOVED lines=39> */
[----:B------:R-:W-:-:S03]  /*19f50*/  PRMT R87, RZ, 0x7610, R87 ;  /* 0x00007610ff577816 */ /* 0x000fc60000000057 */
[----:B------:R-:W-:Y:S04]  /*19f60*/  STS.U8 [R72+UR10+0xb080], R52 ;  /* 0x00b0803448007988 */ /* 0x000fe8000800000a */
[----:B------:R-:W-:Y:S04]  /*19f70*/  STS.U8 [R72+UR10+0xb280], R51 ;  /* 0x00b2803348007988 */ /* 0x000fe8000800000a */
[----:B------:R-:W-:Y:S04]  /*19f80*/  STS.U8 [R72+UR10+0xb480], R50 ;  /* 0x00b4803248007988 */ /* 0x000fe8000800000a */
[----:B------:R-:W-:Y:S04]  /*19f90*/  STS.U8 [R72+UR10+0xb680], R49 ;  /* 0x00b6803148007988 */ /* 0x000fe8000800000a */
        /* <DEDUP_REMOVED lines=12> */
[----:B------:R-:W-:-:S02]  /*1a060*/  PRMT R81, RZ, 0x7610, R81 ;  /* 0x00007610ff517816 */ /* 0x000fc40000000051 */
[----:B--2---:R-:W-:-:S04]  /*1a070*/  @!P0 LOP3.LUT R45, R45, R44, RZ, 0x3c, !PT ;  /* 0x0000002c2d2d8212 */ /* 0x004fc800078e3cff */
[----:B------:R-:W-:-:S04]  /*1a080*/  @!P0 LOP3.LUT R44, R45, R44, RZ, 0x3c, !PT ;  /* 0x0000002c2d2c8212 */ /* 0x000fc800078e3cff */
[----:B------:R-:W-:-:S05]  /*1a090*/  @!P0 LOP3.LUT R45, R45, R44, RZ, 0x3c, !PT ;  /* 0x0000002c2d2d8212 */ /* 0x000fca00078e3cff */
[----:B------:R1:W2:Y:S04]  /*1a0a0*/  @!P0 LDG.E.U8 R81, desc[UR22][R44.64] ;  /* 0x000000162c518981 */ /* 0x0002a8000c1e1100 */
[----:B------:R-:W1:Y:S04]  /*1a0b0*/  LDL R44, [R1+0x254] ;  /* 0x00025400012c7983 */ /* 0x000e680000100800 */
[----:B------:R-:W1:Y:S01]  /*1a0c0*/  LDL R45, [R1+0x258] ;  /* 0x00025800012d7983 */ /* 0x000e620000100800 */
[----:B0-----:R-:W-:-:S04]  /*1a0d0*/  @!P0 LOP3.LUT R47, R47, R46, RZ, 0x3c, !PT ;  /* 0x0000002e2f2f8212 */ /* 0x001fc800078e3cff */
[----:B------:R-:W-:-:S04]  /*1a0e0*/  @!P0 LOP3.LUT R46, R47, R46, RZ, 0x3c, !PT ;  /* 0x0000002e2f2e8212 */ /* 0x000fc800078e3cff */
[----:B------:R-:W-:-:S05]  /*1a0f0*/  @!P0 LOP3.LUT R47, R47, R46, RZ, 0x3c, !PT ;  /* 0x0000002e2f2f8212 */ /* 0x000fca00078e3cff */
[----:B------:R0:W2:Y:S04]  /*1a100*/  @!P0 LDG.E.U8 R85, desc[UR22][R46.64] ;  /* 0x000000162e558981 */ /* 0x0000a8000c1e1100 */
[----:B------:R-:W0:Y:S04]  /*1a110*/  LDL R46, [R1+0x1d4] ;  /* 0x0001d400012e7983 */ /* 0x000e280000100800 */
[----:B------:R-:W0:Y:S01]  /*1a120*/  LDL R47, [R1+0x1d8] ;  /* 0x0001d800012f7983 */ /* 0x000e220000100800 */
[----:B------:R-:W-:Y:S02]  /*1a130*/  PRMT R83, RZ, 0x7610, R83 ;  /* 0x00007610ff537816 */ /* 0x000fe40000000053 */
[----:B------:R-:W-:-:S02]  /*1a140*/  PRMT R48, RZ, 0x7610, R48 ;  /* 0x00007610ff307816 */ /* 0x000fc40000000030 */
[----:B-1----:R-:W-:-:S04]  /*1a150*/  @!P0 LOP3.LUT R45, R45, R44, RZ, 0x3c, !PT ;  /* 0x0000002c2d2d8212 */ /* 0x002fc800078e3cff */
[C---:B------:R-:W-:Y:S01]  /*1a160*/  @!P0 LOP3.LUT R44, R45.reuse, R44, RZ, 0x3c, !PT ;  /* 0x0000002c2d2c8212 */ /* 0x040fe200078e3cff */
[----:B------:R1:W-:Y:S03]  /*1a170*/  STS.U8 [R72+UR10+0xbe80], R43 ;  /* 0x00be802b48007988 */ /* 0x0003e6000800000a */
[----:B------:R-:W-:-:S05]  /*1a180*/  @!P0 LOP3.LUT R45, R45, R44, RZ, 0x3c, !PT ;  /* 0x0000002c2d2d8212 */ /* 0x000fca00078e3cff */
[----:B------:R-:W2:Y:S01]  /*1a190*/  @!P0 LDG.E.U8 R48, desc[UR22][R44.64] ;  /* 0x000000162c308981 */ /* 0x000ea2000c1e1100 */
[----:B0-----:R-:W-:-:S04]  /*1a1a0*/  @!P0 LOP3.LUT R47, R47, R46, RZ, 0x3c, !PT ;  /* 0x0000002e2f2f8212 */ /* 0x001fc800078e3cff */
[----:B------:R-:W-:-:S04]  /*1a1b0*/  @!P0 LOP3.LUT R46, R47, R46, RZ, 0x3c, !PT ;  /* 0x0000002e2f2e8212 */ /* 0x000fc800078e3cff */
[----:B------:R-:W-:-:S05]  /*1a1c0*/  @!P0 LOP3.LUT R47, R47, R46, RZ, 0x3c, !PT ;  /* 0x0000002e2f2f8212 */ /* 0x000fca00078e3cff */
[----:B------:R-:W2:Y:S04]  /*1a1d0*/  @!P0 LDG.E.U8 R83, desc[UR22][R46.64] ;  /* 0x000000162e538981 */ /* 0x000ea8000c1e1100 */
[----:B------:R-:W2:Y:S04]  /*1a1e0*/  LDL R47, [R1+0x298] ;  /* 0x00029800012f7983 */ /* 0x000ea80000100800 */
[----:B------:R-:W3:Y:S04]  /*1a1f0*/  LDL R46, [R1+0x2d8] ;  /* 0x0002d800012e7983 */ /* 0x000ee80000100800 */
[----:B-1----:R-:W3:Y:S04]  /*1a200*/  LDL.LU R72, [R1+0x72c] ;  /* 0x00072c0001487983 */ /* 0x002ee80000300800 */
[----:B------:R-:W3:Y:S04]  /*1a210*/  LDL R43, [R1+0x294] ;  /* 0x00029400012b7983 */ /* 0x000ee80000100800 */
[----:B------:R-:W4:Y:S01]  /*1a220*/  LDL R44, [R1+0x2d4] ;  /* 0x0002d400012c7983 */ /* 0x000f220000100800 */
[----:B------:R-:W-:-:S02]  /*1a230*/  LOP3.LUT R70, R70, 0x7f, RZ, 0xc0, !PT ;  /* 0x0000007f46467812 */ /* 0x000fc400078ec0ff */
[----:B------:R-:W-:Y:S01]  /*1a240*/  PRMT R49, RZ, 0x7610, R49 ;  /* 0x00007610ff317816 */ /* 0x000fe20000000031 */
[----:B------:R-:W4:Y:S01]  /*1a250*/  LDL R45, [R1+0x398] ;  /* 0x00039800012d7983 */ /* 0x000f220000100800 */
[----:B------:R-:W-:-:S05]  /*1a260*/  LOP3.LUT R70, R70, 0x20, RZ, 0x3c, !PT ;  /* 0x0000002046467812 */ /* 0x000fca00078e3cff */
[----:B------:R2:W-:Y:S02]  /*1a270*/  STS.U8 [R70+UR10+0xa100], R42 ;  /* 0x00a1002a46007988 */ /* 0x0005e4000800000a */
[----:B--2---:R-:W-:Y:S02]  /*1a280*/  @!P0 IMAD.MOV.U32 R42, RZ, RZ, R47 ;  /* 0x000000ffff2a8224 */ /* 0x004fe400078e002f */
[----:B------:R-:W2:Y:S04]  /*1a290*/  LDL R47, [R1+0x394] ;  /* 0x00039400012f7983 */ /* 0x000ea80000100800 */
[----:B---3--:R4:W3:Y:S02]  /*1a2a0*/  @!P0 LDG.E.U8 R49, desc[UR22][R42.64] ;  /* 0x000000162a318981 */ /* 0x0088e4000c1e1100 */
[----:B----4-:R-:W-:-:S02]  /*1a2b0*/  @!P0 IMAD.MOV.U32 R43, RZ, RZ, R44 ;  /* 0x000000ffff2b8224 */ /* 0x010fc400078e002c */
[----:B------:R-:W4:Y:S01]  /*1a2c0*/  LDL R44, [R1+0x3c8] ;  /* 0x0003c800012c7983 */ /* 0x000f220000100800 */
[----:B------:R-:W-:-:S03]  /*1a2d0*/  PRMT R61, RZ, 0x7610, R61 ;  /* 0x00007610ff3d7816 */ /* 0x000fc6000000003d */
[----:B------:R0:W-:Y:S04]  /*1a2e0*/  STS.U8 [R70+UR10+0xa300], R41 ;  /* 0x00a3002946007988 */ /* 0x0001e8000800000a */
[----:B------:R-:W-:Y:S04]  /*1a2f0*/  STS.U8 [R70+UR10+0xa500], R40 ;  /* 0x00a5002846007988 */ /* 0x000fe8000800000a */
[----:B------:R-:W-:Y:S01]  /*1a300*/  STS.U8 [R70+UR10+0xa700], R39 ;  /* 0x00a7002746007988 */ /* 0x000fe2000800000a */
[----:B------:R-:W-:-:S03]  /*1a310*/  @!P0 IMAD.MOV.U32 R42, RZ, RZ, R46 ;  /* 0x000000ffff2a8224 */ /* 0x000fc600078e002e */
[----:B------:R1:W-:Y:S04]  /*1a320*/  STS.U8 [R70+UR10+0xa900], R38 ;  /* 0x00a9002646007988 */ /* 0x0003e8000800000a */
[----:B------:R-:W3:Y:S01]  /*1a330*/  LDL R46, [R1+0x3c4] ;  /* 0x0003c400012e7983 */ /* 0x000ee20000100800 */
[----:B------:R-:W-:Y:S02]  /*1a340*/  PRMT R57, RZ, 0x7610, R57 ;  /* 0x00007610ff397816 */ /* 0x000fe40000000039 */
[----:B------:R-:W-:Y:S01]  /*1a350*/  PRMT R51, RZ, 0x7610, R51 ;  /* 0x00007610ff337816 */ /* 0x000fe20000000033 */
[----:B0-----:R-:W3:Y:S01]  /*1a360*/  LDL R41, [R1+0x318] ;  /* 0x0003180001297983 */ /* 0x001ee20000100800 */
[----:B-1----:R-:W-:-:S03]  /*1a370*/  @!P0 IMAD.MOV.U32 R38, RZ, RZ, R45 ;  /* 0x000000ffff268224 */ /* 0x002fc600078e002d */
[----:B------:R-:W3:Y:S04]  /*1a380*/  LDL R45, [R1+0x450] ;  /* 0x00045000012d7983 */ /* 0x000ee80000100800 */
[----:B------:R-:W3:Y:S01]  /*1a390*/  LDL R40, [R1+0x314] ;  /* 0x0003140001287983 */ /* 0x000ee20000100800 */
[----:B--2---:R-:W-:-:S03]  /*1a3a0*/  @!P0 IMAD.MOV.U32 R39, RZ, RZ, R47 ;  /* 0x000000ffff278224 */ /* 0x004fc600078e002f */
[----:B------:R-:W2:Y:S04]  /*1a3b0*/  LDL R47, [R1+0x44c] ;  /* 0x00044c00012f7983 */ /* 0x000ea80000100800 */
[----:B------:R4:W2:Y:S02]  /*1a3c0*/  @!P0 LDG.E.U8 R61, desc[UR22][R38.64] ;  /* 0x00000016263d8981 */ /* 0x0008a4000c1e1100 */
[----:B----4-:R-:W-:Y:S02]  /*1a3d0*/  @!P0 IMAD.MOV.U32 R38, RZ, RZ, R44 ;  /* 0x000000ffff268224 */ /* 0x010fe400078e002c */
[----:B------:R-:W4:Y:S04]  /*1a3e0*/  LDL R44, [R1+0xd8] ;  /* 0x0000d800012c7983 */ /* 0x000f280000100800 */
[----:B------:R-:W-:Y:S04]  /*1a3f0*/  STS.U8 [R70+UR10+0xab00], R37 ;  /* 0x00ab002546007988 */ /* 0x000fe8000800000a */
[----:B------:R-:W-:Y:S04]  /*1a400*/  STS.U8 [R70+UR10+0xad00], R36 ;  /* 0x00ad002446007988 */ /* 0x000fe8000800000a */
[----:B------:R-:W-:Y:S04]  /*1a410*/  STS.U8 [R70+UR10+0xaf00], R35 ;  /* 0x00af002346007988 */ /* 0x000fe8000800000a */
[----:B------:R3:W-:Y:S04]  /*1a420*/  STS.U8 [R70+UR10+0xb100], R34 ;  /* 0x00b1002246007988 */ /* 0x0007e8000800000a */
[----:B------:R-:W-:Y:S04]  /*1a430*/  STS.U8 [R70+UR10+0xb300], R33 ;  /* 0x00b3002146007988 */ /* 0x000fe8000800000a */
[----:B------:R-:W-:Y:S04]  /*1a440*/  STS.U8 [R70+UR10+0xb500], R32 ;  /* 0x00b5002046007988 */ /* 0x000fe8000800000a */
[----:B------:R-:W-:Y:S04]  /*1a450*/  STS.U8 [R70+UR10+0xb700], R31 ;  /* 0x00b7001f46007988 */ /* 0x000fe8000800000a */
[----:B------:R-:W-:Y:S04]  /*1a460*/  STS.U8 [R70+UR10+0xb900], R30 ;  /* 0x00b9001e46007988 */ /* 0x000fe8000800000a */
[----:B------:R0:W-:Y:S04]  /*1a470*/  STS.U8 [R70+UR10+0xbb00], R29 ;  /* 0x00bb001d46007988 */ /* 0x0001e8000800000a */
[----:B------:R1:W-:Y:S01]  /*1a480*/  STS.U8 [R70+UR10+0xbd00], R28 ;  /* 0x00bd001c46007988 */ /* 0x0003e2000800000a */
[----:B---3--:R-:W-:-:S02]  /*1a490*/  @!P0 IMAD.MOV.U32 R34, RZ, RZ, R45 ;  /* 0x000000ffff228224 */ /* 0x008fc400078e002d */
[----:B------:R-:W-:Y:S01]  /*1a4a0*/  @!P0 IMAD.MOV.U32 R39, RZ, RZ, R46 ;  /* 0x000000ffff278224 */ /* 0x000fe200078e002e */
[----:B------:R-:W3:Y:S04]  /*1a4b0*/  LDL R45, [R1+0x1a0] ;  /* 0x0001a000012d7983 */ /* 0x000ee80000100800 */
[----:B0-----:R-:W3:Y:S04]  /*1a4c0*/  LDL R29, [R1+0x220] ;  /* 0x00022000011d7983 */ /* 0x001ee80000100800 */
[----:B-1----:R-:W3:Y:S04]  /*1a4d0*/  LDL R28, [R1+0x21c] ;  /* 0x00021c00011c7983 */ /* 0x002ee80000100800 */
[----:B------:R-:W3:Y:S04]  /*1a4e0*/  LDL R46, [R1+0xd4] ;  /* 0x0000d400012e7983 */ /* 0x000ee80000100800 */
[----:B------:R-:W3:Y:S04]  /*1a4f0*/  LDL R37, [R1+0x3f8] ;  /* 0x0003f80001257983 */ /* 0x000ee80000100800 */
[----:B------:R-:W3:Y:S04]  /*1a500*/  LDL R36, [R1+0x3f4] ;  /* 0x0003f40001247983 */ /* 0x000ee80000100800 */
[----:B------:R-:W3:Y:S04]  /*1a510*/  LDL R33, [R1+0x118] ;  /* 0x0001180001217983 */ /* 0x000ee80000100800 */
[----:B------:R-:W3:Y:S01]  /*1a520*/  LDL R32, [R1+0x114] ;  /* 0x0001140001207983 */ /* 0x000ee20000100800 */
[----:B--2---:R-:W-:-:S03]  /*1a530*/  @!P0 IMAD.MOV.U32 R35, RZ, RZ, R47 ;  /* 0x000000ffff238224 */ /* 0x004fc600078e002f */
[----:B------:R-:W2:Y:S04]  /*1a540*/  LDL R47, [R1+0x19c] ;  /* 0x00019c00012f7983 */ /* 0x000ea80000100800 */
[----:B------:R4:W2:Y:S02]  /*1a550*/  @!P0 LDG.E.U8 R57, desc[UR22][R34.64] ;  /* 0x0000001622398981 */ /* 0x0008a4000c1e1100 */
[----:B----4-:R-:W-:Y:S02]  /*1a560*/  @!P0 IMAD.MOV.U32 R34, RZ, RZ, R44 ;  /* 0x000000ffff228224 */ /* 0x010fe400078e002c */
[----:B------:R-:W4:Y:S01]  /*1a570*/  LDL R44, [R1+0x1e0] ;  /* 0x0001e000012c7983 */ /* 0x000f220000100800 */
[----:B------:R-:W-:Y:S02]  /*1a580*/  PRMT R53, RZ, 0x7610, R53 ;  /* 0x00007610ff357816 */ /* 0x000fe40000000035 */
[----:B---3--:R-:W-:-:S04]  /*1a590*/  @!P0 LOP3.LUT R29, R29, R28, RZ, 0x3c, !PT ;  /* 0x0000001c1d1d8212 */ /* 0x008fc800078e3cff */
[----:B------:R-:W-:-:S04]  /*1a5a0*/  @!P0 LOP3.LUT R28, R29, R28, RZ, 0x3c, !PT ;  /* 0x0000001c1d1c8212 */ /* 0x000fc800078e3cff */
[----:B------:R-:W-:-:S05]  /*1a5b0*/  @!P0 LOP3.LUT R29, R29, R28, RZ, 0x3c, !PT ;  /* 0x0000001c1d1d8212 */ /* 0x000fca00078e3cff */
[----:B------:R-:W3:Y:S04]  /*1a5c0*/  @!P0 LDG.E.U8 R51, desc[UR22][R28.64] ;  /* 0x000000161c338981 */ /* 0x000ee8000c1e1100 */
[----:B------:R-:W3:Y:S04]  /*1a5d0*/  LDL R28, [R1+0x25c] ;  /* 0x00025c00011c7983 */ /* 0x000ee80000100800 */
[----:B------:R-:W3:Y:S01]  /*1a5e0*/  LDL R29, [R1+0x260] ;  /* 0x00026000011d7983 */ /* 0x000ee20000100800 */
[----:B------:R-:W-:Y:S02]  /*1a5f0*/  @!P0 IMAD.MOV.U32 R30, RZ, RZ, R45 ;  /* 0x000000ffff1e8224 */ /* 0x000fe400078e002d */
[----:B------:R-:W-:Y:S01]  /*1a600*/  @!P0 IMAD.MOV.U32 R35, RZ, RZ, R46 ;  /* 0x000000ffff238224 */ /* 0x000fe200078e002e */
[----:B------:R-:W3:Y:S04]  /*1a610*/  LDL R45, [R1+0x2a0] ;  /* 0x0002a000012d7983 */ /* 0x000ee80000100800 */
[----:B------:R-:W3:Y:S01]  /*1a620*/  LDL R46, [R1+0x1dc] ;  /* 0x0001dc00012e7983 */ /* 0x000ee20000100800 */
[----:B--2---:R-:W-:-:S03]  /*1a630*/  @!P0 IMAD.MOV.U32 R31, RZ, RZ, R47 ;  /* 0x000000ffff1f8224 */ /* 0x004fc600078e002f */
[----:B------:R-:W2:Y:S04]  /*1a640*/  LDL R47, [R1+0x29c] ;  /* 0x00029c00012f7983 */ /* 0x000ea80000100800 */
[----:B------:R4:W2:Y:S02]  /*1a650*/  @!P0 LDG.E.U8 R53, desc[UR22][R30.64] ;  /* 0x000000161e358981 */ /* 0x0008a4000c1e1100 */
[----:B----4-:R-:W-:Y:S02]  /*1a660*/  @!P0 IMAD.MOV.U32 R30, RZ, RZ, R44 ;  /* 0x000000ffff1e8224 */ /* 0x010fe400078e002c */
[----:B------:R-:W4:Y:S01]  /*1a670*/  LDL R44, [R1+0x2e0] ;  /* 0x0002e000012c7983 */ /* 0x000f220000100800 */
[----:B------:R-:W-:Y:S02]  /*1a680*/  @!P0 LOP3.LUT R41, R41, R40, RZ, 0x3c, !PT ;  /* 0x0000002829298212 */ /* 0x000fe400078e3cff */
[----:B------:R-:W-:-:S02]  /*1a690*/  @!P0 LOP3.LUT R37, R37, R36, RZ, 0x3c, !PT ;  /* 0x0000002425258212 */ /* 0x000fc400078e3cff */
[----:B------:R-:W-:Y:S02]  /*1a6a0*/  @!P0 LOP3.LUT R33, R33, R32, RZ, 0x3c, !PT ;  /* 0x0000002021218212 */ /* 0x000fe400078e3cff */
[----:B------:R-:W-:Y:S02]  /*1a6b0*/  @!P0 LOP3.LUT R40, R41, R40, RZ, 0x3c, !PT ;  /* 0x0000002829288212 */ /* 0x000fe400078e3cff */
[----:B------:R-:W-:Y:S02]  /*1a6c0*/  @!P0 LOP3.LUT R36, R37, R36, RZ, 0x3c, !PT ;  /* 0x0000002425248212 */ /* 0x000fe400078e3cff */
[----:B------:R-:W-:Y:S02]  /*1a6d0*/  @!P0 LOP3.LUT R32, R33, R32, RZ, 0x3c, !PT ;  /* 0x0000002021208212 */ /* 0x000fe400078e3cff */
[----:B------:R-:W-:Y:S02]  /*1a6e0*/  PRMT R69, RZ, 0x7610, R69 ;  /* 0x00007610ff457816 */ /* 0x000fe40000000045 */
[----:B------:R-:W-:-:S02]  /*1a6f0*/  PRMT R63, RZ, 0x7610, R63 ;  /* 0x00007610ff3f7816 */ /* 0x000fc4000000003f */
[----:B------:R-:W-:Y:S02]  /*1a700*/  PRMT R59, RZ, 0x7610, R59 ;  /* 0x00007610ff3b7816 */ /* 0x000fe4000000003b */
[----:B------:R-:W-:Y:S02]  /*1a710*/  PRMT R55, RZ, 0x7610, R55 ;  /* 0x00007610ff377816 */ /* 0x000fe40000000037 */
[----:B------:R-:W-:Y:S02]  /*1a720*/  @!P0 LOP3.LUT R41, R41, R40, RZ, 0x3c, !PT ;  /* 0x0000002829298212 */ /* 0x000fe400078e3cff */
[----:B------:R-:W-:Y:S02]  /*1a730*/  @!P0 LOP3.LUT R37, R37, R36, RZ, 0x3c, !PT ;  /* 0x0000002425258212 */ /* 0x000fe400078e3cff */
[----:B------:R-:W-:Y:S01]  /*1a740*/  @!P0 LOP3.LUT R33, R33, R32, RZ, 0x3c, !PT ;  /* 0x0000002021218212 */ /* 0x000fe200078e3cff */
[----:B------:R-:W4:Y:S01]  /*1a750*/  @!P0 LDG.E.U8 R63, desc[UR22][R40.64] ;  /* 0x00000016283f8981 */ /* 0x000f22000c1e1100 */
[----:B------:R-:W-:-:S03]  /*1a760*/  PRMT R71, RZ, 0x7610, R71 ;  /* 0x00007610ff477816 */ /* 0x000fc60000000047 */
[----:B------:R-:W4:Y:S04]  /*1a770*/  @!P0 LDG.E.U8 R59, desc[UR22][R36.64] ;  /* 0x00000016243b8981 */ /* 0x000f28000c1e1100 */
[----:B------:R-:W4:Y:S04]  /*1a780*/  @!P0 LDG.E.U8 R55, desc[UR22][R32.64] ;  /* 0x0000001620378981 */ /* 0x000f28000c1e1100 */
[----:B------:R-:W4:Y:S04]  /*1a790*/  LDL R40, [R1+0x354] ;  /* 0x0003540001287983 */ /* 0x000f280000100800 */
[----:B------:R-:W4:Y:S04]  /*1a7a0*/  LDL R41, [R1+0x358] ;  /* 0x0003580001297983 */ /* 0x000f280000100800 */
[----:B------:R-:W4:Y:S04]  /*1a7b0*/  LDL R36, [R1+0x424] ;  /* 0x0004240001247983 */ /* 0x000f280000100800 */
[----:B------:R-:W4:Y:S04]  /*1a7c0*/  LDL R37, [R1+0x428] ;  /* 0x0004280001257983 */ /* 0x000f280000100800 */
[----:B------:R-:W4:Y:S04]  /*1a7d0*/  LDL R32, [R1+0x154] ;  /* 0x0001540001207983 */ /* 0x000f280000100800 */
[----:B------:R-:W4:Y:S01]  /*1a7e0*/  LDL R33, [R1+0x158] ;  /* 0x0001580001217983 */ /* 0x000f220000100800 */
[----:B---3--:R-:W-:-:S04]  /*1a7f0*/  @!P0 LOP3.LUT R29, R29, R28, RZ, 0x3c, !PT ;  /* 0x0000001c1d1d8212 */ /* 0x008fc800078e3cff */
[----:B------:R-:W-:-:S04]  /*1a800*/  @!P0 LOP3.LUT R28, R29, R28, RZ, 0x3c, !PT ;  /* 0x0000001c1d1c8212 */ /* 0x000fc800078e3cff */
[----:B------:R-:W-:Y:S01]  /*1a810*/  @!P0 LOP3.LUT R29, R29, R28, RZ, 0x3c, !PT ;  /* 0x0000001c1d1d8212 */ /* 0x000fe200078e3cff */
[----:B------:R-:W-:Y:S01]  /*1a820*/  @!P0 IMAD.MOV.U32 R31, RZ, RZ, R46 ;  /* 0x000000ffff1f8224 */ /* 0x000fe200078e002e */
[----:B------:R0:W-:Y:S04]  /*1a830*/  STS.U8 [R70+UR10+0xbf00], R25 ;  /* 0x00bf001946007988 */ /* 0x0001e8000800000a */
[----:B------:R1:W3:Y:S04]  /*1a840*/  @!P0 LDG.E.U8 R69, desc[UR22][R28.64] ;  /* 0x000000161c458981 */ /* 0x0002e8000c1e1100 */
[----:B------:R-:W3:Y:S04]  /*1a850*/  LDL R46, [R1+0x2dc] ;  /* 0x0002dc00012e7983 */ /* 0x000ee80000100800 */
[----:B0-----:R-:W3:Y:S01]  /*1a860*/  LDL.LU R70, [R1+0x728] ;  /* 0x0007280001467983 */ /* 0x001ee20000300800 */
[----:B-1----:R-:W-:-:S03]  /*1a870*/  @!P0 IMAD.MOV.U32 R28, RZ, RZ, R45 ;  /* 0x000000ffff1c8224 */ /* 0x002fc600078e002d */
[----:B------:R-:W3:Y:S01]  /*1a880*/  LDL R45, [R1+0x3a0] ;  /* 0x0003a000012d7983 */ /* 0x000ee20000100800 */
[----:B--2---:R-:W-:-:S03]  /*1a890*/  @!P0 IMAD.MOV.U32 R29, RZ, RZ, R47 ;  /* 0x000000ffff1d8224 */ /* 0x004fc600078e002f */
[----:B------:R-:W2:Y:S04]  /*1a8a0*/  LDL.LU R47, [R1] ;  /* 0x00000000012f7983 */ /* 0x000ea80000300800 */
[----:B------:R4:W2:Y:S04]  /*1a8b0*/  @!P0 LDG.E.U8 R71, desc[UR22][R28.64] ;  /* 0x000000161c478981 */ /* 0x0008a8000c1e1100 */
[----:B------:R-:W2:Y:S01]  /*1a8c0*/  LDL R25, [R1+0x3d0] ;  /* 0x0003d00001197983 */ /* 0x000ea20000100800 */
[----:B----4-:R-:W-:-:S03]  /*1a8d0*/  @!P0 IMAD.MOV.U32 R28, RZ, RZ, R44 ;  /* 0x000000ffff1c8224 */ /* 0x010fc600078e002c */
[----:B------:R-:W4:Y:S01]  /*1a8e0*/  LDL R44, [R1+0x3cc] ;  /* 0x0003cc00012c7983 */ /* 0x000f220000100800 */
[----:B------:R-:W-:Y:S02]  /*1a8f0*/  LOP3.LUT R93, R93, 0x30, RZ, 0x3c, !PT ;  /* 0x000000305d5d7812 */ /* 0x000fe400078e3cff */
[----:B------:R-:W-:-:S03]  /*1a900*/  PRMT R50, RZ, 0x7610, R50 ;  /* 0x00007610ff327816 */ /* 0x000fc60000000032 */
[----:B------:R-:W-:Y:S01]  /*1a910*/  STS.U8 [R93+UR10+0xa180], R67 ;  /* 0x00a180435d007988 */ /* 0x000fe2000800000a */
[----:B------:R-:W-:-:S03]  /*1a920*/  PRMT R73, RZ, 0x7610, R73 ;  /* 0x00007610ff497816 */ /* 0x000fc60000000049 */
[----:B------:R-:W-:Y:S04]  /*1a930*/  STS.U8 [R93+UR10+0xa380], R66 ;  /* 0x00a380425d007988 */ /* 0x000fe8000800000a */
[----:B------:R-:W-:Y:S04]  /*1a940*/  STS.U8 [R93+UR10+0xa580], R65 ;  /* 0x00a580415d007988 */ /* 0x000fe8000800000a */
[----:B------:R-:W-:Y:S04]  /*1a950*/  STS.U8 [R93+UR10+0xa780], R64 ;  /* 0x00a780405d007988 */ /* 0x000fe8000800000a */
[----:B------:R0:W4:Y:S04]  /*1a960*/  @!P0 LDG.E.U8 R50, desc[UR22][R42.64] ;  /* 0x000000162a328981 */ /* 0x000128000c1e1100 */
[----:B------:R-:W-:Y:S04]  /*1a970*/  STS.U8 [R93+UR10+0xa980], R27 ;  /* 0x00a9801b5d007988 */ /* 0x000fe8000800000a */
[----:B------:R2:W-:Y:S01]  /*1a980*/  STS.U8 [R93+UR10+0xab80], R26 ;  /* 0x00ab801a5d007988 */ /* 0x0005e2000800000a */
[----:B0-----:R-:W-:Y:S01]  /*1a990*/  PRMT R43, RZ, 0x7610, R43 ;  /* 0x00007610ff2b7816 */ /* 0x001fe2000000002b */
[----:B---3--:R-:W-:-:S02]  /*1a9a0*/  @!P0 IMAD.MOV.U32 R29, RZ, RZ, R46 ;  /* 0x000000ffff1d8224 */ /* 0x008fc400078e002e */
[----:B------:R-:W3:Y:S04]  /*1a9b0*/  LDL.LU R46, [R1+0x10] ;  /* 0x00001000012e7983 */ /* 0x000ee80000300800 */
[----:B------:R0:W3:Y:S04]  /*1a9c0*/  @!P0 LDG.E.U8 R73, desc[UR22][R28.64] ;  /* 0x000000161c498981 */ /* 0x0000e8000c1e1100 */
[----:B------:R-:W0:Y:S04]  /*1a9d0*/  LDL R28, [R1+0x31c] ;  /* 0x00031c00011c7983 */ /* 0x000e280000100800 */
[----:B------:R-:W0:Y:S01]  /*1a9e0*/  LDL R29, [R1+0x320] ;  /* 0x00032000011d7983 */ /* 0x000e220000100800 */
[----:B--2---:R-:W-:-:S02]  /*1a9f0*/  @!P0 IMAD.MOV.U32 R26, RZ, RZ, R25 ;  /* 0x000000ffff1a8224 */ /* 0x004fc400078e0019 */
[----:B----4-:R-:W-:Y:S01]  /*1aa00*/  @!P0 IMAD.MOV.U32 R27, RZ, RZ, R44 ;  /* 0x000000ffff1b8224 */ /* 0x010fe200078e002c */
[----:B------:R-:W-:Y:S02]  /*1aa10*/  PRMT R74, RZ, 0x7610, R74 ;  /* 0x00007610ff4a7816 */ /* 0x000fe4000000004a */
[----:B------:R-:W-:Y:S02]  /*1aa20*/  PRMT R42, RZ, 0x7610, R42 ;  /* 0x00007610ff2a7816 */ /* 0x000fe4000000002a */
[----:B------:R-:W-:Y:S01]  /*1aa30*/  @!P0 LOP3.LUT R41, R41, R40, RZ, 0x3c, !PT ;  /* 0x0000002829298212 */ /* 0x000fe200078e3cff */
[----:B------:R1:W2:Y:S01]  /*1aa40*/  @!P0 LDG.E.U8 R43, desc[UR22][R26.64] ;  /* 0x000000161a2b8981 */ /* 0x0002a2000c1e1100 */
[----:B------:R-:W-:Y:S02]  /*1aa50*/  PRMT R62, RZ, 0x7610, R62 ;  /* 0x00007610ff3e7816 */ /* 0x000fe4000000003e */
[----:B------:R-:W-:Y:S01]  /*1aa60*/  PRMT R72, RZ, 0x7610, R72 ;  /* 0x00007610ff487816 */ /* 0x000fe20000000048 */
[----:B------:R-:W-:Y:S04]  /*1aa70*/  STS.U8 [R93+UR10+0xad80], R68 ;  /* 0x00ad80445d007988 */ /* 0x000fe8000800000a */
[----:B------:R-:W4:Y:S04]  /*1aa80*/  LDL R44, [R1+0xdc] ;  /* 0x0000dc00012c7983 */ /* 0x000f280000100800 */
[----:B------:R-:W1:Y:S04]  /*1aa90*/  LDL R26, [R1+0x3fc] ;  /* 0x0003fc00011a7983 */ /* 0x000e680000100800 */
[----:B------:R-:W1:Y:S04]  /*1aaa0*/  LDL R27, [R1+0x400] ;  /* 0x00040000011b7983 */ /* 0x000e680000100800 */
[----:B------:R-:W2:Y:S01]  /*1aab0*/  LDL R25, [R1+0xe0] ;  /* 0x0000e00001197983 */ /* 0x000ea20000100800 */
[----:B0-----:R-:W-:-:S04]  /*1aac0*/  @!P0 LOP3.LUT R29, R29, R28, RZ, 0x3c, !PT ;  /* 0x0000001c1d1d8212 */ /* 0x001fc800078e3cff */
[----:B------:R-:W-:-:S04]  /*1aad0*/  @!P0 LOP3.LUT R28, R29, R28, RZ, 0x3c, !PT ;  /* 0x0000001c1d1c8212 */ /* 0x000fc800078e3cff */
[----:B------:R-:W-:-:S05]  /*1aae0*/  @!P0 LOP3.LUT R29, R29, R28, RZ, 0x3c, !PT ;  /* 0x0000001c1d1d8212 */ /* 0x000fca00078e3cff */
[----:B------:R-:W2:Y:S04]  /*1aaf0*/  @!P0 LDG.E.U8 R74, desc[UR22][R28.64] ;  /* 0x000000161c4a8981 */ /* 0x000ea8000c1e1100 */
[----:B------:R-:W2:Y:S04]  /*1ab00*/  LDL R28, [R1+0x35c] ;  /* 0x00035c00011c7983 */ /* 0x000ea80000100800 */
[----:B------:R-:W2:Y:S01]  /*1ab10*/  LDL R29, [R1+0x360] ;  /* 0x00036000011d7983 */ /* 0x000ea20000100800 */
[----:B-1----:R-:W-:-:S04]  /*1ab20*/  @!P0 LOP3.LUT R27, R27, R26, RZ, 0x3c, !PT ;  /* 0x0000001a1b1b8212 */ /* 0x002fc800078e3cff */
[----:B------:R-:W-:-:S04]  /*1ab30*/  @!P0 LOP3.LUT R26, R27, R26, RZ, 0x3c, !PT ;  /* 0x0000001a1b1a8212 */ /* 0x000fc800078e3cff */
[----:B------:R-:W-:-:S05]  /*1ab40*/  @!P0 LOP3.LUT R27, R27, R26, RZ, 0x3c, !PT ;  /* 0x0000001a1b1b8212 */ /* 0x000fca00078e3cff */
[----:B------:R-:W3:Y:S04]  /*1ab50*/  @!P0 LDG.E.U8 R42, desc[UR22][R26.64] ;  /* 0x000000161a2a8981 */ /* 0x000ee8000c1e1100 */
[----:B------:R-:W3:Y:S04]  /*1ab60*/  LDL R26, [R1+0x42c] ;  /* 0x00042c00011a7983 */ /* 0x000ee80000100800 */
[----:B------:R-:W3:Y:S01]  /*1ab70*/  LDL R27, [R1+0x430] ;  /* 0x00043000011b7983 */ /* 0x000ee20000100800 */
[----:B------:R-:W-:-:S04]  /*1ab80*/  @!P0 LOP3.LUT R40, R41, R40, RZ, 0x3c, !PT ;  /* 0x0000002829288212 */ /* 0x000fc800078e3cff */
[----:B------:R-:W-:-:S05]  /*1ab90*/  @!P0 LOP3.LUT R41, R41, R40, RZ, 0x3c, !PT ;  /* 0x0000002829298212 */ /* 0x000fca00078e3cff */
[----:B------:R0:W4:Y:S04]  /*1aba0*/  @!P0 LDG.E.U8 R62, desc[UR22][R40.64] ;  /* 0x00000016283e8981 */ /* 0x000128000c1e1100 */
[----:B------:R1:W-:Y:S01]  /*1abb0*/  STS.U8 [R93+UR10+0xaf80], R47 ;  /* 0x00af802f5d007988 */ /* 0x0003e2000800000a */
[----:B0-----:R-:W-:-:S03]  /*1abc0*/  PRMT R41, RZ, 0x7610, R41 ;  /* 0x00007610ff297816 */ /* 0x001fc60000000029 */
[----:B-1----:R-:W4:Y:S01]  /*1abd0*/  LDL R47, [R1+0x120] ;  /* 0x00012000012f7983 */ /* 0x002f220000100800 */
[----:B--2---:R-:W-:-:S04]  /*1abe0*/  @!P0 LOP3.LUT R29, R29, R28, RZ, 0x3c, !PT ;  /* 0x0000001c1d1d8212 */ /* 0x004fc800078e3cff */
[----:B------:R-:W-:-:S04]  /*1abf0*/  @!P0 LOP3.LUT R28, R29, R28, RZ, 0x3c, !PT ;  /* 0x0000001c1d1c8212 */ /* 0x000fc800078e3cff */
[----:B------:R-:W-:-:S05]  /*1ac00*/  @!P0 LOP3.LUT R29, R29, R28, RZ, 0x3c, !PT ;  /* 0x0000001c1d1d8212 */ /* 0x000fca00078e3cff */
[----:B------:R0:W2:Y:S02]  /*1ac10*/  @!P0 LDG.E.U8 R72, desc[UR22][R28.64] ;  /* 0x000000161c488981 */ /* 0x0000a4000c1e1100 */
[----:B0-----:R-:W-:Y:S02]  /*1ac20*/  @!P0 IMAD.MOV.U32 R28, RZ, RZ, R45 ;  /* 0x000000ffff1c8224 */ /* 0x001fe400078e002d */
[----:B------:R-:W2:Y:S04]  /*1ac30*/  LDL R29, [R1+0x39c] ;  /* 0x00039c00011d7983 */ /* 0x000ea80000100800 */
[----:B------:R-:W2:Y:S01]  /*1ac40*/  LDL R45, [R1+0x458] ;  /* 0x00045800012d7983 */ /* 0x000ea20000100800 */
[----:B---3--:R-:W-:-:S04]  /*1ac50*/  @!P0 LOP3.LUT R27, R27, R26, RZ, 0x3c, !PT ;  /* 0x0000001a1b1b8212 */ /* 0x008fc800078e3cff */
[----:B------:R-:W-:-:S04]  /*1ac60*/  @!P0 LOP3.LUT R26, R27, R26, RZ, 0x3c, !PT ;  /* 0x0000001a1b1a8212 */ /* 0x000fc800078e3cff */
[----:B------:R-:W-:-:S05]  /*1ac70*/  @!P0 LOP3.LUT R27, R27, R26, RZ, 0x3c, !PT ;  /* 0x0000001a1b1b8212 */ /* 0x000fca00078e3cff */
[----:B------:R2:W3:Y:S04]  /*1ac80*/  @!P0 LDG.E.U8 R41, desc[UR22][R26.64] ;  /* 0x000000161a298981 */ /* 0x0004e8000c1e1100 */
[----:B------:R-:W2:Y:S04]  /*1ac90*/  LDL.LU R26, [R1+0xc] ;  /* 0x00000c00011a7983 */ /* 0x000ea80000300800 */
[----:B------:R-:W3:Y:S01]  /*1aca0*/  LDL R27, [R1+0x454] ;  /* 0x00045400011b7983 */ /* 0x000ee20000100800 */
[----:B------:R-:W-:Y:S02]  /*1acb0*/  PRMT R40, RZ, 0x7610, R40 ;  /* 0x00007610ff287816 */ /* 0x000fe40000000028 */
[----:B------:R-:W-:Y:S01]  /*1acc0*/  PRMT R68, RZ, 0x7610, R68 ;  /* 0x00007610ff447816 */ /* 0x000fe20000000044 */
[----:B--2---:R0:W-:Y:S02]  /*1acd0*/  STS.U8 [R93+UR10+0xb180], R26 ;  /* 0x00b1801a5d007988 */ /* 0x0041e4000800000a */
[----:B0-----:R-:W-:-:S02]  /*1ace0*/  @!P0 IMAD.MOV.U32 R26, RZ, RZ, R45 ;  /* 0x000000ffff1a8224 */ /* 0x001fc400078e002d */
[----:B------:R0:W-:Y:S04]  /*1acf0*/  STS.U8 [R93+UR10+0xb380], R46 ;  /* 0x00b3802e5d007988 */ /* 0x0001e8000800000a */
[----:B---3--:R1:W2:Y:S04]  /*1ad00*/  @!P0 LDG.E.U8 R40, desc[UR22][R26.64] ;  /* 0x000000161a288981 */ /* 0x0082a8000c1e1100 */
[----:B------:R-:W3:Y:S04]  /*1ad10*/  LDL R45, [R1+0x1a8] ;  /* 0x0001a800012d7983 */ /* 0x000ee80000100800 */
[----:B0-----:R-:W2:Y:S01]  /*1ad20*/  LDL R46, [R1+0x1a4] ;  /* 0x0001a400012e7983 */ /* 0x001ea20000100800 */
[----:B-1----:R-:W-:-:S02]  /*1ad30*/  @!P0 IMAD.MOV.U32 R26, RZ, RZ, R25 ;  /* 0x000000ffff1a8224 */ /* 0x002fc400078e0019 */
[----:B----4-:R-:W-:Y:S01]  /*1ad40*/  @!P0 IMAD.MOV.U32 R27, RZ, RZ, R44 ;  /* 0x000000ffff1b8224 */ /* 0x010fe200078e002c */
[----:B------:R-:W4:Y:S04]  /*1ad50*/  LDL R25, [R1+0x1e8] ;  /* 0x0001e80001197983 */ /* 0x000f280000100800 */
[----:B------:R-:W2:Y:S04]  /*1ad60*/  LDL R44, [R1+0x1e4] ;  /* 0x0001e400012c7983 */ /* 0x000ea80000100800 */
[----:B------:R0:W2:Y:S04]  /*1ad70*/  @!P0 LDG.E.U8 R68, desc[UR22][R26.64] ;  /* 0x000000161a448981 */ /* 0x0000a8000c1e1100 */
[----:B------:R-:W2:Y:S04]  /*1ad80*/  LDL.LU R26, [R1+0x8] ;  /* 0x00000800011a7983 */ /* 0x000ea80000300800 */
[----:B------:R-:W3:Y:S01]  /*1ad90*/  LDL R27, [R1+0x11c] ;  /* 0x00011c00011b7983 */ /* 0x000ee20000100800 */
[----:B------:R-:W-:-:S03]  /*1ada0*/  PRMT R67, RZ, 0x7610, R67 ;  /* 0x00007610ff437816 */ /* 0x000fc60000000043 */
[----:B--2---:R0:W-:Y:S02]  /*1adb0*/  STS.U8 [R93+UR10+0xb580], R26 ;  /* 0x00b5801a5d007988 */ /* 0x0041e4000800000a */
[----:B0-----:R-:W-:-:S05]  /*1adc0*/  @!P0 IMAD.MOV.U32 R26, RZ, RZ, R47 ;  /* 0x000000ffff1a8224 */ /* 0x001fca00078e002f */
[----:B---3--:R0:W2:Y:S04]  /*1add0*/  @!P0 LDG.E.U8 R67, desc[UR22][R26.64] ;  /* 0x000000161a438981 */ /* 0x0080a8000c1e1100 */
[----:B------:R-:W0:Y:S04]  /*1ade0*/  LDL R26, [R1+0x15c] ;  /* 0x00015c00011a7983 */ /* 0x000e280000100800 */
[----:B------:R-:W0:Y:S04]  /*1adf0*/  LDL R27, [R1+0x160] ;  /* 0x00016000011b7983 */ /* 0x000e280000100800 */
[----:B------:R1:W-:Y:S04]  /*1ae00*/  STS.U8 [R93+UR10+0xb780], R0 ;  /* 0x00b780005d007988 */ /* 0x0003e8000800000a */
[----:B-1----:R-:W3:Y:S01]  /*1ae10*/  LDL.LU R93, [R1+0x724] ;  /* 0x00072400015d7983 */ /* 0x002ee20000300800 */
[----:B------:R-:W-:-:S03]  /*1ae20*/  PRMT R66, RZ, 0x7610, R66 ;  /* 0x00007610ff427816 */ /* 0x000fc60000000042 */
[----:B------:R-:W5:Y:S01]  /*1ae30*/  LDL.LU R0, [R1+0x720] ;  /* 0x0007200001007983 */ /* 0x000f620000300800 */
[----:B------:R-:W1:Y:S01]  /*1ae40*/  S2R R47, SR_TID.X ;  /* 0x00000000002f7919 */ /* 0x000e620000002100 */
[----:B0-----:R-:W-:-:S04]  /*1ae50*/  @!P0 LOP3.LUT R27, R27, R26, RZ, 0x3c, !PT ;  /* 0x0000001a1b1b8212 */ /* 0x001fc800078e3cff */
[----:B------:R-:W-:-:S04]  /*1ae60*/  @!P0 LOP3.LUT R26, R27, R26, RZ, 0x3c, !PT ;  /* 0x0000001a1b1a8212 */ /* 0x000fc800078e3cff */
[----:B------:R-:W-:-:S05]  /*1ae70*/  @!P0 LOP3.LUT R27, R27, R26, RZ, 0x3c, !PT ;  /* 0x0000001a1b1b8212 */ /* 0x000fca00078e3cff */
[----:B------:R0:W2:Y:S02]  /*1ae80*/  @!P0 LDG.E.U8 R66, desc[UR22][R26.64] ;  /* 0x000000161a428981 */ /* 0x0000a4000c1e1100 */
[----:B0-----:R-:W0:Y:S01]  /*1ae90*/  S2R R27, SR_TID.X ;  /* 0x00000000001b7919 */ /* 0x001e220000002100 */
[----:B------:R-:W-:Y:S02]  /*1aea0*/  @!P0 IMAD.MOV.U32 R26, RZ, RZ, R45 ;  /* 0x000000ffff1a8224 */ /* 0x000fe400078e002d */
[----:B------:R-:W2:Y:S01]  /*1aeb0*/  LDL R45, [R1+0x2e8] ;  /* 0x0002e800012d7983 */ /* 0x000ea20000100800 */
[----:B0-----:R-:W-:-:S04]  /*1aec0*/  LOP3.LUT R27, R27, 0x7f, RZ, 0xc0, !PT ;  /* 0x0000007f1b1b7812 */ /* 0x001fc800078ec0ff */
[----:B------:R-:W-:-:S05]  /*1aed0*/  LOP3.LUT R27, R27, 0x30, RZ, 0x3c, !PT ;  /* 0x000000301b1b7812 */ /* 0x000fca00078e3cff */
[----:B---3--:R0:W-:Y:S02]  /*1aee0*/  STS.U8 [R27+UR10+0xb980], R93 ;  /* 0x00b9805d1b007988 */ /* 0x0081e4000800000a */
[----:B0-----:R-:W-:Y:S02]  /*1aef0*/  @!P0 IMAD.MOV.U32 R27, RZ, RZ, R46 ;  /* 0x000000ffff1b8224 */ /* 0x001fe400078e002e */
[----:B------:R-:W3:Y:S01]  /*1af00*/  LDL R46, [R1+0x2e4] ;  /* 0x0002e400012e7983 */ /* 0x000ee20000100800 */
[----:B-1----:R-:W-:-:S04]  /*1af10*/  LOP3.LUT R47, R47, 0x7f, RZ, 0xc0, !PT ;  /* 0x0000007f2f2f7812 */ /* 0x002fc800078ec0ff */
[----:B------:R-:W-:Y:S02]  /*1af20*/  LOP3.LUT R93, R47, 0x30, RZ, 0x3c, !PT ;  /* 0x000000302f5d7812 */ /* 0x000fe400078e3cff */
[----:B------:R-:W3:Y:S04]  /*1af30*/  LDL R47, [R1+0x2a8] ;  /* 0x0002a800012f7983 */ /* 0x000ee80000100800 */
[----:B------:R4:W-:Y:S02]  /*1af40*/  STS.U8 [R93+UR10+0xbb80], R24 ;  /* 0x00bb80185d007988 */ /* 0x0009e4000800000a */
[----:B----4-:R-:W-:Y:S02]  /*1af50*/  @!P0 IMAD.MOV.U32 R24, RZ, RZ, R25 ;  /* 0x000000ffff188224 */ /* 0x010fe400078e0019 */
[----:B------:R-:W-:-:S02]  /*1af60*/  @!P0 IMAD.MOV.U32 R25, RZ, RZ, R44 ;  /* 0x000000ffff198224 */ /* 0x000fc400078e002c */
[----:B------:R-:W0:Y:S01]  /*1af70*/  S2R R44, SR_TID.X ;  /* 0x00000000002c7919 */ /* 0x000e220000002100 */
[----:B------:R1:W-:Y:S04]  /*1af80*/  STS.U8 [R93+UR10+0xbd80], R23 ;  /* 0x00bd80175d007988 */ /* 0x0003e8000800000a */
[----:B------:R4:W-:Y:S04]  /*1af90*/  STS.U8 [R93+UR10+0xbf80], R22 ;  /* 0x00bf80165d007988 */ /* 0x0009e8000800000a */
[----:B-1----:R-:W3:Y:S04]  /*1afa0*/  LDL R23, [R1+0x268] ;  /* 0x0002680001177983 */ /* 0x002ee80000100800 */
[----:B----4-:R-:W4:Y:S01]  /*1afb0*/  LDL R22, [R1+0x264] ;  /* 0x0002640001167983 */ /* 0x010f220000100800 */
[----:B0-----:R-:W-:-:S05]  /*1afc0*/  LOP3.LUT R93, R44, 0x7f, RZ, 0xc0, !PT ;  /* 0x0000007f2c5d7812 */ /* 0x001fca00078ec0ff */
[----:B------:R-:W-:Y:S04]  /*1afd0*/  STS.U8 [R93+UR10+0x4000], R21 ;  /* 0x004000155d007988 */ /* 0x000fe8000800000a */
[----:B------:R2:W-:Y:S02]  /*1afe0*/  STS.U8 [R93+UR10+0x4400], R20 ;  /* 0x004400145d007988 */ /* 0x0005e4000800000a */
[----:B--2---:R-:W-:Y:S02]  /*1aff0*/  @!P0 IMAD.MOV.U32 R20, RZ, RZ, R45 ;  /* 0x000000ffff148224 */ /* 0x004fe400078e002d */
[----:B------:R-:W2:Y:S01]  /*1b000*/  LDL R45, [R1+0x3d8] ;  /* 0x0003d800012d7983 */ /* 0x000ea20000100800 */
[----:B---3--:R-:W-:-:S03]  /*1b010*/  @!P0 IMAD.MOV.U32 R21, RZ, RZ, R46 ;  /* 0x000000ffff158224 */ /* 0x008fc600078e002e */
[----:B------:R-:W3:Y:S01]  /*1b020*/  LDL R46, [R1+0x3d4] ;  /* 0x0003d400012e7983 */ /* 0x000ee20000100800 */
[----:B------:R-:W-:-:S03]  /*1b030*/  PRMT R52, RZ, 0x7610, R52 ;  /* 0x00007610ff347816 */ /* 0x000fc60000000034 */
[----:B------:R0:W-:Y:S04]  /*1b040*/  STS.U8 [R93+UR10+0x4800], R19 ;  /* 0x004800135d007988 */ /* 0x0001e8000800000a */
[----:B------:R1:W-:Y:S04]  /*1b050*/  STS.U8 [R93+UR10+0x4c00], R18 ;  /* 0x004c00125d007988 */ /* 0x0003e8000800000a */
[----:B------:R0:W3:Y:S04]  /*1b060*/  @!P0 LDG.E.U8 R52, desc[UR22][R30.64] ;  /* 0x000000161e348981 */ /* 0x0000e8000c1e1100 */
[----:B------:R-:W-:Y:S04]  /*1b070*/  STS.U8 [R93+UR10+0x5000], R17 ;  /* 0x005000115d007988 */ /* 0x000fe8000800000a */
[----:B------:R2:W-:Y:S01]  /*1b080*/  STS.U8 [R93+UR10+0x5400], R16 ;  /* 0x005400105d007988 */ /* 0x0005e2000800000a */
[----:B0-----:R-:W-:-:S02]  /*1b090*/  PRMT R30, RZ, 0x7610, R30 ;  /* 0x00007610ff1e7816 */ /* 0x001fc4000000001e */
[-C--:B------:R-:W-:Y:S01]  /*1b0a0*/  @!P0 LOP3.LUT R37, R37, R36.reuse, RZ, 0x3c, !PT ;  /* 0x0000002425258212 */ /* 0x080fe200078e3cff */
[----:B------:R-:W3:Y:S03]  /*1b0b0*/  LDL R19, [R1+0x368] ;  /* 0x0003680001137983 */ /* 0x000ee60000100800 */
[C---:B------:R-:W-:Y:S01]  /*1b0c0*/  @!P0 LOP3.LUT R36, R37.reuse, R36, RZ, 0x3c, !PT ;  /* 0x0000002425248212 */ /* 0x040fe200078e3cff */
[----:B-1----:R-:W3:Y:S01]  /*1b0d0*/  LDL R18, [R1+0x364] ;  /* 0x0003640001127983 */ /* 0x002ee20000100800 */
[----:B------:R-:W-:Y:S02]  /*1b0e0*/  PRMT R58, RZ, 0x7610, R58 ;  /* 0x00007610ff3a7816 */ /* 0x000fe4000000003a */
[----:B------:R-:W-:-:S05]  /*1b0f0*/  @!P0 LOP3.LUT R37, R37, R36, RZ, 0x3c, !PT ;  /* 0x0000002425258212 */ /* 0x000fca00078e3cff */
[----:B------:R0:W3:Y:S01]  /*1b100*/  @!P0 LDG.E.U8 R58, desc[UR22][R36.64] ;  /* 0x00000016243a8981 */ /* 0x0000e2000c1e1100 */
[----:B----4-:R-:W-:-:S04]  /*1b110*/  @!P0 LOP3.LUT R23, R23, R22, RZ, 0x3c, !PT ;  /* 0x0000001617178212 */ /* 0x010fc800078e3cff */
[C---:B------:R-:W-:Y:S02]  /*1b120*/  @!P0 LOP3.LUT R22, R23.reuse, R22, RZ, 0x3c, !PT ;  /* 0x0000001617168212 */ /* 0x040fe400078e3cff */
[----:B0-----:R-:W-:Y:S02]  /*1b130*/  PRMT R36, RZ, 0x7610, R36 ;  /* 0x00007610ff247816 */ /* 0x001fe40000000024 */
[----:B------:R-:W-:-:S05]  /*1b140*/  @!P0 LOP3.LUT R23, R23, R22, RZ, 0x3c, !PT ;  /* 0x0000001617178212 */ /* 0x000fca00078e3cff */
[----:B------:R0:W4:Y:S02]  /*1b150*/  @!P0 LDG.E.U8 R36, desc[UR22][R22.64] ;  /* 0x0000001616248981 */ /* 0x000124000c1e1100 */
[----:B0-----:R-:W-:Y:S02]  /*1b160*/  @!P0 IMAD.MOV.U32 R22, RZ, RZ, R47 ;  /* 0x000000ffff168224 */ /* 0x001fe400078e002f */
[----:B--2---:R-:W-:Y:S01]  /*1b170*/  @!P0 IMAD.MOV.U32 R16, RZ, RZ, R45 ;  /* 0x000000ffff108224 */ /* 0x004fe200078e002d */
[----:B------:R-:W2:Y:S01]  /*1b180*/  LDL R47, [R1+0x3a8] ;  /* 0x0003a800012f7983 */ /* 0x000ea20000100800 */
[----:B---3--:R-:W-:Y:S01]  /*1b190*/  @!P0 IMAD.MOV.U32 R17, RZ, RZ, R46 ;  /* 0x000000ffff118224 */ /* 0x008fe200078e002e */
[----:B------:R-:W-:Y:S02]  /*1b1a0*/  PRMT R70, RZ, 0x7610, R70 ;  /* 0x00007610ff467816 */ /* 0x000fe40000000046 */
[----:B------:R-:W-:Y:S02]  /*1b1b0*/  @!P0 LOP3.LUT R33, R33, R32, RZ, 0x3c, !PT ;  /* 0x0000002021218212 */ /* 0x000fe400078e3cff */
[----:B------:R-:W-:Y:S01]  /*1b1c0*/  PRMT R54, RZ, 0x7610, R54 ;  /* 0x00007610ff367816 */ /* 0x000fe20000000036 */
[----:B------:R-:W3:Y:S04]  /*1b1d0*/  @!P0 LDG.E.U8 R30, desc[UR22][R16.64] ;  /* 0x00000016101e8981 */ /* 0x000ee8000c1e1100 */
[----:B------:R0:W2:Y:S04]  /*1b1e0*/  @!P0 LDG.E.U8 R70, desc[UR22][R28.64] ;  /* 0x000000161c468981 */ /* 0x0000a8000c1e1100 */
[----:B------:R1:W-:Y:S04]  /*1b1f0*/  STS.U8 [R93+UR10+0x5800], R80 ;  /* 0x005800505d007988 */ /* 0x0003e8000800000a */
[----:B------:R-:W2:Y:S04]  /*1b200*/  LDL R16, [R1+0x404] ;  /* 0x0004040001107983 */ /* 0x000ea80000100800 */
[----:B------:R-:W2:Y:S01]  /*1b210*/  LDL R17, [R1+0x408] ;  /* 0x0004080001117983 */ /* 0x000ea20000100800 */
[----:B0-----:R-:W-:-:S02]  /*1b220*/  PRMT R29, RZ, 0x7610, R29 ;  /* 0x00007610ff1d7816 */ /* 0x001fc4000000001d */
[----:B------:R-:W-:Y:S01]  /*1b230*/  @!P0 LOP3.LUT R32, R33, R32, RZ, 0x3c, !PT ;  /* 0x0000002021208212 */ /* 0x000fe200078e3cff */
[----:B-1----:R-:W3:Y:S01]  /*1b240*/  LDL R80, [R1+0x45c] ;  /* 0x00045c0001507983 */ /* 0x002ee20000100800 */
[----:B------:R-:W-:-:S03]  /*1b250*/  @!P0 LOP3.LUT R19, R19, R18, RZ, 0x3c, !PT ;  /* 0x0000001213138212 */ /* 0x000fc600078e3cff */
[----:B------:R-:W3:Y:S01]  /*1b260*/  LDL R46, [R1+0xe4] ;  /* 0x0000e400012e7983 */ /* 0x000ee20000100800 */
[----:B------:R-:W-:Y:S02]  /*1b270*/  @!P0 LOP3.LUT R33, R33, R32, RZ, 0x3c, !PT ;  /* 0x0000002021218212 */ /* 0x000fe400078e3cff */
[C---:B------:R-:W-:Y:S01]  /*1b280*/  @!P0 LOP3.LUT R18, R19.reuse, R18, RZ, 0x3c, !PT ;  /* 0x0000001213128212 */ /* 0x040fe200078e3cff */
[----:B------:R-:W3:Y:S04]  /*1b290*/  LDL R45, [R1+0xe8] ;  /* 0x0000e800012d7983 */ /* 0x000ee80000100800 */
[----:B------:R0:W3:Y:S01]  /*1b2a0*/  @!P0 LDG.E.U8 R54, desc[UR22][R32.64] ;  /* 0x0000001620368981 */ /* 0x0000e2000c1e1100 */
[----:B------:R-:W-:Y:S02]  /*1b2b0*/  @!P0 LOP3.LUT R19, R19, R18, RZ, 0x3c, !PT ;  /* 0x0000001213138212 */ /* 0x000fe400078e3cff */
[----:B------:R-:W-:Y:S01]  /*1b2c0*/  PRMT R60, RZ, 0x7610, R60 ;  /* 0x00007610ff3c7816 */ /* 0x000fe2000000003c */
[----:B------:R1:W-:Y:S01]  /*1b2d0*/  STS.U8 [R93+UR10+0x5c00], R78 ;  /* 0x005c004e5d007988 */ /* 0x0003e2000800000a */
[----:B------:R-:W-:-:S03]  /*1b2e0*/  PRMT R64, RZ, 0x7610, R64 ;  /* 0x00007610ff407816 */ /* 0x000fc60000000040 */
[----:B------:R-:W3:Y:S01]  /*1b2f0*/  LDL R23, [R1+0x2a4] ;  /* 0x0002a40001177983 */ /* 0x000ee20000100800 */
[----:B0-----:R-:W-:Y:S02]  /*1b300*/  PRMT R32, RZ, 0x7610, R32 ;  /* 0x00007610ff207816 */ /* 0x001fe40000000020 */
[----:B------:R-:W-:Y:S01]  /*1b310*/  PRMT R28, RZ, 0x7610, R28 ;  /* 0x00007610ff1c7816 */ /* 0x000fe2000000001c */
[----:B------:R-:W3:Y:S04]  /*1b320*/  @!P0 LDG.E.U8 R60, desc[UR22][R38.64] ;  /* 0x00000016263c8981 */ /* 0x000ee8000c1e1100 */
[----:B------:R0:W3:Y:S04]  /*1b330*/  @!P0 LDG.E.U8 R32, desc[UR22][R18.64] ;  /* 0x0000001612208981 */ /* 0x0000e8000c1e1100 */
[----:B-1----:R-:W3:Y:S04]  /*1b340*/  LDL R78, [R1+0x128] ;  /* 0x00012800014e7983 */ /* 0x002ee80000100800 */
[----:B------:R1:W-:Y:S01]  /*1b350*/  STS.U8 [R93+UR10+0x6000], R76 ;  /* 0x0060004c5d007988 */ /* 0x0003e2000800000a */
[----:B--2---:R-:W-:Y:S01]  /*1b360*/  @!P0 LOP3.LUT R17, R17, R16, RZ, 0x3c, !PT ;  /* 0x0000001011118212 */ /* 0x004fe200078e3cff */
[----:B0-----:R-:W-:-:S02]  /*1b370*/  @!P0 IMAD.MOV.U32 R18, RZ, RZ, R47 ;  /* 0x000000ffff128224 */ /* 0x001fc400078e002f */
[----:B-1----:R-:W2:Y:S01]  /*1b380*/  LDL R76, [R1+0x124] ;  /* 0x00012400014c7983 */ /* 0x002ea20000100800 */
[----:B------:R-:W-:-:S03]  /*1b390*/  @!P0 LOP3.LUT R16, R17, R16, RZ, 0x3c, !PT ;  /* 0x0000001011108212 */ /* 0x000fc600078e3cff */
[----:B------:R-:W2:Y:S01]  /*1b3a0*/  LDL R47, [R1+0x460] ;  /* 0x00046000012f7983 */ /* 0x000ea20000100800 */
[----:B------:R-:W-:Y:S02]  /*1b3b0*/  @!P0 LOP3.LUT R17, R17, R16, RZ, 0x3c, !PT ;  /* 0x0000001011118212 */ /* 0x000fe400078e3cff */
[----:B------:R-:W-:Y:S01]  /*1b3c0*/  PRMT R38, RZ, 0x7610, R38 ;  /* 0x00007610ff267816 */ /* 0x000fe20000000026 */
[----:B------:R-:W2:Y:S04]  /*1b3d0*/  LDL R19, [R1+0x3a4] ;  /* 0x0003a40001137983 */ /* 0x000ea80000100800 */
[----:B------:R-:W2:Y:S04]  /*1b3e0*/  @!P0 LDG.E.U8 R29, desc[UR22][R16.64] ;  /* 0x00000016101d8981 */ /* 0x000ea8000c1e1100 */
[----:B------:R-:W2:Y:S04]  /*1b3f0*/  @!P0 LDG.E.U8 R38, desc[UR22][R24.64] ;  /* 0x0000001618268981 */ /* 0x000ea8000c1e1100 */
[----:B------:R-:W2:Y:S04]  /*1b400*/  LDL R16, [R1+0x434] ;  /* 0x0004340001107983 */ /* 0x000ea80000100800 */
[----:B------:R-:W2:Y:S04]  /*1b410*/  LDL R17, [R1+0x438] ;  /* 0x0004380001117983 */ /* 0x000ea80000100800 */
[----:B------:R-:W4:Y:S04]  /*1b420*/  LDL R24, [R1+0x224] ;  /* 0x0002240001187983 */ /* 0x000f280000100800 */
[----:B------:R-:W4:Y:S01]  /*1b430*/  LDL R25, [R1+0x228] ;  /* 0x0002280001197983 */ /* 0x000f220000100800 */
[----:B------:R-:W-:-:S03]  /*1b440*/  PRMT R39, RZ, 0x7610, R39 ;  /* 0x00007610ff277816 */ /* 0x000fc60000000027 */
[----:B------:R-:W-:Y:S04]  /*1b450*/  STS.U8 [R93+UR10+0x6400], R15 ;  /* 0x0064000f5d007988 */ /* 0x000fe8000800000a */
[----:B------:R-:W-:Y:S04]  /*1b460*/  STS.U8 [R93+UR10+0x6800], R14 ;  /* 0x0068000e5d007988 */ /* 0x000fe8000800000a */
[----:B------:R0:W-:Y:S04]  /*1b470*/  STS.U8 [R93+UR10+0x6c00], R13 ;  /* 0x006c000d5d007988 */ /* 0x0001e8000800000a */
[----:B------:R1:W-:Y:S04]  /*1b480*/  STS.U8 [R93+UR10+0x7000], R12 ;  /* 0x0070000c5d007988 */ /* 0x0003e8000800000a */
[----:B------:R3:W4:Y:S04]  /*1b490*/  @!P0 LDG.E.U8 R39, desc[UR22][R26.64] ;  /* 0x000000161a278981 */ /* 0x000728000c1e1100 */
[----:B0-----:R-:W4:Y:S04]  /*1b4a0*/  LDL R13, [R1+0x1b0] ;  /* 0x0001b000010d7983 */ /* 0x001f280000100800 */
[----:B-1----:R-:W4:Y:S01]  /*1b4b0*/  LDL R12, [R1+0x1ac] ;  /* 0x0001ac00010c7983 */ /* 0x002f220000100800 */
[----:B---3--:R-:W-:Y:S01]  /*1b4c0*/  PRMT R27, RZ, 0x7610, R27 ;  /* 0x00007610ff1b7816 */ /* 0x008fe2000000001b */
[----:B------:R-:W-:-:S02]  /*1b4d0*/  @!P0 IMAD.MOV.U32 R14, RZ, RZ, R78 ;  /* 0x000000ffff0e8224 */ /* 0x000fc400078e004e */
[----:B------:R-:W3:Y:S01]  /*1b4e0*/  LDL R78, [R1+0x22c] ;  /* 0x00022c00014e7983 */ /* 0x000ee20000100800 */
[----:B--2---:R-:W-:-:S04]  /*1b4f0*/  @!P0 LOP3.LUT R17, R17, R16, RZ, 0x3c, !PT ;  /* 0x0000001011118212 */ /* 0x004fc800078e3cff */
[----:B------:R-:W-:-:S04]  /*1b500*/  @!P0 LOP3.LUT R16, R17, R16, RZ, 0x3c, !PT ;  /* 0x0000001011108212 */ /* 0x000fc800078e3cff */
[----:B------:R-:W-:-:S05]  /*1b510*/  @!P0 LOP3.LUT R17, R17, R16, RZ, 0x3c, !PT ;  /* 0x0000001011118212 */ /* 0x000fca00078e3cff */
[----:B------:R0:W2:Y:S02]  /*1b520*/  @!P0 LDG.E.U8 R28, desc[UR22][R16.64] ;  /* 0x00000016101c8981 */ /* 0x0000a4000c1e1100 */
[----:B0-----:R-:W-:Y:S02]  /*1b530*/  @!P0 IMAD.MOV.U32 R16, RZ, RZ, R47 ;  /* 0x000000ffff108224 */ /* 0x001fe400078e002f */
[----:B------:R-:W-:Y:S01]  /*1b540*/  @!P0 IMAD.MOV.U32 R17, RZ, RZ, R80 ;  /* 0x000000ffff118224 */ /* 0x000fe200078e0050 */
[----:B------:R-:W2:Y:S04]  /*1b550*/  LDL R47, [R1+0x168] ;  /* 0x00016800012f7983 */ /* 0x000ea80000100800 */
[----:B------:R-:W3:Y:S04]  /*1b560*/  LDL R80, [R1+0x164] ;  /* 0x0001640001507983 */ /* 0x000ee80000100800 */
[----:B------:R0:W3:Y:S02]  /*1b570*/  @!P0 LDG.E.U8 R27, desc[UR22][R16.64] ;  /* 0x00000016101b8981 */ /* 0x0000e4000c1e1100 */
[----:B0-----:R-:W-:-:S02]  /*1b580*/  @!P0 IMAD.MOV.U32 R16, RZ, RZ, R45 ;  /* 0x000000ffff108224 */ /* 0x001fc400078e002d */
[----:B------:R-:W-:Y:S01]  /*1b590*/  @!P0 IMAD.MOV.U32 R17, RZ, RZ, R46 ;  /* 0x000000ffff118224 */ /* 0x000fe200078e002e */
[----:B------:R-:W3:Y:S04]  /*1b5a0*/  LDL R45, [R1+0x1f0] ;  /* 0x0001f000012d7983 */ /* 0x000ee80000100800 */
[----:B------:R-:W3:Y:S01]  /*1b5b0*/  LDL R46, [R1+0x1ec] ;  /* 0x0001ec00012e7983 */ /* 0x000ee20000100800 */
[----:B------:R-:W-:-:S03]  /*1b5c0*/  @!P0 IMAD.MOV.U32 R15, RZ, RZ, R76 ;  /* 0x000000ffff0f8224 */ /* 0x000fc600078e004c */
[----:B------:R-:W3:Y:S04]  /*1b5d0*/  LDL R76, [R1+0x230] ;  /* 0x00023000014c7983 */ /* 0x000ee80000100800 */
[----:B------:R-:W3:Y:S01]  /*1b5e0*/  @!P0 LDG.E.U8 R64, desc[UR22][R14.64] ;  /* 0x000000160e408981 */ /* 0x000ee2000c1e1100 */
[----:B------:R-:W-:Y:S02]  /*1b5f0*/  PRMT R56, RZ, 0x7610, R56 ;  /* 0x00007610ff387816 */ /* 0x000fe40000000038 */
[----:B----4-:R-:W-:-:S04]  /*1b600*/  @!P0 LOP3.LUT R25, R25, R24, RZ, 0x3c, !PT ;  /* 0x0000001819198212 */ /* 0x010fc800078e3cff */
[----:B------:R0:W4:Y:S01]  /*1b610*/  @!P0 LDG.E.U8 R56, desc[UR22][R34.64] ;  /* 0x0000001622388981 */ /* 0x000122000c1e1100 */
[----:B------:R-:W-:Y:S02]  /*1b620*/  @!P0 LOP3.LUT R24, R25, R24, RZ, 0x3c, !PT ;  /* 0x0000001819188212 */ /* 0x000fe400078e3cff */
[----:B------:R-:W-:Y:S02]  /*1b630*/  PRMT R37, RZ, 0x7610, R37 ;  /* 0x00007610ff257816 */ /* 0x000fe40000000025 */
[----:B0-----:R-:W-:Y:S02]  /*1b640*/  PRMT R34, RZ, 0x7610, R34 ;  /* 0x00007610ff227816 */ /* 0x001fe40000000022 */
[----:B------:R-:W-:Y:S02]  /*1b650*/  @!P0 LOP3.LUT R13, R13, R12, RZ, 0x3c, !PT ;  /* 0x0000000c0d0d8212 */ /* 0x000fe400078e3cff */
[----:B------:R-:W-:Y:S02]  /*1b660*/  @!P0 LOP3.LUT R25, R25, R24, RZ, 0x3c, !PT ;  /* 0x0000001819198212 */ /* 0x000fe400078e3cff */
[----:B------:R-:W4:Y:S01]  /*1b670*/  @!P0 LDG.E.U8 R34, desc[UR22][R20.64] ;  /* 0x0000001614228981 */ /* 0x000f22000c1e1100 */
[----:B------:R-:W-:-:S03]  /*1b680*/  @!P0 LOP3.LUT R12, R13, R12, RZ, 0x3c, !PT ;  /* 0x0000000c0d0c8212 */ /* 0x000fc600078e3cff */
[----:B------:R0:W4:Y:S04]  /*1b690*/  @!P0 LDG.E.U8 R37, desc[UR22][R24.64] ;  /* 0x0000001618258981 */ /* 0x000128000c1e1100 */
[----:B------:R-:W4:Y:S04]  /*1b6a0*/  LDL R20, [R1+0x324] ;  /* 0x0003240001147983 */ /* 0x000f280000100800 */
[----:B------:R-:W4:Y:S01]  /*1b6b0*/  LDL R21, [R1+0x328] ;  /* 0x0003280001157983 */ /* 0x000f220000100800 */
[----:B0-----:R-:W-:Y:S02]  /*1b6c0*/  PRMT R25, RZ, 0x7610, R25 ;  /* 0x00007610ff197816 */ /* 0x001fe40000000019 */
[----:B------:R-:W-:-:S02]  /*1b6d0*/  @!P0 LOP3.LUT R13, R13, R12, RZ, 0x3c, !PT ;  /* 0x0000000c0d0d8212 */ /* 0x000fc400078e3cff */
[----:B------:R-:W-:-:S03]  /*1b6e0*/  PRMT R24, RZ, 0x7610, R24 ;  /* 0x00007610ff187816 */ /* 0x000fc60000000018 */
[----:B------:R0:W4:Y:S01]  /*1b6f0*/  @!P0 LDG.E.U8 R25, desc[UR22][R12.64] ;  /* 0x000000160c198981 */ /* 0x000122000c1e1100 */
[----:B--2---:R-:W-:-:S03]  /*1b700*/  @!P0 IMAD.MOV.U32 R14, RZ, RZ, R47 ;  /* 0x000000ffff0e8224 */ /* 0x004fc600078e002f */
[----:B------:R-:W2:Y:S01]  /*1b710*/  LDL R47, [R1+0x270] ;  /* 0x00027000012f7983 */ /* 0x000ea20000100800 */
[----:B---3--:R-:W-:-:S03]  /*1b720*/  @!P0 IMAD.MOV.U32 R15, RZ, RZ, R80 ;  /* 0x000000ffff0f8224 */ /* 0x008fc600078e0050 */
[----:B------:R-:W3:Y:S01]  /*1b730*/  LDL R80, [R1+0x26c] ;  /* 0x00026c0001507983 */ /* 0x000ee20000100800 */
[----:B0-----:R-:W-:-:S03]  /*1b740*/  @!P0 IMAD.MOV.U32 R12, RZ, RZ, R45 ;  /* 0x000000ffff0c8224 */ /* 0x001fc600078e002d */
[----:B------:R-:W3:Y:S01]  /*1b750*/  LDL R45, [R1+0x2b0] ;  /* 0x0002b000012d7983 */ /* 0x000ee20000100800 */
[----:B------:R-:W-:-:S03]  /*1b760*/  @!P0 IMAD.MOV.U32 R13, RZ, RZ, R46 ;  /* 0x000000ffff0d8224 */ /* 0x000fc600078e002e */
[----:B------:R-:W3:Y:S04]  /*1b770*/  LDL R46, [R1+0x2ac] ;  /* 0x0002ac00012e7983 */ /* 0x000ee80000100800 */
[----:B------:R0:W3:Y:S02]  /*1b780*/  @!P0 LDG.E.U8 R24, desc[UR22][R12.64] ;  /* 0x000000160c188981 */ /* 0x0000e4000c1e1100 */
[----:B0-----:R-:W-:Y:S02]  /*1b790*/  @!P0 IMAD.MOV.U32 R13, RZ, RZ, R78 ;  /* 0x000000ffff0d8224 */ /* 0x001fe400078e004e */
[----:B------:R-:W3:Y:S01]  /*1b7a0*/  LDL R78, [R1+0x2ec] ;  /* 0x0002ec00014e7983 */ /* 0x000ee20000100800 */
[----:B------:R-:W-:-:S03]  /*1b7b0*/  @!P0 IMAD.MOV.U32 R12, RZ, RZ, R76 ;  /* 0x000000ffff0c8224 */ /* 0x000fc600078e004c */
[----:B------:R-:W3:Y:S01]  /*1b7c0*/  LDL R76, [R1+0x2f0] ;  /* 0x0002f000014c7983 */ /* 0x000ee20000100800 */
[----:B------:R-:W-:-:S03]  /*1b7d0*/  PRMT R35, RZ, 0x7610, R35 ;  /* 0x00007610ff237816 */ /* 0x000fc60000000023 */
[----:B------:R-:W-:Y:S04]  /*1b7e0*/  STS.U8 [R93+UR10+0x7400], R11 ;  /* 0x0074000b5d007988 */ /* 0x000fe8000800000a */
[----:B------:R0:W3:Y:S04]  /*1b7f0*/  @!P0 LDG.E.U8 R35, desc[UR22][R22.64] ;  /* 0x0000001616238981 */ /* 0x0000e8000c1e1100 */
[----:B------:R-:W-:Y:S04]  /*1b800*/  STS.U8 [R93+UR10+0x7800], R3 ;  /* 0x007800035d007988 */ /* 0x000fe8000800000a */
[----:B------:R2:W-:Y:S01]  /*1b810*/  STS.U8 [R93+UR10+0x7c00], R2 ;  /* 0x007c00025d007988 */ /* 0x0005e2000800000a */
[----:B0-----:R-:W-:-:S02]  /*1b820*/  PRMT R22, RZ, 0x7610, R22 ;  /* 0x00007610ff167816 */ /* 0x001fc40000000016 */
[----:B----4-:R-:W-:-:S04]  /*1b830*/  @!P0 LOP3.LUT R21, R21, R20, RZ, 0x3c, !PT ;  /* 0x0000001415158212 */ /* 0x010fc800078e3cff */
[C---:B------:R-:W-:Y:S02]  /*1b840*/  @!P0 LOP3.LUT R20, R21.reuse, R20, RZ, 0x3c, !PT ;  /* 0x0000001415148212 */ /* 0x040fe400078e3cff */
[----:B------:R-:W-:Y:S02]  /*1b850*/  PRMT R33, RZ, 0x7610, R33 ;  /* 0x00007610ff217816 */ /* 0x000fe40000000021 */
[----:B------:R-:W-:-:S05]  /*1b860*/  @!P0 LOP3.LUT R21, R21, R20, RZ, 0x3c, !PT ;  /* 0x0000001415158212 */ /* 0x000fca00078e3cff */
[----:B------:R0:W4:Y:S02]  /*1b870*/  @!P0 LDG.E.U8 R33, desc[UR22][R20.64] ;  /* 0x0000001614218981 */ /* 0x000124000c1e1100 */
[----:B0-----:R-:W-:Y:S01]  /*1b880*/  PRMT R21, RZ, 0x7610, R21 ;  /* 0x00007610ff157816 */ /* 0x001fe20000000015 */
[----:B--2---:R-:W-:Y:S02]  /*1b890*/  @!P0 IMAD.MOV.U32 R2, RZ, RZ, R47 ;  /* 0x000000ffff028224 */ /* 0x004fe400078e002f */
[----:B------:R-:W2:Y:S01]  /*1b8a0*/  LDL R47, [R1+0x330] ;  /* 0x00033000012f7983 */ /* 0x000ea20000100800 */
[----:B---3--:R-:W-:-:S03]  /*1b8b0*/  @!P0 IMAD.MOV.U32 R3, RZ, RZ, R80 ;  /* 0x000000ffff038224 */ /* 0x008fc600078e0050 */
[----:B------:R-:W3:Y:S04]  /*1b8c0*/  LDL R80, [R1+0x32c] ;  /* 0x00032c0001507983 */ /* 0x000ee80000100800 */
[----:B------:R0:W4:Y:S02]  /*1b8d0*/  @!P0 LDG.E.U8 R22, desc[UR22][R2.64] ;  /* 0x0000001602168981 */ /* 0x000124000c1e1100 */
[----:B0-----:R-:W0:Y:S02]  /*1b8e0*/  S2R R3, SR_TID.X ;  /* 0x0000000000037919 */ /* 0x001e240000002100 */
[C---:B0-----:R-:W-:Y:S02]  /*1b8f0*/  LOP3.LUT R2, R3.reuse, 0x7f, RZ, 0xc0, !PT ;  /* 0x0000007f03027812 */ /* 0x041fe400078ec0ff */
[----:B------:R-:W-:-:S02]  /*1b900*/  LOP3.LUT R3, R3, 0x7f, RZ, 0xc0, !PT ;  /* 0x0000007f03037812 */ /* 0x000fc400078ec0ff */
[----:B------:R-:W-:-:S05]  /*1b910*/  LOP3.LUT R2, R2, 0x10, RZ, 0x3c, !PT ;  /* 0x0000001002027812 */ /* 0x000fca00078e3cff */
[----:B------:R0:W-:Y:S02]  /*1b920*/  STS.U8 [R2+UR10+0x4080], R92 ;  /* 0x0040805c02007988 */ /* 0x0001e4000800000a */
[----:B0-----:R-:W-:Y:S01]  /*1b930*/  LOP3.LUT R92, R3, 0x10, RZ, 0x3c, !PT ;  /* 0x00000010035c7812 */ /* 0x001fe200078e3cff */
[----:B------:R-:W-:Y:S02]  /*1b940*/  @!P0 IMAD.MOV.U32 R2, RZ, RZ, R45 ;  /* 0x000000ffff028224 */ /* 0x000fe400078e002d */
[----:B------:R-:W-:Y:S01]  /*1b950*/  @!P0 IMAD.MOV.U32 R3, RZ, RZ, R46 ;  /* 0x000000ffff038224 */ /* 0x000fe200078e002e */
[----:B------:R-:W4:Y:S04]  /*1b960*/  LDL R45, [R1+0x370] ;  /* 0x00037000012d7983 */ /* 0x000f280000100800 */
[----:B------:R-:W4:Y:S04]  /*1b970*/  LDL R46, [R1+0x36c] ;  /* 0x00036c00012e7983 */ /* 0x000f280000100800 */
[----:B------:R0:W4:Y:S02]  /*1b980*/  @!P0 LDG.E.U8 R21, desc[UR22][R2.64] ;  /* 0x0000001602158981 */ /* 0x000124000c1e1100 */
[----:B0-----:R-:W-:-:S02]  /*1b990*/  @!P0 IMAD.MOV.U32 R3, RZ, RZ, R78 ;  /* 0x000000ffff038224 */ /* 0x001fc400078e004e */
[----:B------:R-:W4:Y:S01]  /*1b9a0*/  LDL R78, [R1+0x3ac] ;  /* 0x0003ac00014e7983 */ /* 0x000f220000100800 */
[----:B------:R-:W-:-:S03]  /*1b9b0*/  @!P0 IMAD.MOV.U32 R2, RZ, RZ, R76 ;  /* 0x000000ffff028224 */ /* 0x000fc600078e004c */
[----:B------:R-:W4:Y:S01]  /*1b9c0*/  LDL R76, [R1+0x3b0] ;  /* 0x0003b000014c7983 */ /* 0x000f220000100800 */
[----:B------:R-:W-:Y:S02]  /*1b9d0*/  PRMT R31, RZ, 0x7610, R31 ;  /* 0x00007610ff1f7816 */ /* 0x000fe4000000001f */
[----:B------:R-:W-:Y:S01]  /*1b9e0*/  PRMT R20, RZ, 0x7610, R20 ;  /* 0x00007610ff147816 */ /* 0x000fe20000000014 */
[----:B------:R0:W-:Y:S04]  /*1b9f0*/  STS.U8 [R92+UR10+0x4480], R90 ;  /* 0x0044805a5c007988 */ /* 0x0001e8000800000a */
[----:B------:R1:W-:Y:S04]  /*1ba00*/  STS.U8 [R92+UR10+0x4880], R88 ;  /* 0x004880585c007988 */ /* 0x0003e8000800000a */
[----:B------:R1:W4:Y:S04]  /*1ba10*/  @!P0 LDG.E.U8 R31, desc[UR22][R18.64] ;  /* 0x00000016121f8981 */ /* 0x000328000c1e1100 */
[----:B0-----:R-:W4:Y:S04]  /*1ba20*/  LDL R90, [R1+0x3dc] ;  /* 0x0003dc00015a7983 */ /* 0x001f280000100800 */
[----:B-1----:R-:W4:Y:S01]  /*1ba30*/  LDL R88, [R1+0x3e0] ;  /* 0x0003e00001587983 */ /* 0x002f220000100800 */
[----:B------:R-:W-:-:S03]  /*1ba40*/  PRMT R19, RZ, 0x7610, R19 ;  /* 0x00007610ff137816 */ /* 0x000fc60000000013 */
[----:B------:R2:W4:Y:S01]  /*1ba50*/  @!P0 LDG.E.U8 R20, desc[UR22][R2.64] ;  /* 0x0000001602148981 */ /* 0x000522000c1e1100 */
[----:B------:R-:W-:Y:S01]  /*1ba60*/  PRMT R18, RZ, 0x7610, R18 ;  /* 0x00007610ff127816 */ /* 0x000fe20000000012 */
[----:B--2---:R-:W-:Y:S02]  /*1ba70*/  @!P0 IMAD.MOV.U32 R2, RZ, RZ, R47 ;  /* 0x000000ffff028224 */ /* 0x004fe400078e002f */
[----:B------:R-:W2:Y:S01]  /*1ba80*/  LDL R47, [R1+0x410] ;  /* 0x00041000012f7983 */ /* 0x000ea20000100800 */
[----:B---3--:R-:W-:-:S03]  /*1ba90*/  @!P0 IMAD.MOV.U32 R3, RZ, RZ, R80 ;  /* 0x000000ffff038224 */ /* 0x008fc600078e0050 */
[----:B------:R-:W3:Y:S04]  /*1baa0*/  LDL R80, [R1+0x40c] ;  /* 0x00040c0001507983 */ /* 0x000ee80000100800 */
[----:B------:R4:W3:Y:S02]  /*1bab0*/  @!P0 LDG.E.U8 R19, desc[UR22][R2.64] ;  /* 0x0000001602138981 */ /* 0x0008e4000c1e1100 */
[----:B----4-:R-:W-:Y:S02]  /*1bac0*/  @!P0 IMAD.MOV.U32 R2, RZ, RZ, R45 ;  /* 0x000000ffff028224 */ /* 0x010fe400078e002d */
[----:B------:R-:W4:Y:S01]  /*1bad0*/  LDL R45, [R1+0x440] ;  /* 0x00044000012d7983 */ /* 0x000f220000100800 */
[----:B------:R-:W-:-:S03]  /*1bae0*/  @!P0 IMAD.MOV.U32 R3, RZ, RZ, R46 ;  /* 0x000000ffff038224 */ /* 0x000fc600078e002e */
[----:B------:R-:W4:Y:S04]  /*1baf0*/  LDL R46, [R1+0x43c] ;  /* 0x00043c00012e7983 */ /* 0x000f280000100800 */
[----:B------:R0:W4:Y:S02]  /*1bb00*/  @!P0 LDG.E.U8 R18, desc[UR22][R2.64] ;  /* 0x0000001602128981 */ /* 0x000124000c1e1100 */
[----:B0-----:R-:W-:Y:S02]  /*1bb10*/  @!P0 IMAD.MOV.U32 R3, RZ, RZ, R78 ;  /* 0x000000ffff038224 */ /* 0x001fe400078e004e */
[----:B------:R-:W4:Y:S01]  /*1bb20*/  LDL R78, [R1+0x464] ;  /* 0x00046400014e7983 */ /* 0x000f220000100800 */
[----:B------:R-:W-:-:S03]  /*1bb30*/  @!P0 IMAD.MOV.U32 R2, RZ, RZ, R76 ;  /* 0x000000ffff028224 */ /* 0x000fc600078e004c */
[----:B------:R-:W4:Y:S01]  /*1bb40*/  LDL R76, [R1+0x468] ;  /* 0x00046800014c7983 */ /* 0x000f220000100800 */
[----:B------:R-:W-:-:S06]  /*1bb50*/  PRMT R65, RZ, 0x7610, R65 ;  /* 0x00007610ff417816 */ /* 0x000fcc0000000041 */
[----:B------:R0:W4:Y:S01]  /*1bb60*/  @!P0 LDG.E.U8 R65, desc[UR22][R16.64] ;  /* 0x0000001610418981 */ /* 0x000122000c1e1100 */
[----:B------:R-:W-:-:S06]  /*1bb70*/  PRMT R26, RZ, 0x7610, R26 ;  /* 0x00007610ff1a7816 */ /* 0x000fcc000000001a */
[----:B------:R1:W4:Y:S01]  /*1bb80*/  @!P0 LDG.E.U8 R26, desc[UR22][R14.64] ;  /* 0x000000160e1a8981 */ /* 0x000322000c1e1100 */
[----:B0-----:R-:W-:Y:S02]  /*1bb90*/  PRMT R17, RZ, 0x7610, R17 ;  /* 0x00007610ff117816 */ /* 0x001fe40000000011 */
[----:B------:R-:W-:-:S04]  /*1bba0*/  PRMT R16, RZ, 0x7610, R16 ;  /* 0x00007610ff107816 */ /* 0x000fc80000000010 */
[----:B------:R0:W4:Y:S01]  /*1bbb0*/  @!P0 LDG.E.U8 R17, desc[UR22][R2.64] ;  /* 0x0000001602118981 */ /* 0x000122000c1e1100 */
[----:B-1----:R-:W-:Y:S01]  /*1bbc0*/  PRMT R15, RZ, 0x7610, R15 ;  /* 0x00007610ff0f7816 */ /* 0x002fe2000000000f */
[----:B0-----:R-:W-:Y:S02]  /*1bbd0*/  @!P0 IMAD.MOV.U32 R2, RZ, RZ, R88 ;  /* 0x000000ffff028224 */ /* 0x001fe400078e0058 */
[----:B------:R-:W-:-:S05]  /*1bbe0*/  @!P0 IMAD.MOV.U32 R3, RZ, RZ, R90 ;  /* 0x000000ffff038224 */ /* 0x000fca00078e005a */
[----:B------:R2:W4:Y:S01]  /*1bbf0*/  @!P0 LDG.E.U8 R16, desc[UR22][R2.64] ;  /* 0x0000001602108981 */ /* 0x000522000c1e1100 */
[----:B------:R-:W-:-:S03]  /*1bc00*/  PRMT R14, RZ, 0x7610, R14 ;  /* 0x00007610ff0e7816 */ /* 0x000fc6000000000e */
[----:B------:R-:W-:Y:S04]  /*1bc10*/  STS.U8 [R92+UR10+0x4c80], R86 ;  /* 0x004c80565c007988 */ /* 0x000fe8000800000a */
[----:B------:R0:W-:Y:S04]  /*1bc20*/  STS.U8 [R92+UR10+0x5080], R84 ;  /* 0x005080545c007988 */ /* 0x0001e8000800000a */
[----:B------:R-:W-:Y:S04]  /*1bc30*/  STS.U8 [R92+UR10+0x5480], R82 ;  /* 0x005480525c007988 */ /* 0x000fe8000800000a */
[----:B------:R1:W-:Y:S04]  /*1bc40*/  STS.U8 [R92+UR10+0x5880], R79 ;  /* 0x0058804f5c007988 */ /* 0x0003e8000800000a */
[----:B------:R1:W-:Y:S01]  /*1bc50*/  STS.U8 [R92+UR10+0x5c80], R77 ;  /* 0x005c804d5c007988 */ /* 0x0003e2000800000a */
[----:B------:R-:W-:-:S02]  /*1bc60*/  PRMT R23, RZ, 0x7610, R23 ;  /* 0x00007610ff177816 */ /* 0x000fc40000000017 */
[----:B------:R-:W-:Y:S01]  /*1bc70*/  PRMT R11, RZ, 0x7610, R11 ;  /* 0x00007610ff0b7816 */ /* 0x000fe2000000000b */
[----:B0-----:R-:W4:Y:S04]  /*1bc80*/  LDL R84, [R1+0x3e4] ;  /* 0x0003e40001547983 */ /* 0x001f280000100800 */
[----:B-1----:R-:W4:Y:S04]  /*1bc90*/  LDL R79, [R1+0x16c] ;  /* 0x00016c00014f7983 */ /* 0x002f280000100800 */
[----:B------:R-:W4:Y:S04]  /*1bca0*/  LDL R77, [R1+0x1b4] ;  /* 0x0001b400014d7983 */ /* 0x000f280000100800 */
[----:B------:R0:W-:Y:S04]  /*1bcb0*/  STS.U8 [R92+UR10+0x6080], R75 ;  /* 0x0060804b5c007988 */ /* 0x0001e8000800000a */
[----:B------:R-:W4:Y:S04]  /*1bcc0*/  @!P0 LDG.E.U8 R23, desc[UR22][R12.64] ;  /* 0x000000160c178981 */ /* 0x000f28000c1e1100 */
[----:B------:R-:W4:Y:S04]  /*1bcd0*/  LDL R82, [R1+0x3e8] ;  /* 0x0003e80001527983 */ /* 0x000f280000100800 */
[----:B0-----:R-:W4:Y:S01]  /*1bce0*/  LDL R75, [R1+0x1f4] ;  /* 0x0001f400014b7983 */ /* 0x001f220000100800 */
[----:B--2---:R-:W-:-:S03]  /*1bcf0*/  @!P0 IMAD.MOV.U32 R2, RZ, RZ, R47 ;  /* 0x000000ffff028224 */ /* 0x004fc600078e002f */
        /* <DEDUP_REMOVED lines=13> */
[----:B------:R-:W-:Y:S02]  /*1bdd0*/  PRMT R13, RZ, 0x7610, R13 ;  /* 0x00007610ff0d7816 */ /* 0x000fe4000000000d */
[----:B------:R-:W-:-:S04]  /*1bde0*/  PRMT R12, RZ, 0x7610, R12 ;  /* 0x00007610ff0c7816 */ /* 0x000fc8000000000c */
[----:B------:R2:W4:Y:S04]  /*1bdf0*/  @!P0 LDG.E.U8 R13, desc[UR22][R2.64] ;  /* 0x00000016020d8981 */ /* 0x000528000c1e1100 */
[----:B------:R0:W-:Y:S04]  /*1be00*/  STS.U8 [R92+UR10+0x6480], R10 ;  /* 0x0064800a5c007988 */ /* 0x0001e8000800000a */
[----:B------:R1:W-:Y:S01]  /*1be10*/  STS.U8 [R92+UR10+0x6880], R9 ;  /* 0x006880095c007988 */ /* 0x0003e2000800000a */
[----:B0-----:R-:W-:Y:S02]  /*1be20*/  PRMT R10, RZ, 0x7610, R10 ;  /* 0x00007610ff0a7816 */ /* 0x001fe4000000000a */
[----:B-1----:R-:W-:Y:S01]  /*1be30*/  PRMT R9, RZ, 0x7610, R9 ;  /* 0x00007610ff097816 */ /* 0x002fe20000000009 */
[----:B--2---:R-:W-:-:S02]  /*1be40*/  @!P0 IMAD.MOV.U32 R2, RZ, RZ, R47 ;  /* 0x000000ffff028224 */ /* 0x004fc400078e002f */
[----:B------:R-:W2:Y:S01]  /*1be50*/  LDL R47, [R1+0x1f8] ;  /* 0x0001f800012f7983 */ /* 0x000ea20000100800 */
[----:B---3--:R-:W-:-:S05]  /*1be60*/  @!P0 IMAD.MOV.U32 R3, RZ, RZ, R80 ;  /* 0x000000ffff038224 */ /* 0x008fca00078e0050 */
[----:B------:R4:W3:Y:S02]  /*1be70*/  @!P0 LDG.E.U8 R12, desc[UR22][R2.64] ;  /* 0x00000016020c8981 */ /* 0x0008e4000c1e1100 */
[----:B----4-:R-:W-:Y:S02]  /*1be80*/  @!P0 IMAD.MOV.U32 R2, RZ, RZ, R45 ;  /* 0x000000ffff028224 */ /* 0x010fe400078e002d */
[----:B------:R-:W4:Y:S01]  /*1be90*/  LDL R45, [R1+0x238] ;  /* 0x00023800012d7983 */ /* 0x000f220000100800 */
[----:B------:R-:W-:-:S03]  /*1bea0*/  @!P0 IMAD.MOV.U32 R3, RZ, RZ, R46 ;  /* 0x000000ffff038224 */ /* 0x000fc600078e002e */
[----:B------:R-:W3:Y:S04]  /*1beb0*/  LDL R46, [R1+0x234] ;  /* 0x00023400012e7983 */ /* 0x000ee80000100800 */
[----:B------:R0:W3:Y:S02]  /*1bec0*/  @!P0 LDG.E.U8 R11, desc[UR22][R2.64] ;  /* 0x00000016020b8981 */ /* 0x0000e4000c1e1100 */
[----:B0-----:R-:W-:Y:S02]  /*1bed0*/  @!P0 IMAD.MOV.U32 R2, RZ, RZ, R78 ;  /* 0x000000ffff028224 */ /* 0x001fe400078e004e */
[----:B------:R-:W-:Y:S01]  /*1bee0*/  @!P0 IMAD.MOV.U32 R3, RZ, RZ, R79 ;  /* 0x000000ffff038224 */ /* 0x000fe200078e004f */
[----:B------:R-:W3:Y:S04]  /*1bef0*/  LDL R78, [R1+0x274] ;  /* 0x00027400014e7983 */ /* 0x000ee80000100800 */
[----:B------:R0:W3:Y:S04]  /*1bf00*/  @!P0 LDG.E.U8 R10, desc[UR22][R2.64] ;  /* 0x00000016020a8981 */ /* 0x0000e8000c1e1100 */
[----:B------:R1:W-:Y:S01]  /*1bf10*/  STS.U8 [R92+UR10+0x6c80], R8 ;  /* 0x006c80085c007988 */ /* 0x0003e2000800000a */
[----:B------:R-:W-:-:S03]  /*1bf20*/  LOP3.LUT R80, R44, 0x7f, RZ, 0xc0, !PT ;  /* 0x0000007f2c507812 */ /* 0x000fc600078ec0ff */
[----:B------:R-:W3:Y:S01]  /*1bf30*/  LDL R79, [R1+0x470] ;  /* 0x00047000014f7983 */ /* 0x000ee20000100800 */
[----:B0-----:R-:W-:Y:S02]  /*1bf40*/  @!P0 IMAD.MOV.U32 R2, RZ, RZ, R76 ;  /* 0x000000ffff028224 */ /* 0x001fe400078e004c */
[----:B------:R-:W-:Y:S01]  /*1bf50*/  @!P0 IMAD.MOV.U32 R3, RZ, RZ, R77 ;  /* 0x000000ffff038224 */ /* 0x000fe200078e004d */
[----:B------:R-:W3:Y:S04]  /*1bf60*/  LDL R76, [R1+0x2b4] ;  /* 0x0002b400014c7983 */ /* 0x000ee80000100800 */
[----:B------:R-:W3:Y:S04]  /*1bf70*/  LDL R77, [R1+0x278] ;  /* 0x00027800014d7983 */ /* 0x000ee80000100800 */
[----:B------:R0:W3:Y:S01]  /*1bf80*/  @!P0 LDG.E.U8 R9, desc[UR22][R2.64] ;  /* 0x0000001602098981 */ /* 0x0000e2000c1e1100 */
[----:B-1----:R-:W-:-:S03]  /*1bf90*/  PRMT R8, RZ, 0x7610, R8 ;  /* 0x00007610ff087816 */ /* 0x002fc60000000008 */
[----:B------:R1:W-:Y:S04]  /*1bfa0*/  STS.U8 [R92+UR10+0x7080], R7 ;  /* 0x007080075c007988 */ /* 0x0003e8000800000a */
[----:B------:R-:W3:Y:S01]  /*1bfb0*/  LDL R44, [R1+0x338] ;  /* 0x00033800012c7983 */ /* 0x000ee20000100800 */
[----:B0-----:R-:W-:-:S03]  /*1bfc0*/  @!P0 IMAD.MOV.U32 R3, RZ, RZ, R75 ;  /* 0x000000ffff038224 */ /* 0x001fc600078e004b */
[----:B------:R-:W3:Y:S01]  /*1bfd0*/  LDL R75, [R1+0x2b8] ;  /* 0x0002b800014b7983 */ /* 0x000ee20000100800 */
[----:B-1----:R-:W-:-:S03]  /*1bfe0*/  PRMT R7, RZ, 0x7610, R7 ;  /* 0x00007610ff077816 */ /* 0x002fc60000000007 */
[----:B------:R0:W-:Y:S02]  /*1bff0*/  STS.U8 [R92+UR10+0x7480], R6 ;  /* 0x007480065c007988 */ /* 0x0001e4000800000a */
[----:B0-----:R-:W-:Y:S01]  /*1c000*/  PRMT R6, RZ, 0x7610, R6 ;  /* 0x00007610ff067816 */ /* 0x001fe20000000006 */
[----:B--2---:R-:W-:Y:S02]  /*1c010*/  @!P0 IMAD.MOV.U32 R2, RZ, RZ, R47 ;  /* 0x000000ffff028224 */ /* 0x004fe400078e002f */
[----:B------:R-:W2:Y:S04]  /*1c020*/  LDL R47, [R1+0x2f4] ;  /* 0x0002f400012f7983 */ /* 0x000ea80000100800 */
[----:B------:R4:W2:Y:S02]  /*1c030*/  @!P0 LDG.E.U8 R8, desc[UR22][R2.64] ;  /* 0x0000001602088981 */ /* 0x0008a4000c1e1100 */
[----:B----4-:R-:W-:-:S02]  /*1c040*/  @!P0 IMAD.MOV.U32 R2, RZ, RZ, R45 ;  /* 0x000000ffff028224 */ /* 0x010fc400078e002d */
[----:B------:R-:W4:Y:S01]  /*1c050*/  LDL R45, [R1+0x334] ;  /* 0x00033400012d7983 */ /* 0x000f220000100800 */
[----:B---3--:R-:W-:-:S03]  /*1c060*/  @!P0 IMAD.MOV.U32 R3, RZ, RZ, R46 ;  /* 0x000000ffff038224 */ /* 0x008fc600078e002e */
[----:B------:R-:W3:Y:S04]  /*1c070*/  LDL R46, [R1+0x2f8] ;  /* 0x0002f800012e7983 */ /* 0x000ee80000100800 */
[----:B------:R0:W4:Y:S02]  /*1c080*/  @!P0 LDG.E.U8 R7, desc[UR22][R2.64] ;  /* 0x0000001602078981 */ /* 0x000124000c1e1100 */
[----:B0-----:R-:W-:Y:S02]  /*1c090*/  @!P0 IMAD.MOV.U32 R3, RZ, RZ, R78 ;  /* 0x000000ffff038224 */ /* 0x001fe400078e004e */
[----:B------:R0:W-:Y:S01]  /*1c0a0*/  STS.U8 [R92+UR10+0x7880], R5 ;  /* 0x007880055c007988 */ /* 0x0001e2000800000a */
[----:B------:R-:W-:Y:S01]  /*1c0b0*/  @!P0 IMAD.MOV.U32 R2, RZ, RZ, R77 ;  /* 0x000000ffff028224 */ /* 0x000fe200078e004d */
[----:B0-----:R-:W-:-:S02]  /*1c0c0*/  PRMT R5, RZ, 0x7610, R5 ;  /* 0x00007610ff057816 */ /* 0x001fc40000000005 */
[----:B------:R0:W-:Y:S04]  /*1c0d0*/  STS.U8 [R92+UR10+0x7c80], R4 ;  /* 0x007c80045c007988 */ /* 0x0001e8000800000a */
[----:B------:R1:W4:Y:S04]  /*1c0e0*/  @!P0 LDG.E.U8 R6, desc[UR22][R2.64] ;  /* 0x0000001602068981 */ /* 0x000328000c1e1100 */
[----:B------:R-:W4:Y:S04]  /*1c0f0*/  LDL R78, [R1+0x414] ;  /* 0x00041400014e7983 */ /* 0x000f280000100800 */
[----:B------:R-:W4:Y:S01]  /*1c100*/  LDL R77, [R1+0x418] ;  /* 0x00041800014d7983 */ /* 0x000f220000100800 */
[----:B-1----:R-:W-:-:S02]  /*1c110*/  @!P0 IMAD.MOV.U32 R2, RZ, RZ, R75 ;  /* 0x000000ffff028224 */ /* 0x002fc400078e004b */
[----:B------:R-:W-:Y:S01]  /*1c120*/  @!P0 IMAD.MOV.U32 R3, RZ, RZ, R76 ;  /* 0x000000ffff038224 */ /* 0x000fe200078e004c */
[----:B------:R-:W4:Y:S04]  /*1c130*/  LDL R75, [R1+0x378] ;  /* 0x00037800014b7983 */ /* 0x000f280000100800 */
[----:B------:R-:W4:Y:S01]  /*1c140*/  LDL R76, [R1+0x374] ;  /* 0x00037400014c7983 */ /* 0x000f220000100800 */
[----:B0-----:R-:W-:-:S03]  /*1c150*/  PRMT R4, RZ, 0x7610, R4 ;  /* 0x00007610ff047816 */ /* 0x001fc60000000004 */
[----:B------:R2:W4:Y:S02]  /*1c160*/  @!P0 LDG.E.U8 R5, desc[UR22][R2.64] ;  /* 0x0000001602058981 */ /* 0x000524000c1e1100 */
[----:B--2---:R-:W-:Y:S02]  /*1c170*/  @!P0 IMAD.MOV.U32 R3, RZ, RZ, R47 ;  /* 0x000000ffff038224 */ /* 0x004fe400078e002f */
[----:B------:R-:W2:Y:S01]  /*1c180*/  LDL R47, [R1+0x3b4] ;  /* 0x0003b400012f7983 */ /* 0x000ea20000100800 */
[----:B---3--:R-:W-:-:S03]  /*1c190*/  @!P0 IMAD.MOV.U32 R2, RZ, RZ, R46 ;  /* 0x000000ffff028224 */ /* 0x008fc600078e002e */
[----:B------:R-:W2:Y:S04]  /*1c1a0*/  LDL R46, [R1+0x3b8] ;  /* 0x0003b800012e7983 */ /* 0x000ea80000100800 */
[----:B------:R0:W3:Y:S02]  /*1c1b0*/  @!P0 LDG.E.U8 R4, desc[UR22][R2.64] ;  /* 0x0000001602048981 */ /* 0x0000e4000c1e1100 */
[----:B0-----:R-:W-:-:S06]  /*1c1c0*/  PRMT R3, RZ, 0x7610, R3 ;  /* 0x00007610ff037816 */ /* 0x001fcc0000000003 */
[----:B----4-:R0:W4:Y:S02]  /*1c1d0*/  @!P0 LDG.E.U8 R3, desc[UR22][R44.64] ;  /* 0x000000162c038981 */ /* 0x010124000c1e1100 */
[----:B0-----:R-:W-:Y:S02]  /*1c1e0*/  @!P0 IMAD.MOV.U32 R44, RZ, RZ, R75 ;  /* 0x000000ffff2c8224 */ /* 0x001fe400078e004b */
[----:B------:R-:W3:Y:S01]  /*1c1f0*/  LDL R75, [R1+0x448] ;  /* 0x00044800014b7983 */ /* 0x000ee20000100800 */
[----:B------:R-:W-:-:S03]  /*1c200*/  @!P0 IMAD.MOV.U32 R45, RZ, RZ, R76 ;  /* 0x000000ffff2d8224 */ /* 0x000fc600078e004c */
[----:B------:R-:W4:Y:S01]  /*1c210*/  LDL R76, [R1+0x444] ;  /* 0x00044400014c7983 */ /* 0x000f220000100800 */
[----:B------:R-:W-:Y:S02]  /*1c220*/  PRMT R2, RZ, 0x7610, R2 ;  /* 0x00007610ff027816 */ /* 0x000fe40000000002 */
[----:B------:R-:W-:Y:S02]  /*1c230*/  LOP3.LUT R92, R80, 0x20, RZ, 0x3c, !PT ;  /* 0x00000020505c7812 */ /* 0x000fe400078e3cff */
[----:B------:R-:W4:Y:S04]  /*1c240*/  LDL R80, [R1+0x46c] ;  /* 0x00046c0001507983 */ /* 0x000f280000100800 */
[----:B------:R0:W4:Y:S04]  /*1c250*/  @!P0 LDG.E.U8 R2, desc[UR22][R44.64] ;  /* 0x000000162c028981 */ /* 0x000128000c1e1100 */
[----:B------:R-:W-:Y:S01]  /*1c260*/  STS.U8 [R92+UR10+0x4100], R91 ;  /* 0x0041005b5c007988 */ /* 0x000fe2000800000a */
[----:B0-----:R-:W-:-:S03]  /*1c270*/  PRMT R44, RZ, 0x7610, R44 ;  /* 0x00007610ff2c7816 */ /* 0x001fc6000000002c */
[----:B------:R-:W-:Y:S01]  /*1c280*/  STS.U8 [R92+UR10+0x4500], R89 ;  /* 0x004500595c007988 */ /* 0x000fe2000800000a */
[----:B------:R-:W-:-:S03]  /*1c290*/  PRMT R45, RZ, 0x7610, R45 ;  /* 0x00007610ff2d7816 */ /* 0x000fc6000000002d */
[----:B------:R-:W-:Y:S04]  /*1c2a0*/  STS.U8 [R92+UR10+0x4900], R87 ;  /* 0x004900575c007988 */ /* 0x000fe8000800000a */
[----:B------:R-:W-:Y:S04]  /*1c2b0*/  STS.U8 [R92+UR10+0x4d00], R85 ;  /* 0x004d00555c007988 */ /* 0x000fe8000800000a */
[----:B------:R0:W-:Y:S04]  /*1c2c0*/  STS.U8 [R92+UR10+0x5100], R83 ;  /* 0x005100535c007988 */ /* 0x0001e8000800000a */
[----:B------:R1:W-:Y:S04]  /*1c2d0*/  STS.U8 [R92+UR10+0x5500], R81 ;  /* 0x005500515c007988 */ /* 0x0003e8000800000a */
[----:B------:R1:W-:Y:S04]  /*1c2e0*/  STS.U8 [R92+UR10+0x5900], R48 ;  /* 0x005900305c007988 */ /* 0x0003e8000800000a */
[----:B0-----:R-:W4:Y:S04]  /*1c2f0*/  LDL R83, [R1+0x27c] ;  /* 0x00027c0001537983 */ /* 0x001f280000100800 */
[----:B-1----:R-:W4:Y:S01]  /*1c300*/  LDL R81, [R1+0x178] ;  /* 0x0001780001517983 */ /* 0x002f220000100800 */
[----:B------:R-:W-:-:S03]  /*1c310*/  PRMT R48, RZ, 0x7610, R48 ;  /* 0x00007610ff307816 */ /* 0x000fc60000000030 */
[----:B--2---:R0:W2:Y:S02]  /*1c320*/  @!P0 LDG.E.U8 R44, desc[UR22][R46.64] ;  /* 0x000000162e2c8981 */ /* 0x0040a4000c1e1100 */
[----:B0-----:R-:W-:Y:S02]  /*1c330*/  @!P0 IMAD.MOV.U32 R46, RZ, RZ, R82 ;  /* 0x000000ffff2e8224 */ /* 0x001fe400078e0052 */
[----:B------:R-:W-:Y:S01]  /*1c340*/  @!P0 IMAD.MOV.U32 R47, RZ, RZ, R84 ;  /* 0x000000ffff2f8224 */ /* 0x000fe200078e0054 */
[----:B------:R0:W-:Y:S04]  /*1c350*/  STS.U8 [R92+UR10+0x5d00], R49 ;  /* 0x005d00315c007988 */ /* 0x0001e8000800000a */
[----:B------:R1:W2:Y:S04]  /*1c360*/  @!P0 LDG.E.U8 R45, desc[UR22][R46.64] ;  /* 0x000000162e2d8981 */ /* 0x0002a8000c1e1100 */
[----:B------:R-:W2:Y:S01]  /*1c370*/  LDL R82, [R1+0x174] ;  /* 0x0001740001527983 */ /* 0x000ea20000100800 */
[----:B-1----:R-:W-:-:S02]  /*1c380*/  @!P0 IMAD.MOV.U32 R46, RZ, RZ, R77 ;  /* 0x000000ffff2e8224 */ /* 0x002fc400078e004d */
[----:B------:R-:W-:Y:S01]  /*1c390*/  @!P0 IMAD.MOV.U32 R47, RZ, RZ, R78 ;  /* 0x000000ffff2f8224 */ /* 0x000fe200078e004e */
[----:B------:R-:W2:Y:S04]  /*1c3a0*/  LDL R77, [R1+0xf8] ;  /* 0x0000f800014d7983 */ /* 0x000ea80000100800 */
[----:B------:R-:W2:Y:S04]  /*1c3b0*/  LDL R78, [R1+0xf4] ;  /* 0x0000f400014e7983 */ /* 0x000ea80000100800 */
[----:B------:R3:W2:Y:S02]  /*1c3c0*/  @!P0 LDG.E.U8 R48, desc[UR22][R46.64] ;  /* 0x000000162e308981 */ /* 0x0006a4000c1e1100 */
[----:B---3--:R-:W-:-:S02]  /*1c3d0*/  @!P0 IMAD.MOV.U32 R46, RZ, RZ, R75 ;  /* 0x000000ffff2e8224 */ /* 0x008fc400078e004b */
[----:B------:R-:W3:Y:S01]  /*1c3e0*/  LDL R75, [R1+0x138] ;  /* 0x00013800014b7983 */ /* 0x000ee20000100800 */
[----:B----4-:R-:W-:-:S03]  /*1c3f0*/  @!P0 IMAD.MOV.U32 R47, RZ, RZ, R76 ;  /* 0x000000ffff2f8224 */ /* 0x010fc600078e004c */
[----:B------:R-:W4:Y:S01]  /*1c400*/  LDL R76, [R1+0x134] ;  /* 0x00013400014c7983 */ /* 0x000f220000100800 */
[----:B0-----:R-:W-:-:S03]  /*1c410*/  PRMT R49, RZ, 0x7610, R49 ;  /* 0x00007610ff317816 */ /* 0x001fc60000000031 */
[----:B------:R0:W-:Y:S04]  /*1c420*/  STS.U8 [R92+UR10+0x6100], R50 ;  /* 0x006100325c007988 */ /* 0x0001e8000800000a */
[----:B------:R1:W4:Y:S01]  /*1c430*/  @!P0 LDG.E.U8 R49, desc[UR22][R46.64] ;  /* 0x000000162e318981 */ /* 0x000322000c1e1100 */
[----:B0-----:R-:W-:Y:S01]  /*1c440*/  PRMT R50, RZ, 0x7610, R50 ;  /* 0x00007610ff327816 */ /* 0x001fe20000000032 */
[----:B-1----:R-:W-:Y:S02]  /*1c450*/  @!P0 IMAD.MOV.U32 R46, RZ, RZ, R79 ;  /* 0x000000ffff2e8224 */ /* 0x002fe400078e004f */
[----:B------:R-:W-:Y:S01]  /*1c460*/  @!P0 IMAD.MOV.U32 R47, RZ, RZ, R80 ;  /* 0x000000ffff2f8224 */ /* 0x000fe200078e0050 */
[----:B------:R-:W4:Y:S04]  /*1c470*/  LDL R79, [R1+0x1c0] ;  /* 0x0001c000014f7983 */ /* 0x000f280000100800 */
[----:B------:R-:W4:Y:S04]  /*1c480*/  LDL R80, [R1+0x1bc] ;  /* 0x0001bc0001507983 */ /* 0x000f280000100800 */
[----:B------:R0:W-:Y:S04]  /*1c490*/  STS.U8 [R92+UR10+0x6500], R63 ;  /* 0x0065003f5c007988 */ /* 0x0001e8000800000a */
[----:B------:R2:W4:Y:S01]  /*1c4a0*/  @!P0 LDG.E.U8 R50, desc[UR22][R46.64] ;  /* 0x000000162e328981 */ /* 0x000522000c1e1100 */
[----:B0-----:R-:W-:Y:S01]  /*1c4b0*/  PRMT R63, RZ, 0x7610, R63 ;  /* 0x00007610ff3f7816 */ /* 0x001fe2000000003f */
[----:B--2---:R-:W-:-:S02]  /*1c4c0*/  @!P0 IMAD.MOV.U32 R46, RZ, RZ, R77 ;  /* 0x000000ffff2e8224 */ /* 0x004fc400078e004d */
[----:B------:R-:W2:Y:S01]  /*1c4d0*/  LDL R77, [R1+0x200] ;  /* 0x00020000014d7983 */ /* 0x000ea20000100800 */
[----:B------:R-:W-:-:S03]  /*1c4e0*/  @!P0 IMAD.MOV.U32 R47, RZ, RZ, R78 ;  /* 0x000000ffff2f8224 */ /* 0x000fc600078e004e */
[----:B------:R-:W2:Y:S04]  /*1c4f0*/  LDL R78, [R1+0x1fc] ;  /* 0x0001fc00014e7983 */ /* 0x000ea80000100800 */
[----:B------:R3:W2:Y:S02]  /*1c500*/  @!P0 LDG.E.U8 R63, desc[UR22][R46.64] ;  /* 0x000000162e3f8981 */ /* 0x0006a4000c1e1100 */
[----:B---3--:R-:W-:Y:S02]  /*1c510*/  @!P0 IMAD.MOV.U32 R46, RZ, RZ, R75 ;  /* 0x000000ffff2e8224 */ /* 0x008fe400078e004b */
[----:B------:R-:W3:Y:S01]  /*1c520*/  LDL R75, [R1+0x240] ;  /* 0x00024000014b7983 */ /* 0x000ee20000100800 */
[----:B----4-:R-:W-:-:S03]  /*1c530*/  @!P0 IMAD.MOV.U32 R47, RZ, RZ, R76 ;  /* 0x000000ffff2f8224 */ /* 0x010fc600078e004c */
[----:B------:R-:W4:Y:S04]  /*1c540*/  LDL R76, [R1+0x23c] ;  /* 0x00023c00014c7983 */ /* 0x000f280000100800 */
[----:B------:R0:W-:Y:S04]  /*1c550*/  STS.U8 [R92+UR10+0x6900], R62 ;  /* 0x0069003e5c007988 */ /* 0x0001e8000800000a */
[----:B------:R1:W-:Y:S01]  /*1c560*/  STS.U8 [R92+UR10+0x6d00], R61 ;  /* 0x006d003d5c007988 */ /* 0x0003e2000800000a */
[----:B0-----:R-:W-:Y:S02]  /*1c570*/  PRMT R62, RZ, 0x7610, R62 ;  /* 0x00007610ff3e7816 */ /* 0x001fe4000000003e */
[----:B-1----:R-:W-:-:S04]  /*1c580*/  PRMT R61, RZ, 0x7610, R61 ;  /* 0x00007610ff3d7816 */ /* 0x002fc8000000003d */
[----:B------:R0:W4:Y:S04]  /*1c590*/  @!P0 LDG.E.U8 R62, desc[UR22][R46.64] ;  /* 0x000000162e3e8981 */ /* 0x000128000c1e1100 */
[----:B------:R1:W-:Y:S01]  /*1c5a0*/  STS.U8 [R92+UR10+0x7100], R60 ;  /* 0x0071003c5c007988 */ /* 0x0003e2000800000a */
[----:B0-----:R-:W-:Y:S02]  /*1c5b0*/  @!P0 IMAD.MOV.U32 R46, RZ, RZ, R81 ;  /* 0x000000ffff2e8224 */ /* 0x001fe400078e0051 */
[----:B------:R-:W-:Y:S01]  /*1c5c0*/  @!P0 IMAD.MOV.U32 R47, RZ, RZ, R82 ;  /* 0x000000ffff2f8224 */ /* 0x000fe200078e0052 */
[----:B-1----:R-:W-:Y:S01]  /*1c5d0*/  PRMT R60, RZ, 0x7610, R60 ;  /* 0x00007610ff3c7816 */ /* 0x002fe2000000003c */
[----:B------:R-:W4:Y:S04]  /*1c5e0*/  LDL R82, [R1+0x280] ;  /* 0x0002800001527983 */ /* 0x000f280000100800 */
[----:B------:R0:W4:Y:S04]  /*1c5f0*/  @!P0 LDG.E.U8 R61, desc[UR22][R46.64] ;  /* 0x000000162e3d8981 */ /* 0x000128000c1e1100 */
[----:B------:R1:W-:Y:S04]  /*1c600*/  STS.U8 [R92+UR10+0x7500], R59 ;  /* 0x0075003b5c007988 */ /* 0x0003e8000800000a */
[----:B------:R-:W4:Y:S01]  /*1c610*/  LDL R81, [R1+0x33c] ;  /* 0x00033c0001517983 */ /* 0x000f220000100800 */
[----:B0-----:R-:W-:-:S02]  /*1c620*/  @!P0 IMAD.MOV.U32 R46, RZ, RZ, R79 ;  /* 0x000000ffff2e8224 */ /* 0x001fc400078e004f */
[----:B------:R-:W-:Y:S01]  /*1c630*/  @!P0 IMAD.MOV.U32 R47, RZ, RZ, R80 ;  /* 0x000000ffff2f8224 */ /* 0x000fe200078e0050 */
[----:B------:R-:W4:Y:S01]  /*1c640*/  LDL R79, [R1+0x2bc] ;  /* 0x0002bc00014f7983 */ /* 0x000f220000100800 */
[----:B-1----:R-:W-:-:S03]  /*1c650*/  PRMT R59, RZ, 0x7610, R59 ;  /* 0x00007610ff3b7816 */ /* 0x002fc6000000003b */
[----:B------:R2:W4:Y:S02]  /*1c660*/  @!P0 LDG.E.U8 R60, desc[UR22][R46.64] ;  /* 0x000000162e3c8981 */ /* 0x000524000c1e1100 */
[----:B--2---:R-:W-:Y:S02]  /*1c670*/  @!P0 IMAD.MOV.U32 R46, RZ, RZ, R77 ;  /* 0x000000ffff2e8224 */ /* 0x004fe400078e004d */
[----:B------:R-:W2:Y:S01]  /*1c680*/  LDL R77, [R1+0x2c0] ;  /* 0x0002c000014d7983 */ /* 0x000ea20000100800 */
[----:B------:R-:W-:-:S05]  /*1c690*/  @!P0 IMAD.MOV.U32 R47, RZ, RZ, R78 ;  /* 0x000000ffff2f8224 */ /* 0x000fca00078e004e */
[----:B------:R3:W2:Y:S02]  /*1c6a0*/  @!P0 LDG.E.U8 R59, desc[UR22][R46.64] ;  /* 0x000000162e3b8981 */ /* 0x0006a4000c1e1100 */
[----:B---3--:R-:W-:Y:S02]  /*1c6b0*/  @!P0 IMAD.MOV.U32 R46, RZ, RZ, R75 ;  /* 0x000000ffff2e8224 */ /* 0x008fe400078e004b */
[----:B------:R-:W3:Y:S01]  /*1c6c0*/  LDL R75, [R1+0x300] ;  /* 0x00030000014b7983 */ /* 0x000ee20000100800 */
[----:B----4-:R-:W-:-:S03]  /*1c6d0*/  @!P0 IMAD.MOV.U32 R47, RZ, RZ, R76 ;  /* 0x000000ffff2f8224 */ /* 0x010fc600078e004c */
[----:B------:R-:W4:Y:S01]  /*1c6e0*/  LDL R76, [R1+0x2fc] ;  /* 0x0002fc00014c7983 */ /* 0x000f220000100800 */
[----:B------:R-:W0:Y:S03]  /*1c6f0*/  S2R R80, SR_TID.X ;  /* 0x0000000000507919 */ /* 0x000e260000002100 */
[----:B------:R1:W-:Y:S04]  /*1c700*/  STS.U8 [R92+UR10+0x7900], R58 ;  /* 0x0079003a5c007988 */ /* 0x0003e8000800000a */
[----:B------:R1:W-:Y:S02]  /*1c710*/  STS.U8 [R92+UR10+0x7d00], R57 ;  /* 0x007d00395c007988 */ /* 0x0003e4000800000a */
[----:B-1----:R-:W-:-:S02]  /*1c720*/  PRMT R58, RZ, 0x7610, R58 ;  /* 0x00007610ff3a7816 */ /* 0x002fc4000000003a */
[----:B------:R-:W-:-:S04]  /*1c730*/  PRMT R57, RZ, 0x7610, R57 ;  /* 0x00007610ff397816 */ /* 0x000fc80000000039 */
[----:B------:R1:W4:Y:S01]  /*1c740*/  @!P0 LDG.E.U8 R58, desc[UR22][R46.64] ;  /* 0x000000162e3a8981 */ /* 0x000322000c1e1100 */
[----:B0-----:R-:W-:Y:S01]  /*1c750*/  LOP3.LUT R78, R80, 0x7f, RZ, 0xc0, !PT ;  /* 0x0000007f504e7812 */ /* 0x001fe200078ec0ff */
[----:B-1----:R-:W-:Y:S02]  /*1c760*/  @!P0 IMAD.MOV.U32 R46, RZ, RZ, R82 ;  /* 0x000000ffff2e8224 */ /* 0x002fe400078e0052 */
[----:B------:R-:W4:Y:S01]  /*1c770*/  LDL R80, [R1+0x340] ;  /* 0x0003400001507983 */ /* 0x000f220000100800 */
[----:B------:R-:W-:Y:S01]  /*1c780*/  @!P0 IMAD.MOV.U32 R47, RZ, RZ, R83 ;  /* 0x000000ffff2f8224 */ /* 0x000fe200078e0053 */
[----:B------:R-:W-:Y:S02]  /*1c790*/  LOP3.LUT R78, R78, 0x30, RZ, 0x3c, !PT ;  /* 0x000000304e4e7812 */ /* 0x000fe400078e3cff */
[----:B------:R-:W4:Y:S04]  /*1c7a0*/  LDL R83, [R1+0x3ec] ;  /* 0x0003ec0001537983 */ /* 0x000f280000100800 */
[----:B------:R0:W-:Y:S04]  /*1c7b0*/  STS.U8 [R78+UR10+0x4180], R56 ;  /* 0x004180384e007988 */ /* 0x0001e8000800000a */
[----:B------:R1:W4:Y:S04]  /*1c7c0*/  @!P0 LDG.E.U8 R57, desc[UR22][R46.64] ;  /* 0x000000162e398981 */ /* 0x000328000c1e1100 */
[----:B------:R-:W4:Y:S01]  /*1c7d0*/  LDL R82, [R1+0x3f0] ;  /* 0x0003f00001527983 */ /* 0x000f220000100800 */
[----:B0-----:R-:W-:Y:S01]  /*1c7e0*/  PRMT R56, RZ, 0x7610, R56 ;  /* 0x00007610ff387816 */ /* 0x001fe20000000038 */
[----:B-1----:R-:W-:-:S02]  /*1c7f0*/  @!P0 IMAD.MOV.U32 R47, RZ, RZ, R79 ;  /* 0x000000ffff2f8224 */ /* 0x002fc400078e004f */
[----:B------:R-:W4:Y:S01]  /*1c800*/  LDL R79, [R1+0x37c] ;  /* 0x00037c00014f7983 */ /* 0x000f220000100800 */
[----:B--2---:R-:W-:-:S03]  /*1c810*/  @!P0 IMAD.MOV.U32 R46, RZ, RZ, R77 ;  /* 0x000000ffff2e8224 */ /* 0x004fc600078e004d */
        /* <DEDUP_REMOVED lines=12> */
[----:B0-----:R-:W-:-:S03]  /*1c8e0*/  @!P0 IMAD.MOV.U32 R47, RZ, RZ, R81 ;  /* 0x000000ffff2f8224 */ /* 0x001fc600078e0051 */
[----:B------:R-:W4:Y:S01]  /*1c8f0*/  LDL R81, [R1+0x41c] ;  /* 0x00041c0001517983 */ /* 0x000f220000100800 */
[----:B------:R-:W-:-:S03]  /*1c900*/  @!P0 IMAD.MOV.U32 R46, RZ, RZ, R80 ;  /* 0x000000ffff2e8224 */ /* 0x000fc600078e0050 */
[----:B------:R-:W4:Y:S01]  /*1c910*/  LDL R80, [R1+0x420] ;  /* 0x0004200001507983 */ /* 0x000f220000100800 */
[----:B-1----:R-:W-:-:S03]  /*1c920*/  PRMT R53, RZ, 0x7610, R53 ;  /* 0x00007610ff357816 */ /* 0x002fc60000000035 */
[----:B------:R0:W4:Y:S02]  /*1c930*/  @!P0 LDG.E.U8 R54, desc[UR22][R46.64] ;  /* 0x000000162e368981 */ /* 0x000124000c1e1100 */
[----:B0-----:R-:W-:Y:S02]  /*1c940*/  @!P0 IMAD.MOV.U32 R47, RZ, RZ, R79 ;  /* 0x000000ffff2f8224 */ /* 0x001fe400078e004f */
        /* <DEDUP_REMOVED lines=24> */
[----:B0-----:R-:W-:Y:S01]  /*1cad0*/  @!P0 IMAD.MOV.U32 R47, RZ, RZ, R79 ;  /* 0x000000ffff2f8224 */ /* 0x001fe200078e004f */
[----:B-1----:R-:W-:Y:S01]  /*1cae0*/  PRMT R73, RZ, 0x7610, R73 ;  /* 0x00007610ff497816 */ /* 0x002fe20000000049 */
[----:B--2---:R-:W-:-:S05]  /*1caf0*/  @!P0 IMAD.MOV.U32 R46, RZ, RZ, R77 ;  /* 0x000000ffff2e8224 */ /* 0x004fca00078e004d */
[----:B------:R3:W2:Y:S02]  /*1cb00*/  @!P0 LDG.E.U8 R71, desc[UR22][R46.64] ;  /* 0x000000162e478981 */ /* 0x0006a4000c1e1100 */
[----:B---3--:R-:W-:Y:S02]  /*1cb10*/  @!P0 IMAD.MOV.U32 R46, RZ, RZ, R75 ;  /* 0x000000ffff2e8224 */ /* 0x008fe400078e004b */
[----:B----4-:R-:W-:-:S05]  /*1cb20*/  @!P0 IMAD.MOV.U32 R47, RZ, RZ, R76 ;  /* 0x000000ffff2f8224 */ /* 0x010fca00078e004c */
[----:B------:R-:W3:Y:S01]  /*1cb30*/  @!P0 LDG.E.U8 R73, desc[UR22][R46.64] ;  /* 0x000000162e498981 */ /* 0x000ee2000c1e1100 */
[----:B------:R-:W0:Y:S03]  /*1cb40*/  S2R R80, SR_TID.X ;  /* 0x0000000000507919 */ /* 0x000e260000002100 */
[----:B------:R-:W-:Y:S04]  /*1cb50*/  STS.U8 [R78+UR10+0x6580], R74 ;  /* 0x0065804a4e007988 */ /* 0x000fe8000800000a */
[----:B------:R-:W-:Y:S04]  /*1cb60*/  STS.U8 [R78+UR10+0x6980], R72 ;  /* 0x006980484e007988 */ /* 0x000fe8000800000a */
[----:B------:R-:W-:Y:S04]  /*1cb70*/  STS.U8 [R78+UR10+0x6d80], R70 ;  /* 0x006d80464e007988 */ /* 0x000fe8000800000a */
[----:B------:R-:W-:Y:S04]  /*1cb80*/  STS.U8 [R78+UR10+0x7180], R43 ;  /* 0x0071802b4e007988 */ /* 0x000fe8000800000a */
[----:B------:R-:W-:Y:S04]  /*1cb90*/  STS.U8 [R78+UR10+0x7580], R42 ;  /* 0x0075802a4e007988 */ /* 0x000fe8000800000a */
[----:B------:R1:W-:Y:S01]  /*1cba0*/  STS.U8 [R78+UR10+0x7980], R41 ;  /* 0x007980294e007988 */ /* 0x0003e2000800000a */
[----:B0-----:R-:W-:-:S04]  /*1cbb0*/  LOP3.LUT R80, R80, 0x7f, RZ, 0xc0, !PT ;  /* 0x0000007f50507812 */ /* 0x001fc800078ec0ff */
[C---:B------:R-:W-:Y:S01]  /*1cbc0*/  LOP3.LUT R76, R80.reuse, 0x40, RZ, 0x3c, !PT ;  /* 0x00000040504c7812 */ /* 0x040fe200078e3cff */
        /* <DEDUP_REMOVED lines=8> */
[----:B------:R-:W-:Y:S01]  /*1cc50*/  STS.U8 [R76+UR10+0x5e00], R35 ;  /* 0x005e00234c007988 */ /* 0x000fe2000800000a */
[----:B------:R-:W-:-:S03]  /*1cc60*/  LOP3.LUT R75, R80, 0x50, RZ, 0x3c, !PT ;  /* 0x00000050504b7812 */ /* 0x000fc600078e3cff */
[----:B------:R-:W-:Y:S04]  /*1cc70*/  STS.U8 [R76+UR10+0x6200], R34 ;  /* 0x006200224c007988 */ /* 0x000fe8000800000a */
[----:B------:R-:W-:Y:S04]  /*1cc80*/  STS.U8 [R76+UR10+0x6600], R33 ;  /* 0x006600214c007988 */ /* 0x000fe8000800000a */
[----:B------:R-:W-:Y:S04]  /*1cc90*/  STS.U8 [R76+UR10+0x6a00], R32 ;  /* 0x006a00204c007988 */ /* 0x000fe8000800000a */
[----:B------:R-:W-:Y:S04]  /*1cca0*/  STS.U8 [R76+UR10+0x6e00], R31 ;  /* 0x006e001f4c007988 */ /* 0x000fe8000800000a */
[----:B------:R-:W-:Y:S04]  /*1ccb0*/  STS.U8 [R76+UR10+0x7200], R30 ;  /* 0x0072001e4c007988 */ /* 0x000fe8000800000a */
[----:B------:R-:W-:Y:S04]  /*1ccc0*/  STS.U8 [R76+UR10+0x7600], R29 ;  /* 0x0076001d4c007988 */ /* 0x000fe8000800000a */
[----:B------:R0:W-:Y:S04]  /*1ccd0*/  STS.U8 [R76+UR10+0x7a00], R28 ;  /* 0x007a001c4c007988 */ /* 0x0001e8000800000a */
        /* <DEDUP_REMOVED lines=8> */
[----:B------:R4:W-:Y:S01]  /*1cd60*/  STS.U8 [R75+UR10+0x5e80], R21 ;  /* 0x005e80154b007988 */ /* 0x0009e2000800000a */
[----:B-1----:R-:W-:-:S03]  /*1cd70*/  LOP3.LUT R41, R93, 0x60, RZ, 0x3c, !PT ;  /* 0x000000605d297812 */ /* 0x002fc600078e3cff */
        /* <DEDUP_REMOVED lines=16> */
[----:B0-----:R-:W-:-:S03]  /*1ce80*/  LOP3.LUT R28, R93, 0x70, RZ, 0x3c, !PT ;  /* 0x000000705d1c7812 */ /* 0x001fc600078e3cff */
        /* <DEDUP_REMOVED lines=22> */
[----:B--2---:R4:W-:Y:S04]  /*1cff0*/  STS.U8 [R28+UR10+0x7b80], R71 ;  /* 0x007b80471c007988 */ /* 0x0049e8000800000a */
[----:B---3--:R4:W-:Y:S01]  /*1d000*/  STS.U8 [R28+UR10+0x7f80], R73 ;  /* 0x007f80491c007988 */ /* 0x0089e2000800000a */
[----:B------:R0:W-:Y:S06]  /*1d010*/  MEMBAR.ALL.CTA ;  /* 0x0000000000007992 */ /* 0x0001ec0000008000 */
[----:B0-----:R-:W0:Y:S01]  /*1d020*/  FENCE.VIEW.ASYNC.S ;  /* 0x00000000000073c6 */ /* 0x001e220000000000 */
[----:B------:R-:W-:Y:S01]  /*1d030*/  ULEA UR8, UR21, UR10, 0x3 ;  /* 0x0000000a15087291 */ /* 0x000fe2000f8e18ff */
[----:B------:R-:W-:-:S03]  /*1d040*/  UMOV UR4, UR5 ;  /* 0x0000000500047c82 */ /* 0x000fc60008000000 */
[----:B------:R-:W-:Y:S01]  /*1d050*/  UIADD3 UR8, UPT, UPT, UR8, 0xc000, URZ ;  /* 0x0000c00008087890 */ /* 0x000fe2000fffe0ff */
[----:B0-----:R-:W-:Y:S06]  /*1d060*/  BAR.SYNC.DEFER_BLOCKING 0x0 ;  /* 0x0000000000007b1d */ /* 0x001fec0000010000 */
[----:B----4-:R-:W-:Y:S05]  /*1d070*/  BRA.U UP1, `(.L_x_9) ;  /* 0x0000000101487547 */ /* 0x010fea000b800000 */
[----:B------:R-:W-:Y:S01]  /*1d080*/  UMOV UR13, 0x80004020 ;  /* 0x80004020000d7882 */ /* 0x000fe20000000000 */
[----:B------:R-:W-:Y:S01]  /*1d090*/  UMOV UR15, 0x40004040 ;  /* 0x40004040000f7882 */ /* 0x000fe20000000000 */
[----:B------:R-:W-:Y:S01]  /*1d0a0*/  UMOV UR16, 0x0 ;  /* 0x0000000000107882 */ /* 0x000fe20000000000 */
[----:B------:R-:W-:Y:S01]  /*1d0b0*/  UMOV UR17, 0x4208010 ;  /* 0x0420801000117882 */ /* 0x000fe20000000000 */
[----:B------:R-:W-:Y:S01]  /*1d0c0*/  UMOV UR42, 0x0 ;  /* 0x00000000002a7882 */ /* 0x000fe20000000000 */
[----:B------:R-:W-:Y:S01]  /*1d0d0*/  UMOV UR43, 0x4208010 ;  /* 0x04208010002b7882 */ /* 0x000fe20000000000 */
[----:B------:R-:W-:Y:S01]  /*1d0e0*/  UMOV UR44, 0x0 ;  /* 0x00000000002c7882 */ /* 0x000fe20000000000 */
[----:B------:R-:W-:Y:S01]  /*1d0f0*/  UMOV UR45, 0x4208010 ;  /* 0x04208010002d7882 */ /* 0x000fe20000000000 */
[----:B------:R-:W-:Y:S01]  /*1d100*/  UMOV UR9, URZ ;  /* 0x000000ff00097c82 */ /* 0x000fe20008000000 */
[----:B------:R0:W-:Y:S01]  /*1d110*/  UTCQMMA gdesc[UR12], gdesc[UR14], tmem[UR7], tmem[UR16], idesc[UR17], UPT ;  /* 0x00ff100e0c0075ea */ /* 0x0001e2000b800307 */
        /* <DEDUP_REMOVED lines=8> */
.L_x_9:
[----:B------:R-:W-:Y:S01]  /*1d1a0*/  UIADD3 UR21, UPT, UPT, UR21, 0x1, URZ ;  /* 0x0000000115157890 */ /* 0x000fe2000fffe0ff */
[----:B------:R-:W-:-:S03]  /*1d1b0*/  IMAD.U32 R2, RZ, RZ, UR4 ;  /* 0x00000004ff027e24 */ /* 0x000fc6000f8e00ff */
[----:B------:R-:W-:-:S04]  /*1d1c0*/  UISETP.GT.AND UP2, UPT, UR21, 0x1, UPT ;  /* 0x000000011500788c */ /* 0x000fc8000bf44270 */
[----:B0-----:R-:W-:Y:S02]  /*1d1d0*/  USEL UR5, URZ, 0x1, !UP2 ;  /* 0x00000001ff057887 */ /* 0x001fe4000d000000 */
[----:B------:R-:W-:Y:S02]  /*1d1e0*/  USEL UR21, UR21, URZ, !UP2 ;  /* 0x000000ff15157287 */ /* 0x000fe4000d000000 */
[----:B------:R-:W-:Y:S02]  /*1d1f0*/  UISETP.NE.U32.AND UP2, UPT, UR6, UR20, UPT ;  /* 0x000000140600728c */ /* 0x000fe4000bf45070 */
[----:B------:R-:W-:Y:S01]  /*1d200*/  ULOP3.LUT UR5, UR4, UR5, URZ, 0x3c, !UPT ;  /* 0x0000000504057292 */ /* 0x000fe2000f8e3cff */
[----:B------:R-:W-:-:S06]  /*1d210*/  UMOV UR6, UR24 ;  /* 0x0000001800067c82 */ /* 0x000fcc0008000000 */
[----:B------:R-:W-:Y:S05]  /*1d220*/  BRA.U UP2, `(.L_x_10) ;  /* 0xffffff4902707547 */ /* 0x000fea000b83ffff */
.L_x_7:
[----:B0-----:R-:W0:Y:S01]  /*1d230*/  S2R R3, SR_TID.X ;  /* 0x0000000000037919 */ /* 0x001e220000002100 */
[----:B------:R-:W-:Y:S01]  /*1d240*/  UISETP.GE.AND UP1, UPT, UR25, 0x80, UPT ;  /* 0x000000801900788c */ /* 0x000fe2000bf26270 */
[----:B------:R-:W1:Y:S01]  /*1d250*/  LDCU.128 UR12, c[0x0][0x390] ;  /* 0x00007200ff0c77ac */ /* 0x000e620008000c00 */
[----:B0-----:R-:W-:-:S07]  /*1d260*/  IMAD.SHL.U32 R2, R3, 0x10, RZ ;  /* 0x0000001003027824 */ /* 0x001fce00078e00ff */
[----:B-1----:R-:W-:Y:S05]  /*1d270*/  BRA.U !UP1, `(.L_x_11) ;  /* 0x0000000109107547 */ /* 0x002fea000b800000 */
[----:B------:R-:W-:-:S06]  /*1d280*/  USHF.L.U32 UR4, UR4, 0x1f, URZ ;  /* 0x0000001f04047899 */ /* 0x000fcc00080006ff */
[----:B------:R-:W-:-:S04]  /*1d290*/  IMAD.U32 R3, RZ, RZ, UR4 ;  /* 0x00000004ff037e24 */ /* 0x000fc8000f8e00ff */
[----:B------:R-:W0:Y:S02]  /*1d2a0*/  SYNCS.PHASECHK.TRANS64.TRYWAIT P0, [UR8], R3 ;  /* 0x00000003ff0075a7 */ /* 0x000e240008001108 */
[----:B0-----:R-:W-:Y:S05]  /*1d2b0*/  @!P0 BRA `(.L_x_12) ;  /* 0x0000002c001c8947 */ /* 0x001fea0003800000 */
.L_x_11:
[----:B------:R-:W2:Y:S01]  /*1d2c0*/  LDL.LU R72, [R1+0x71c] ;  /* 0x00071c0001487983 */ /* 0x000ea20000300800 */
[----:B------:R-:W-:Y:S01]  /*1d2d0*/  LOP3.LUT R2, R2, 0xf0, RZ, 0xc0, !PT ;  /* 0x000000f002027812 */ /* 0x000fe200078ec0ff */
[----:B------:R-:W0:Y:S01]  /*1d2e0*/  LDCU UR4, c[0x0][0x3b4] ;  /* 0x00007680ff0477ac */ /* 0x000e220008000800 */
[----:B------:R-:W-:Y:S06]  /*1d2f0*/  BAR.SYNC.DEFER_BLOCKING 0x0 ;  /* 0x0000000000007b1d */ /* 0x000fec0000010000 */
[----:B------:R-:W1:Y:S01]  /*1d300*/  S2R R73, SR_TID.X ;  /* 0x0000000000497919 */ /* 0x000e620000002100 */
[----:B------:R-:W3:Y:S01]  /*1d310*/  S2R R68, SR_CgaCtaId ;  /* 0x0000000000447919 */ /* 0x000ee20000008800 */
[----:B------:R-:W4:Y:S02]  /*1d320*/  @!P2 SYNCS.CCTL.IV [UR10+0xc000] ;  /* 0x00c00000ff00a9b1 */ /* 0x000f24000800000a */
[----:B----4-:R-:W-:Y:S06]  /*1d330*/  BAR.SYNC.DEFER_BLOCKING 0x0 ;  /* 0x0000000000007b1d */ /* 0x010fec0000010000 */
[----:B------:R-:W-:Y:S01]  /*1d340*/  LDTM.16dp32bit_t0_t15.x64 R4, tmem[UR11] ;  /* 0x0000000b000479ee */ /* 0x000fe20008b00000 */
[----:B------:R-:W4:Y:S01]  /*1d350*/  LDTM.16dp32bit_t16_t31.x64 R4, tmem[UR11+0x40] ;  /* 0x0000400b000479ee */ /* 0x000f220008b20000 */
[----:B-1----:R-:W-:Y:S01]  /*1d360*/  IMAD.SHL.U32 R3, R73, 0x80, RZ ;  /* 0x0000008049037824 */ /* 0x002fe200078e00ff */
[----:B------:R-:W-:Y:S01]  /*1d370*/  SHF.R.U32.HI R70, RZ, 0x6, R73 ;  /* 0x00000006ff467819 */ /* 0x000fe20000011649 */
[----:B---3--:R-:W-:-:S03]  /*1d380*/  IMAD.SHL.U32 R68, R68, 0x80, RZ ;  /* 0x0000008044447824 */ /* 0x008fc600078e00ff */
[----:B------:R-:W-:Y:S01]  /*1d390*/  LOP3.LUT R69, R3, 0x800, RZ, 0xc0, !PT ;  /* 0x0000080003457812 */ /* 0x000fe200078ec0ff */
[----:B------:R-:W-:Y:S01]  /*1d3a0*/  IMAD.SHL.U32 R3, R73, 0x8, RZ ;  /* 0x0000000849037824 */ /* 0x000fe200078e00ff */
[----:B------:R-:W-:Y:S02]  /*1d3b0*/  SGXT.U32 R70, R70, 0x1 ;  /* 0x000000014646781a */ /* 0x000fe40000000000 */
[----:B------:R-:W-:Y:S01]  /*1d3c0*/  LOP3.LUT R71, R68, 0x180, RZ, 0xc0, !PT ;  /* 0x0000018044477812 */ /* 0x000fe200078ec0ff */
[----:B------:R-:W1:Y:S01]  /*1d3d0*/  @!P2 SYNCS.CCTL.IV [UR10+0xc008] ;  /* 0x00c00800ff00a9b1 */ /* 0x000e62000800000a */
[----:B------:R-:W-:Y:S01]  /*1d3e0*/  IADD3 R68, PT, PT, R2, UR10, R69 ;  /* 0x0000000a02447c10 */ /* 0x000fe2000fffe045 */
[----:B------:R-:W-:Y:S01]  /*1d3f0*/  NOP ;  /* 0x0000000000007918 */ /* 0x000fe20000000000 */
[----:B------:R-:W-:Y:S02]  /*1d400*/  LOP3.LUT R3, R3, 0x300, RZ, 0xc0, !PT ;  /* 0x0000030003037812 */ /* 0x000fe400078ec0ff */
[----:B-----5:R-:W-:-:S02]  /*1d410*/  LOP3.LUT R2, R0, R70, R71, 0xfe, !PT ;  /* 0x0000004600027212 */ /* 0x020fc400078efe47 */
[----:B----4-:R-:W-:Y:S01]  /*1d420*/  F2FP.SATFINITE.E4M3.F32.PACK_AB_MERGE_C R4, R5, R4, RZ ;  /* 0x000000040504723e */ /* 0x010fe200048070ff */
[----:B------:R-:W-:Y:S01]  /*1d430*/  IMAD.IADD R0, R3, 0x1, R68 ;  /* 0x0000000103007824 */ /* 0x000fe200078e0244 */
[----:B------:R-:W-:Y:S02]  /*1d440*/  F2FP.SATFINITE.E4M3.F32.PACK_AB_MERGE_C R6, R7, R6, RZ ;  /* 0x000000060706723e */ /* 0x000fe400048070ff */
[----:B------:R-:W-:Y:S02]  /*1d450*/  F2FP.SATFINITE.E4M3.F32.PACK_AB_MERGE_C R8, R9, R8, RZ ;  /* 0x000000080908723e */ /* 0x000fe400048070ff */
[----:B------:R-:W-:Y:S02]  /*1d460*/  LOP3.LUT R3, R2, 0x8, RZ, 0xfc, !PT ;  /* 0x0000000802037812 */ /* 0x000fe400078efcff */
[----:B------:R-:W-:Y:S02]  /*1d470*/  F2FP.SATFINITE.E4M3.F32.PACK_AB_MERGE_C R12, R13, R12, RZ ;  /* 0x0000000c0d0c723e */ /* 0x000fe400048070ff */
[----:B------:R-:W-:-:S02]  /*1d480*/  F2FP.SATFINITE.E4M3.F32.PACK_AB_MERGE_C R14, R15, R14, RZ ;  /* 0x0000000e0f0e723e */ /* 0x000fc400048070ff */
[----:B------:R-:W-:Y:S02]  /*1d490*/  F2FP.SATFINITE.E4M3.F32.PACK_AB_MERGE_C R16, R17, R16, RZ ;  /* 0x000000101110723e */ /* 0x000fe400048070ff */
[----:B------:R-:W-:Y:S02]  /*1d4a0*/  F2FP.SATFINITE.E4M3.F32.PACK_AB_MERGE_C R20, R21, R20, RZ ;  /* 0x000000141514723e */ /* 0x000fe400048070ff */
[----:B------:R-:W-:Y:S02]  /*1d4b0*/  F2FP.SATFINITE.E4M3.F32.PACK_AB_MERGE_C R22, R23, R22, RZ ;  /* 0x000000161716723e */ /* 0x000fe400048070ff */
[----:B------:R-:W-:Y:S02]  /*1d4c0*/  F2FP.SATFINITE.E4M3.F32.PACK_AB_MERGE_C R24, R25, R24, RZ ;  /* 0x000000181918723e */ /* 0x000fe400048070ff */
[----:B------:R-:W-:Y:S02]  /*1d4d0*/  F2FP.SATFINITE.E4M3.F32.PACK_AB_MERGE_C R18, R19, R18, RZ ;  /* 0x000000121312723e */ /* 0x000fe400048070ff */
[----:B------:R-:W-:-:S02]  /*1d4e0*/  F2FP.SATFINITE.E4M3.F32.PACK_AB_MERGE_C R17, R53, R52, RZ ;  /* 0x000000343511723e */ /* 0x000fc400048070ff */
[----:B------:R-:W-:Y:S02]  /*1d4f0*/  F2FP.SATFINITE.E4M3.F32.PACK_AB_MERGE_C R55, R55, R54, RZ ;  /* 0x000000363737723e */ /* 0x000fe400048070ff */
[----:B------:R-:W-:Y:S02]  /*1d500*/  LOP3.LUT R19, R4, 0xffff, RZ, 0xc0, !PT ;  /* 0x0000ffff04137812 */ /* 0x000fe400078ec0ff */
[----:B------:R-:W-:Y:S02]  /*1d510*/  LOP3.LUT R52, R6, 0xffff, RZ, 0xc0, !PT ;  /* 0x0000ffff06347812 */ /* 0x000fe400078ec0ff */
[----:B------:R-:W-:Y:S02]  /*1d520*/  LOP3.LUT R54, R8, 0xffff, RZ, 0xc0, !PT ;  /* 0x0000ffff08367812 */ /* 0x000fe400078ec0ff */
[----:B------:R-:W-:Y:S02]  /*1d530*/  LOP3.LUT R12, R12, 0xffff, RZ, 0xc0, !PT ;  /* 0x0000ffff0c0c7812 */ /* 0x000fe400078ec0ff */
[----:B------:R-:W-:-:S02]  /*1d540*/  LOP3.LUT R23, R14, 0xffff, RZ, 0xc0, !PT ;  /* 0x0000ffff0e177812 */ /* 0x000fc400078ec0ff */
[----:B------:R-:W-:Y:S02]  /*1d550*/  LOP3.LUT R8, R16, 0xffff, RZ, 0xc0, !PT ;  /* 0x0000ffff10087812 */ /* 0x000fe400078ec0ff */
[----:B------:R-:W-:Y:S02]  /*1d560*/  LOP3.LUT R24, R24, 0xffff, RZ, 0xc0, !PT ;  /* 0x0000ffff18187812 */ /* 0x000fe400078ec0ff */
[----:B------:R-:W-:Y:S02]  /*1d570*/  LOP3.LUT R22, R22, 0xffff, RZ, 0xc0, !PT ;  /* 0x0000ffff16167812 */ /* 0x000fe400078ec0ff */
[--C-:B------:R-:W-:Y:S02]  /*1d580*/  PRMT R4, R54, 0x3340, R1.reuse ;  /* 0x0000334036047816 */ /* 0x100fe40000000001 */
[----:B------:R-:W-:Y:S02]  /*1d590*/  PRMT R5, R19, 0x3340, R52 ;  /* 0x0000334013057816 */ /* 0x000fe40000000034 */
[----:B------:R-:W-:-:S02]  /*1d5a0*/  PRMT R6, R8, 0x3340, R1 ;  /* 0x0000334008067816 */ /* 0x000fc40000000001 */
[----:B------:R-:W-:Y:S02]  /*1d5b0*/  PRMT R7, R12, 0x3340, R23 ;  /* 0x000033400c077816 */ /* 0x000fe40000000017 */
[----:B------:R-:W-:Y:S02]  /*1d5c0*/  F2FP.SATFINITE.E4M3.F32.PACK_AB_MERGE_C R28, R29, R28, RZ ;  /* 0x0000001c1d1c723e */ /* 0x000fe400048070ff */
[----:B------:R-:W-:Y:S02]  /*1d5d0*/  F2FP.SATFINITE.E4M3.F32.PACK_AB_MERGE_C R30, R31, R30, RZ ;  /* 0x0000001e1f1e723e */ /* 0x000fe400048070ff */
[----:B------:R-:W-:Y:S02]  /*1d5e0*/  F2FP.SATFINITE.E4M3.F32.PACK_AB_MERGE_C R32, R33, R32, RZ ;  /* 0x000000202120723e */ /* 0x000fe400048070ff */
[----:B------:R-:W-:Y:S02]  /*1d5f0*/  PRMT R9, R24, 0x3340, R1 ;  /* 0x0000334018097816 */ /* 0x000fe40000000001 */
[----:B------:R-:W-:-:S02]  /*1d600*/  F2FP.SATFINITE.E4M3.F32.PACK_AB_MERGE_C R44, R45, R44, RZ ;  /* 0x0000002c2d2c723e */ /* 0x000fc400048070ff */
[----:B------:R-:W-:Y:S02]  /*1d610*/  F2FP.SATFINITE.E4M3.F32.PACK_AB_MERGE_C R46, R47, R46, RZ ;  /* 0x0000002e2f2e723e */ /* 0x000fe400048070ff */
[----:B------:R-:W-:Y:S02]  /*1d620*/  F2FP.SATFINITE.E4M3.F32.PACK_AB_MERGE_C R48, R49, R48, RZ ;  /* 0x000000303130723e */ /* 0x000fe400048070ff */
[----:B------:R-:W-:Y:S02]  /*1d630*/  F2FP.SATFINITE.E4M3.F32.PACK_AB_MERGE_C R56, R57, R56, RZ ;  /* 0x000000383938723e */ /* 0x000fe400048070ff */
[----:B------:R-:W-:Y:S02]  /*1d640*/  PRMT R4, R5, 0x5410, R4 ;  /* 0x0000541005047816 */ /* 0x000fe40000000004 */
[----:B------:R-:W-:Y:S02]  /*1d650*/  PRMT R5, R7, 0x5410, R6 ;  /* 0x0000541007057816 */ /* 0x000fe40000000006 */
[----:B------:R-:W-:-:S02]  /*1d660*/  F2FP.SATFINITE.E4M3.F32.PACK_AB_MERGE_C R38, R39, R38, RZ ;  /* 0x000000262726723e */ /* 0x000fc400048070ff */
[----:B------:R-:W-:Y:S02]  /*1d670*/  LOP3.LUT R25, R28, 0xffff, RZ, 0xc0, !PT ;  /* 0x0000ffff1c197812 */ /* 0x000fe400078ec0ff */
[----:B------:R-:W-:Y:S02]  /*1d680*/  LOP3.LUT R30, R30, 0xffff, RZ, 0xc0, !PT ;  /* 0x0000ffff1e1e7812 */ /* 0x000fe400078ec0ff */
[----:B------:R-:W-:Y:S02]  /*1d690*/  LOP3.LUT R32, R32, 0xffff, RZ, 0xc0, !PT ;  /* 0x0000ffff20207812 */ /* 0x000fe400078ec0ff */
[----:B------:R-:W-:Y:S02]  /*1d6a0*/  F2FP.SATFINITE.E4M3.F32.PACK_AB_MERGE_C R36, R37, R36, RZ ;  /* 0x000000242524723e */ /* 0x000fe400048070ff */
[----:B------:R-:W-:Y:S02]  /*1d6b0*/  F2FP.SATFINITE.E4M3.F32.PACK_AB_MERGE_C R40, R41, R40, RZ ;  /* 0x000000282928723e */ /* 0x000fe400048070ff */
[----:B------:R-:W-:-:S02]  /*1d6c0*/  LOP3.LUT R44, R44, 0xffff, RZ, 0xc0, !PT ;  /* 0x0000ffff2c2c7812 */ /* 0x000fc400078ec0ff */
[----:B------:R-:W-:Y:S02]  /*1d6d0*/  LOP3.LUT R48, R48, 0xffff, RZ, 0xc0, !PT ;  /* 0x0000ffff30307812 */ /* 0x000fe400078ec0ff */
[----:B------:R-:W-:Y:S02]  /*1d6e0*/  LOP3.LUT R17, R17, 0xffff, RZ, 0xc0, !PT ;  /* 0x0000ffff11117812 */ /* 0x000fe400078ec0ff */
[----:B------:R-:W-:Y:S02]  /*1d6f0*/  LOP3.LUT R16, R56, 0xffff, RZ, 0xc0, !PT ;  /* 0x0000ffff38107812 */ /* 0x000fe400078ec0ff */
[----:B------:R-:W-:Y:S02]  /*1d700*/  F2FP.SATFINITE.E4M3.F32.PACK_AB_MERGE_C R10, R11, R10, RZ ;  /* 0x0000000a0b0a723e */ /* 0x000fe400048070ff */
[----:B------:R-:W-:Y:S02]  /*1d710*/  LOP3.LUT R11, R38, 0xffff, RZ, 0xc0, !PT ;  /* 0x0000ffff260b7812 */ /* 0x000fe400078ec0ff */
[----:B------:R-:W-:-:S02]  /*1d720*/  PRMT R7, R32, 0x3340, R1 ;  /* 0x0000334020077816 */ /* 0x000fc40000000001 */
[----:B------:R-:W-:Y:S02]  /*1d730*/  SHF.R.U32.HI R12, RZ, 0x8, R12 ;  /* 0x00000008ff0c7819 */ /* 0x000fe4000001160c */
[----:B------:R-:W-:Y:S02]  /*1d740*/  SHF.R.U32.HI R23, RZ, 0x8, R23 ;  /* 0x00000008ff177819 */ /* 0x000fe40000011617 */
[----:B------:R-:W-:Y:S02]  /*1d750*/  F2FP.SATFINITE.E4M3.F32.PACK_AB_MERGE_C R26, R27, R26, RZ ;  /* 0x0000001a1b1a723e */ /* 0x000fe400048070ff */
[----:B------:R-:W-:Y:S02]  /*1d760*/  LOP3.LUT R36, R36, 0xffff, RZ, 0xc0, !PT ;  /* 0x0000ffff24247812 */ /* 0x000fe400078ec0ff */
[----:B------:R-:W-:Y:S02]  /*1d770*/  LOP3.LUT R40, R40, 0xffff, RZ, 0xc0, !PT ;  /* 0x0000ffff28287812 */ /* 0x000fe400078ec0ff */
[----:B------:R-:W-:-:S02]  /*1d780*/  PRMT R13, R48, 0x3340, R1 ;  /* 0x00003340300d7816 */ /* 0x000fc40000000001 */
[----:B------:R-:W-:Y:S02]  /*1d790*/  PRMT R27, R16, 0x3340, R1 ;  /* 0x00003340101b7816 */ /* 0x000fe40000000001 */
[----:B------:R-:W-:Y:S02]  /*1d7a0*/  SHF.R.U32.HI R8, RZ, 0x8, R8 ;  /* 0x00000008ff087819 */ /* 0x000fe40000011608 */
[----:B------:R-:W-:Y:S02]  /*1d7b0*/  SHF.R.U32.HI R19, RZ, 0x8, R19 ;  /* 0x00000008ff137819 */ /* 0x000fe40000011613 */
[----:B------:R-:W-:Y:S02]  /*1d7c0*/  SHF.R.U32.HI R52, RZ, 0x8, R52 ;  /* 0x00000008ff347819 */ /* 0x000fe40000011634 */
[----:B------:R-:W-:Y:S02]  /*1d7d0*/  SHF.R.U32.HI R54, RZ, 0x8, R54 ;  /* 0x00000008ff367819 */ /* 0x000fe40000011636 */
[----:B------:R-:W-:-:S02]  /*1d7e0*/  LOP3.LUT R12, R12, 0xffff, RZ, 0xc0, !PT ;  /* 0x0000ffff0c0c7812 */ /* 0x000fc400078ec0ff */
[----:B------:R-:W-:Y:S02]  /*1d7f0*/  LOP3.LUT R23, R23, 0xffff, RZ, 0xc0, !PT ;  /* 0x0000ffff17177812 */ /* 0x000fe400078ec0ff */
[----:B------:R-:W-:Y:S02]  /*1d800*/  PRMT R15, R40, 0x3340, R1 ;  /* 0x00003340280f7816 */ /* 0x000fe40000000001 */
[----:B------:R-:W-:Y:S02]  /*1d810*/  PRMT R28, R36, 0x3340, R11 ;  /* 0x00003340241c7816 */ /* 0x000fe4000000000b */
[----:B------:R-:W-:Y:S02]  /*1d820*/  F2FP.SATFINITE.E4M3.F32.PACK_AB_MERGE_C R60, R61, R60, RZ ;  /* 0x0000003c3d3c723e */ /* 0x000fe400048070ff */
[----:B------:R-:W-:Y:S02]  /*1d830*/  F2FP.SATFINITE.E4M3.F32.PACK_AB_MERGE_C R21, R63, R62, RZ ;  /* 0x0000003e3f15723e */ /* 0x000fe400048070ff */
[----:B------:R-:W-:-:S02]  /*1d840*/  F2FP.SATFINITE.E4M3.F32.PACK_AB_MERGE_C R64, R65, R64, RZ ;  /* 0x000000404140723e */ /* 0x000fc400048070ff */
[----:B------:R-:W-:Y:S02]  /*1d850*/  LOP3.LUT R8, R8, 0xffff, RZ, 0xc0, !PT ;  /* 0x0000ffff08087812 */ /* 0x000fe400078ec0ff */
[----:B------:R-:W-:Y:S02]  /*1d860*/  LOP3.LUT R52, R52, 0xffff, RZ, 0xc0, !PT ;  /* 0x0000ffff34347812 */ /* 0x000fe400078ec0ff */
[----:B------:R-:W-:Y:S02]  /*1d870*/  LOP3.LUT R54, R54, 0xffff, RZ, 0xc0, !PT ;  /* 0x0000ffff36367812 */ /* 0x000fe400078ec0ff */
[----:B------:R-:W-:Y:S02]  /*1d880*/  PRMT R12, R12, 0x3340, R23 ;  /* 0x000033400c0c7816 */ /* 0x000fe40000000017 */
[----:B------:R-:W-:Y:S02]  /*1d890*/  SHF.R.U32.HI R24, RZ, 0x8, R24 ;  /* 0x00000008ff187819 */ /* 0x000fe40000011618 */
[----:B------:R-:W-:-:S02]  /*1d8a0*/  SHF.R.U32.HI R32, RZ, 0x8, R32 ;  /* 0x00000008ff207819 */ /* 0x000fc40000011620 */
[----:B------:R-:W-:Y:S02]  /*1d8b0*/  PRMT R15, R28, 0x5410, R15 ;  /* 0x000054101c0f7816 */ /* 0x000fe4000000000f */
[----:B------:R-:W-:Y:S02]  /*1d8c0*/  LOP3.LUT R60, R60, 0xffff, RZ, 0xc0, !PT ;  /* 0x0000ffff3c3c7812 */ /* 0x000fe400078ec0ff */
[----:B------:R-:W-:Y:S02]  /*1d8d0*/  LOP3.LUT R21, R21, 0xffff, RZ, 0xc0, !PT ;  /* 0x0000ffff15157812 */ /* 0x000fe400078ec0ff */
[----:B------:R-:W-:Y:S02]  /*1d8e0*/  LOP3.LUT R28, R64, 0xffff, RZ, 0xc0, !PT ;  /* 0x0000ffff401c7812 */ /* 0x000fe400078ec0ff */
[----:B------:R-:W-:Y:S02]  /*1d8f0*/  PRMT R54, R54, 0x3340, R1 ;  /* 0x0000334036367816 */ /* 0x000fe40000000001 */
[----:B------:R-:W-:-:S02]  /*1d900*/  SHF.R.U32.HI R36, RZ, 0x8, R36 ;  /* 0x00000008ff247819 */ /* 0x000fc40000011624 */
[----:B------:R-:W-:Y:S02]  /*1d910*/  SHF.R.U32.HI R11, RZ, 0x8, R11 ;  /* 0x00000008ff0b7819 */ /* 0x000fe4000001160b */
[----:B------:R-:W-:Y:S02]  /*1d920*/  LOP3.LUT R24, R24, 0xffff, RZ, 0xc0, !PT ;  /* 0x0000ffff18187812 */ /* 0x000fe400078ec0ff */
[----:B------:R-:W-:Y:S02]  /*1d930*/  LOP3.LUT R32, R32, 0xffff, RZ, 0xc0, !PT ;  /* 0x0000ffff20207812 */ /* 0x000fe400078ec0ff */
[----:B------:R-:W-:Y:S02]  /*1d940*/  PRMT R29, R28, 0x3340, R1 ;  /* 0x000033401c1d7816 */ /* 0x000fe40000000001 */
[----:B------:R-:W-:Y:S02]  /*1d950*/  LOP3.LUT R36, R36, 0xffff, RZ, 0xc0, !PT ;  /* 0x0000ffff24247812 */ /* 0x000fe400078ec0ff */
[----:B------:R-:W-:-:S02]  /*1d960*/  LOP3.LUT R11, R11, 0xffff, RZ, 0xc0, !PT ;  /* 0x0000ffff0b0b7812 */ /* 0x000fc400078ec0ff */
[----:B------:R-:W-:Y:S02]  /*1d970*/  F2FP.SATFINITE.E4M3.F32.PACK_AB_MERGE_C R34, R35, R34, RZ ;  /* 0x000000222322723e */ /* 0x000fe400048070ff */
[--C-:B------:R-:W-:Y:S02]  /*1d980*/  PRMT R24, R24, 0x3340, R1.reuse ;  /* 0x0000334018187816 */ /* 0x100fe40000000001 */
[----:B------:R-:W-:Y:S02]  /*1d990*/  PRMT R32, R32, 0x3340, R1 ;  /* 0x0000334020207816 */ /* 0x000fe40000000001 */
[----:B------:R-:W-:Y:S02]  /*1d9a0*/  LOP3.LUT R18, R18, 0xffff, RZ, 0xc0, !PT ;  /* 0x0000ffff12127812 */ /* 0x000fe400078ec0ff */
[----:B------:R-:W-:Y:S02]  /*1d9b0*/  LOP3.LUT R34, R34, 0xffff, RZ, 0xc0, !PT ;  /* 0x0000ffff22227812 */ /* 0x000fe400078ec0ff */
[----:B------:R-:W-:-:S02]  /*1d9c0*/  PRMT R5, R5, 0x4210, R18 ;  /* 0x0000421005057816 */ /* 0x000fc40000000012 */
[----:B------:R-:W-:Y:S02]  /*1d9d0*/  SHF.R.U32.HI R16, RZ, 0x8, R16 ;  /* 0x00000008ff107819 */ /* 0x000fe40000011610 */
[----:B------:R-:W-:Y:S02]  /*1d9e0*/  SHF.R.U32.HI R28, RZ, 0x8, R28 ;  /* 0x00000008ff1c7819 */ /* 0x000fe4000001161c */
[----:B------:R-:W-:Y:S02]  /*1d9f0*/  LOP3.LUT R16, R16, 0xffff, RZ, 0xc0, !PT ;  /* 0x0000ffff10107812 */ /* 0x000fe400078ec0ff */
[----:B------:R-:W-:Y:S02]  /*1da00*/  LOP3.LUT R28, R28, 0xffff, RZ, 0xc0, !PT ;  /* 0x0000ffff1c1c7812 */ /* 0x000fe400078ec0ff */
[----:B------:R-:W-:Y:S02]  /*1da10*/  PRMT R16, R16, 0x3340, R1 ;  /* 0x0000334010107816 */ /* 0x000fe40000000001 */
[----:B------:R-:W-:-:S02]  /*1da20*/  F2FP.SATFINITE.E4M3.F32.PACK_AB_MERGE_C R50, R51, R50, RZ ;  /* 0x000000323332723e */ /* 0x000fc400048070ff */
[----:B------:R-:W-:Y:S02]  /*1da30*/  PRMT R28, R28, 0x3340, R1 ;  /* 0x000033401c1c7816 */ /* 0x000fe40000000001 */
[----:B------:R-:W-:Y:S02]  /*1da40*/  F2FP.SATFINITE.E4M3.F32.PACK_AB_MERGE_C R58, R59, R58, RZ ;  /* 0x0000003a3b3a723e */ /* 0x000fe400048070ff */
[----:B------:R-:W-:Y:S02]  /*1da50*/  F2FP.SATFINITE.E4M3.F32.PACK_AB_MERGE_C R66, R67, R66, RZ ;  /* 0x000000424342723e */ /* 0x000fe400048070ff */
[----:B------:R-:W-:Y:S02]  /*1da60*/  LOP3.LUT R73, R73, 0x7f, RZ, 0xc0, !PT ;  /* 0x0000007f49497812 */ /* 0x000fe400078ec0ff */
[----:B------:R-:W-:Y:S02]  /*1da70*/  LOP3.LUT R58, R58, 0xffff, RZ, 0xc0, !PT ;  /* 0x0000ffff3a3a7812 */ /* 0x000fe400078ec0ff */
[----:B------:R-:W-:-:S02]  /*1da80*/  LOP3.LUT R66, R66, 0xffff, RZ, 0xc0, !PT ;  /* 0x0000ffff42427812 */ /* 0x000fc400078ec0ff */
[----:B------:R-:W-:Y:S02]  /*1da90*/  SHF.R.U32.HI R40, RZ, 0x8, R40 ;  /* 0x00000008ff287819 */ /* 0x000fe40000011628 */
[----:B------:R-:W-:Y:S02]  /*1daa0*/  SHF.R.U32.HI R48, RZ, 0x8, R48 ;  /* 0x00000008ff307819 */ /* 0x000fe40000011630 */
[----:B------:R-:W-:Y:S02]  /*1dab0*/  LOP3.LUT R40, R40, 0xffff, RZ, 0xc0, !PT ;  /* 0x0000ffff28287812 */ /* 0x000fe400078ec0ff */
[----:B------:R-:W-:Y:S02]  /*1dac0*/  LOP3.LUT R48, R48, 0xffff, RZ, 0xc0, !PT ;  /* 0x0000ffff30307812 */ /* 0x000fe400078ec0ff */
[----:B------:R-:W-:Y:S02]  /*1dad0*/  F2FP.SATFINITE.E4M3.F32.PACK_AB_MERGE_C R42, R43, R42, RZ ;  /* 0x0000002a2b2a723e */ /* 0x000fe400048070ff */
[----:B------:R-:W-:-:S02]  /*1dae0*/  PRMT R40, R40, 0x3340, R1 ;  /* 0x0000334028287816 */ /* 0x000fc40000000001 */
[----:B------:R-:W-:Y:S02]  /*1daf0*/  PRMT R48, R48, 0x3340, R1 ;  /* 0x0000334030307816 */ /* 0x000fe40000000001 */
[----:B------:R-:W-:Y:S02]  /*1db00*/  LOP3.LUT R42, R42, 0xffff, RZ, 0xc0, !PT ;  /* 0x0000ffff2a2a7812 */ /* 0x000fe400078ec0ff */
[C---:B------:R-:W-:Y:S02]  /*1db10*/  LOP3.LUT R70, R2.reuse, 0x2, RZ, 0xfc, !PT ;  /* 0x0000000202467812 */ /* 0x040fe400078efcff */
[C---:B------:R-:W-:Y:S02]  /*1db20*/  LOP3.LUT R69, R2.reuse, 0x4, RZ, 0xfc, !PT ;  /* 0x0000000402457812 */ /* 0x040fe400078efcff */
[----:B------:R-:W-:Y:S02]  /*1db30*/  LOP3.LUT R68, R2, 0x6, RZ, 0xfc, !PT ;  /* 0x0000000602447812 */ /* 0x000fe400078efcff */
[----:B--2---:R-:W-:-:S04]  /*1db40*/  ISETP.GE.AND P0, PT, R72, UR14, PT ;  /* 0x0000000e48007c0c */ /* 0x004fc8000bf06270 */
[----:B------:R-:W-:Y:S02]  /*1db50*/  ISETP.LT.AND P1, PT, R3, UR15, !P0 ;  /* 0x0000000f03007c0c */ /* 0x000fe4000c721270 */
[----:B------:R-:W-:Y:S02]  /*1db60*/  LOP3.LUT R3, R20, 0xffff, RZ, 0xc0, !PT ;  /* 0x0000ffff14037812 */ /* 0x000fe400078ec0ff */
[----:B------:R-:W-:Y:S02]  /*1db70*/  LOP3.LUT R20, R55, 0xffff, RZ, 0xc0, !PT ;  /* 0x0000ffff37147812 */ /* 0x000fe400078ec0ff */
[----:B------:R-:W-:Y:S02]  /*1db80*/  PRMT R14, R3, 0x3340, R22 ;  /* 0x00003340030e7816 */ /* 0x000fe40000000016 */
[----:B------:R-:W-:Y:S02]  /*1db90*/  SHF.R.U32.HI R3, RZ, 0x8, R3 ;  /* 0x00000008ff037819 */ /* 0x000fe40000011603 */
[----:B------:R-:W-:-:S02]  /*1dba0*/  PRMT R6, R14, 0x5410, R9 ;  /* 0x000054100e067816 */ /* 0x000fc40000000009 */
[----:B------:R-:W-:Y:S02]  /*1dbb0*/  LOP3.LUT R9, R46, 0xffff, RZ, 0xc0, !PT ;  /* 0x0000ffff2e097812 */ /* 0x000fe400078ec0ff */
[----:B------:R-:W-:Y:S02]  /*1dbc0*/  PRMT R14, R25, 0x3340, R30 ;  /* 0x00003340190e7816 */ /* 0x000fe4000000001e */
[----:B------:R-:W-:Y:S02]  /*1dbd0*/  PRMT R38, R44, 0x3340, R9 ;  /* 0x000033402c267816 */ /* 0x000fe40000000009 */
[----:B------:R-:W-:Y:S02]  /*1dbe0*/  PRMT R46, R17, 0x3340, R20 ;  /* 0x00003340112e7816 */ /* 0x000fe40000000014 */
[----:B------:R-:W-:Y:S02]  /*1dbf0*/  PRMT R7, R14, 0x5410, R7 ;  /* 0x000054100e077816 */ /* 0x000fe40000000007 */
[----:B------:R-:W-:-:S02]  /*1dc00*/  PRMT R14, R38, 0x5410, R13 ;  /* 0x00005410260e7816 */ /* 0x000fc4000000000d */
[----:B------:R-:W-:Y:S02]  /*1dc10*/  SHF.R.U32.HI R44, RZ, 0x8, R44 ;  /* 0x00000008ff2c7819 */ /* 0x000fe4000001162c */
[----:B------:R-:W-:Y:S02]  /*1dc20*/  SHF.R.U32.HI R9, RZ, 0x8, R9 ;  /* 0x00000008ff097819 */ /* 0x000fe40000011609 */
[----:B------:R-:W-:Y:S02]  /*1dc30*/  PRMT R13, R46, 0x5410, R27 ;  /* 0x000054102e0d7816 */ /* 0x000fe4000000001b */
[----:B------:R-:W-:Y:S02]  /*1dc40*/  LOP3.LUT R27, R19, 0xffff, RZ, 0xc0, !PT ;  /* 0x0000ffff131b7812 */ /* 0x000fe400078ec0ff */
[----:B------:R-:W-:Y:S02]  /*1dc50*/  SHF.R.U32.HI R22, RZ, 0x8, R22 ;  /* 0x00000008ff167819 */ /* 0x000fe40000011616 */
[----:B------:R-:W-:-:S02]  /*1dc60*/  SHF.R.U32.HI R25, RZ, 0x8, R25 ;  /* 0x00000008ff197819 */ /* 0x000fc40000011619 */
[----:B------:R-:W-:Y:S02]  /*1dc70*/  SHF.R.U32.HI R30, RZ, 0x8, R30 ;  /* 0x00000008ff1e7819 */ /* 0x000fe4000001161e */
[----:B------:R-:W-:Y:S02]  /*1dc80*/  LOP3.LUT R23, R3, 0xffff, RZ, 0xc0, !PT ;  /* 0x0000ffff03177812 */ /* 0x000fe400078ec0ff */
[----:B------:R-:W-:Y:S02]  /*1dc90*/  LOP3.LUT R44, R44, 0xffff, RZ, 0xc0, !PT ;  /* 0x0000ffff2c2c7812 */ /* 0x000fe400078ec0ff */
[----:B------:R-:W-:Y:S02]  /*1dca0*/  LOP3.LUT R9, R9, 0xffff, RZ, 0xc0, !PT ;  /* 0x0000ffff09097812 */ /* 0x000fe400078ec0ff */
[----:B------:R-:W-:Y:S02]  /*1dcb0*/  PRMT R3, R8, 0x3340, R1 ;  /* 0x0000334008037816 */ /* 0x000fe40000000001 */
[----:B------:R-:W-:-:S02]  /*1dcc0*/  PRMT R27, R27, 0x3340, R52 ;  /* 0x000033401b1b7816 */ /* 0x000fc40000000034 */
[----:B------:R-:W-:Y:S02]  /*1dcd0*/  LOP3.LUT R22, R22, 0xffff, RZ, 0xc0, !PT ;  /* 0x0000ffff16167812 */ /* 0x000fe400078ec0ff */
[----:B------:R-:W-:Y:S02]  /*1dce0*/  LOP3.LUT R25, R25, 0xffff, RZ, 0xc0, !PT ;  /* 0x0000ffff19197812 */ /* 0x000fe400078ec0ff */
[----:B------:R-:W-:Y:S02]  /*1dcf0*/  LOP3.LUT R30, R30, 0xffff, RZ, 0xc0, !PT ;  /* 0x0000ffff1e1e7812 */ /* 0x000fe400078ec0ff */
[----:B------:R-:W-:Y:S02]  /*1dd00*/  PRMT R31, R44, 0x3340, R9 ;  /* 0x000033402c1f7816 */ /* 0x000fe40000000009 */
[----:B------:R-:W-:Y:S02]  /*1dd10*/  PRMT R38, R60, 0x3340, R21 ;  /* 0x000033403c267816 */ /* 0x000fe40000000015 */
[----:B------:R-:W-:-:S02]  /*1dd20*/  PRMT R9, R12, 0x5410, R3 ;  /* 0x000054100c097816 */ /* 0x000fc40000000003 */
[----:B------:R-:W-:Y:S02]  /*1dd30*/  PRMT R8, R27, 0x5410, R54 ;  /* 0x000054101b087816 */ /* 0x000fe40000000036 */
[----:B------:R-:W-:Y:S02]  /*1dd40*/  LOP3.LUT R3, R10, 0xffff, RZ, 0xc0, !PT ;  /* 0x0000ffff0a037812 */ /* 0x000fe400078ec0ff */
[----:B------:R-:W-:Y:S02]  /*1dd50*/  PRMT R23, R23, 0x3340, R22 ;  /* 0x0000334017177816 */ /* 0x000fe40000000016 */
[----:B------:R-:W-:Y:S02]  /*1dd60*/  PRMT R25, R25, 0x3340, R30 ;  /* 0x0000334019197816 */ /* 0x000fe4000000001e */
[----:B------:R-:W-:Y:S02]  /*1dd70*/  PRMT R19, R38, 0x5410, R29 ;  /* 0x0000541026137816 */ /* 0x000fe4000000001d */
[----:B------:R-:W-:-:S02]  /*1dd80*/  PRMT R29, R36, 0x3340, R11 ;  /* 0x00003340241d7816 */ /* 0x000fc4000000000b */
[--C-:B------:R-:W-:Y:S02]  /*1dd90*/  PRMT R4, R4, 0x4210, R3.reuse ;  /* 0x0000421004047816 */ /* 0x100fe40000000003 */
[----:B------:R-:W-:Y:S02]  /*1dda0*/  PRMT R8, R8, 0x5210, R3 ;  /* 0x0000521008087816 */ /* 0x000fe40000000003 */
[----:B------:R-:W-:Y:S02]  /*1ddb0*/  PRMT R10, R23, 0x5410, R24 ;  /* 0x00005410170a7816 */ /* 0x000fe40000000018 */
[----:B------:R-:W-:Y:S02]  /*1ddc0*/  PRMT R11, R25, 0x5410, R32 ;  /* 0x00005410190b7816 */ /* 0x000fe40000000020 */
[----:B------:R-:W-:Y:S02]  /*1ddd0*/  LOP3.LUT R3, R26, 0xffff, RZ, 0xc0, !PT ;  /* 0x0000ffff1a037812 */ /* 0x000fe400078ec0ff */
[----:B------:R-:W-:-:S02]  /*1dde0*/  PRMT R9, R9, 0x5210, R18 ;  /* 0x0000521009097816 */ /* 0x000fc40000000012 */
[--C-:B------:R-:W-:Y:S02]  /*1ddf0*/  PRMT R6, R6, 0x4210, R3.reuse ;  /* 0x0000421006067816 */ /* 0x100fe40000000003 */
[----:B------:R-:W-:Y:S02]  /*1de00*/  PRMT R10, R10, 0x5210, R3 ;  /* 0x000052100a0a7816 */ /* 0x000fe40000000003 */
[--C-:B------:R-:W-:Y:S01]  /*1de10*/  PRMT R7, R7, 0x4210, R34.reuse ;  /* 0x0000421007077816 */ /* 0x100fe20000000022 */
[----:B------:R-:W2:Y:S01]  /*1de20*/  LDC R3, c[0x0][0x3b8] ;  /* 0x0000ee00ff037b82 */ /* 0x000ea20000000800 */
[----:B------:R-:W-:Y:S02]  /*1de30*/  PRMT R11, R11, 0x5210, R34 ;  /* 0x000052100b0b7816 */ /* 0x000fe40000000022 */
[----:B------:R-:W-:Y:S01]  /*1de40*/  SHF.R.U32.HI R17, RZ, 0x8, R17 ;  /* 0x00000008ff117819 */ /* 0x000fe20000011611 */
[----:B-1----:R-:W-:Y:S01]  /*1de50*/  STS.128 [R0], R4 ;  /* 0x0000000400007388 */ /* 0x002fe20000000c00 */
[----:B------:R-:W-:-:S02]  /*1de60*/  SHF.R.U32.HI R20, RZ, 0x8, R20 ;  /* 0x00000008ff147819 */ /* 0x000fc40000011614 */
[----:B------:R-:W-:Y:S01]  /*1de70*/  SHF.R.U32.HI R60, RZ, 0x8, R60 ;  /* 0x00000008ff3c7819 */ /* 0x000fe2000001163c */
[----:B------:R1:W-:Y:S01]  /*1de80*/  STS.128 [R0+0x400], R8 ;  /* 0x0004000800007388 */ /* 0x0003e20000000c00 */
[----:B------:R-:W-:Y:S02]  /*1de90*/  SHF.R.U32.HI R21, RZ, 0x8, R21 ;  /* 0x00000008ff157819 */ /* 0x000fe40000011615 */
[----:B------:R-:W-:Y:S02]  /*1dea0*/  LOP3.LUT R20, R20, 0xffff, RZ, 0xc0, !PT ;  /* 0x0000ffff14147812 */ /* 0x000fe400078ec0ff */
[----:B------:R-:W-:Y:S02]  /*1deb0*/  LOP3.LUT R17, R17, 0xffff, RZ, 0xc0, !PT ;  /* 0x0000ffff11117812 */ /* 0x000fe400078ec0ff */
[----:B------:R-:W-:Y:S02]  /*1dec0*/  LOP3.LUT R21, R21, 0xffff, RZ, 0xc0, !PT ;  /* 0x0000ffff15157812 */ /* 0x000fe400078ec0ff */
[----:B------:R-:W-:-:S02]  /*1ded0*/  LOP3.LUT R60, R60, 0xffff, RZ, 0xc0, !PT ;  /* 0x0000ffff3c3c7812 */ /* 0x000fc400078ec0ff */
[----:B------:R-:W-:Y:S02]  /*1dee0*/  PRMT R17, R17, 0x3340, R20 ;  /* 0x0000334011117816 */ /* 0x000fe40000000014 */
[----:B------:R-:W-:Y:S02]  /*1def0*/  PRMT R21, R60, 0x3340, R21 ;  /* 0x000033403c157816 */ /* 0x000fe40000000015 */
[----:B------:R-:W-:Y:S01]  /*1df00*/  LEA R12, R73, UR10, 0x4 ;  /* 0x0000000a490c7c11 */ /* 0x000fe2000f8e20ff */
[----:B------:R-:W-:Y:S01]  /*1df10*/  BAR.SYNC.DEFER_BLOCKING 0x0 ;  /* 0x0000000000007b1d */ /* 0x000fe20000010000 */
[----:B-1----:R-:W-:Y:S01]  /*1df20*/  PRMT R9, R17, 0x5410, R16 ;  /* 0x0000541011097816 */ /* 0x002fe20000000010 */
[----:B0-----:R-:W-:Y:S01]  /*1df30*/  IMAD R8, R72, UR4, RZ ;  /* 0x0000000448087c24 */ /* 0x001fe2000f8e02ff */
[----:B------:R-:W-:Y:S01]  /*1df40*/  LOP3.LUT R17, R50, 0xffff, RZ, 0xc0, !PT ;  /* 0x0000ffff32117812 */ /* 0x000fe200078ec0ff */
[----:B--2---:R-:W-:Y:S01]  /*1df50*/  IMAD R26, R2, R3, RZ ;  /* 0x00000003021a7224 */ /* 0x004fe200078e02ff */
[----:B------:R-:W-:-:S02]  /*1df60*/  PRMT R11, R21, 0x5410, R28 ;  /* 0x00005410150b7816 */ /* 0x000fc4000000001c */
[----:B------:R-:W-:Y:S01]  /*1df70*/  PRMT R21, R14, 0x4210, R17 ;  /* 0x000042100e157816 */ /* 0x000fe20000000011 */
[----:B------:R-:W-:Y:S01]  /*1df80*/  IMAD R28, R3, 0x2, R26 ;  /* 0x00000002031c7824 */ /* 0x000fe200078e021a */
[----:B------:R-:W-:Y:S02]  /*1df90*/  IADD3 R14, P6, PT, R8, UR12, RZ ;  /* 0x0000000c080e7c10 */ /* 0x000fe4000ffde0ff */
[----:B------:R-:W-:Y:S01]  /*1dfa0*/  PRMT R22, R13, 0x4210, R58 ;  /* 0x000042100d167816 */ /* 0x000fe2000000003a */
[----:B------:R-:W-:Y:S01]  /*1dfb0*/  IMAD R30, R3, 0x2, R28 ;  /* 0x00000002031e7824 */ /* 0x000fe200078e021c */
[----:B------:R-:W-:Y:S02]  /*1dfc0*/  PRMT R23, R19, 0x4210, R66 ;  /* 0x0000421013177816 */ /* 0x000fe40000000042 */
[----:B------:R-:W-:Y:S02]  /*1dfd0*/  PRMT R18, R9, 0x5210, R58 ;  /* 0x0000521009127816 */ /* 0x000fe4000000003a */
[----:B------:R-:W-:-:S02]  /*1dfe0*/  PRMT R19, R11, 0x5210, R66 ;  /* 0x000052100b137816 */ /* 0x000fc40000000042 */
[----:B------:R-:W-:Y:S02]  /*1dff0*/  LEA.HI.X.SX32 R13, R8, UR13, 0x1, P6 ;  /* 0x0000000d080d7c11 */ /* 0x000fe4000b0f0eff */
[----:B------:R-:W-:Y:S02]  /*1e000*/  PRMT R29, R29, 0x5410, R40 ;  /* 0x000054101d1d7816 */ /* 0x000fe40000000028 */
[----:B------:R-:W-:Y:S01]  /*1e010*/  PRMT R48, R31, 0x5410, R48 ;  /* 0x000054101f307816 */ /* 0x000fe20000000030 */
[----:B------:R-:W0:Y:S01]  /*1e020*/  LDS.128 R4, [R12] ;  /* 0x000000000c047984 */ /* 0x000e220000000c00 */
[--C-:B------:R-:W-:Y:S02]  /*1e030*/  PRMT R20, R15, 0x4210, R42.reuse ;  /* 0x000042100f147816 */ /* 0x100fe4000000002a */
[----:B------:R-:W-:Y:S01]  /*1e040*/  PRMT R16, R29, 0x5210, R42 ;  /* 0x000052101d107816 */ /* 0x000fe2000000002a */
[----:B------:R-:W-:Y:S01]  /*1e050*/  LDS.128 R8, [R12+0x800] ;  /* 0x000800000c087984 */ /* 0x000fe20000000c00 */
[----:B------:R-:W-:-:S02]  /*1e060*/  PRMT R17, R48, 0x5210, R17 ;  /* 0x0000521030117816 */ /* 0x000fc40000000011 */
[----:B------:R-:W-:Y:S01]  /*1e070*/  ISETP.LT.AND P2, PT, R2, UR15, !P0 ;  /* 0x0000000f02007c0c */ /* 0x000fe2000c741270 */
[----:B------:R-:W-:Y:S01]  /*1e080*/  BAR.SYNC.DEFER_BLOCKING 0x0 ;  /* 0x0000000000007b1d */ /* 0x000fe20000010000 */
[-C--:B------:R-:W-:Y:S02]  /*1e090*/  IADD3 R24, P6, PT, R26, R14.reuse, RZ ;  /* 0x0000000e1a187210 */ /* 0x080fe40007fde0ff */
[----:B------:R-:W-:Y:S02]  /*1e0a0*/  ISETP.LT.AND P5, PT, R70, UR15, !P0 ;  /* 0x0000000f46007c0c */ /* 0x000fe4000c7a1270 */
[----:B------:R-:W-:Y:S02]  /*1e0b0*/  LEA.HI.X.SX32 R25, R26, R13, 0x1, P6 ;  /* 0x0000000d1a197211 */ /* 0x000fe400030f0eff */
[----:B------:R-:W-:Y:S02]  /*1e0c0*/  IADD3 R26, P6, PT, R28, R14, RZ ;  /* 0x0000000e1c1a7210 */ /* 0x000fe40007fde0ff */
[----:B------:R-:W-:-:S02]  /*1e0d0*/  ISETP.LT.AND P4, PT, R69, UR15, !P0 ;  /* 0x0000000f45007c0c */ /* 0x000fc4000c781270 */
[----:B------:R-:W-:Y:S02]  /*1e0e0*/  LOP3.LUT R15, R2, 0xa, RZ, 0xfc, !PT ;  /* 0x0000000a020f7812 */ /* 0x000fe400078efcff */
[----:B------:R-:W-:Y:S02]  /*1e0f0*/  LEA.HI.X.SX32 R27, R28, R13, 0x1, P6 ;  /* 0x0000000d1c1b7211 */ /* 0x000fe400030f0eff */
[----:B------:R-:W-:Y:S01]  /*1e100*/  ISETP.LT.AND P3, PT, R68, UR15, !P0 ;  /* 0x0000000f44007c0c */ /* 0x000fe2000c761270 */
[----:B------:R1:W-:Y:S04]  /*1e110*/  STS.128 [R0], R20 ;  /* 0x0000001400007388 */ /* 0x0003e80000000c00 */
[----:B------:R2:W-:Y:S01]  /*1e120*/  STS.128 [R0+0x400], R16 ;  /* 0x0004001000007388 */ /* 0x0005e20000000c00 */
[C---:B0-----:R-:W-:Y:S01]  /*1e130*/  PRMT R31, R4.reuse, 0x7770, RZ ;  /* 0x00007770041f7816 */ /* 0x041fe200000000ff */
[----:B------:R-:W-:Y:S01]  /*1e140*/  BAR.SYNC.DEFER_BLOCKING 0x0 ;  /* 0x0000000000007b1d */ /* 0x000fe20000010000 */
[----:B------:R-:W-:-:S02]  /*1e150*/  PRMT R29, R4, 0x7771, RZ ;  /* 0x00007771041d7816 */ /* 0x000fc400000000ff */
[----:B-1----:R-:W-:Y:S02]  /*1e160*/  LOP3.LUT R23, R2, 0x10, RZ, 0xfc, !PT ;  /* 0x0000001002177812 */ /* 0x002fe400078efcff */
[----:B--2---:R-:W-:Y:S01]  /*1e170*/  IADD3 R16, P6, PT, R30, R14, RZ ;  /* 0x0000000e1e107210 */ /* 0x004fe20007fde0ff */
[C---:B------:R-:W-:Y:S01]  /*1e180*/  IMAD R0, R3.reuse, 0x2, R30 ;  /* 0x0000000203007824 */ /* 0x040fe200078e021e */
[----:B------:R-:W-:Y:S02]  /*1e190*/  LOP3.LUT R18, R2, 0xc, RZ, 0xfc, !PT ;  /* 0x0000000c02127812 */ /* 0x000fe400078efcff */
[----:B------:R-:W-:Y:S01]  /*1e1a0*/  LEA.HI.X.SX32 R17, R30, R13, 0x1, P6 ;  /* 0x0000000d1e117211 */ /* 0x000fe200030f0eff */
[----:B------:R-:W-:Y:S01]  /*1e1b0*/  IMAD R22, R3, 0x2, R0 ;  /* 0x0000000203167824 */ /* 0x000fe200078e0200 */
[----:B------:R-:W-:Y:S01]  /*1e1c0*/  LOP3.LUT R19, R2, 0xe, RZ, 0xfc, !PT ;  /* 0x0000000e02137812 */ /* 0x000fe200078efcff */
[----:B------:R0:W-:Y:S01]  /*1e1d0*/  @P2 STG.E.U8 desc[UR22][R24.64], R31 ;  /* 0x0000001f18002986 */ /* 0x0001e2000c101116 */
[----:B------:R-:W-:-:S02]  /*1e1e0*/  ISETP.LT.AND P2, PT, R15, UR15, !P0 ;  /* 0x0000000f0f007c0c */ /* 0x000fc4000c741270 */
[----:B------:R-:W-:Y:S01]  /*1e1f0*/  PRMT R15, R4, 0x7772, RZ ;  /* 0x00007772040f7816 */ /* 0x000fe200000000ff */
[----:B------:R1:W-:Y:S01]  /*1e200*/  @P5 STG.E.U8 desc[UR22][R26.64], R29 ;  /* 0x0000001d1a005986 */ /* 0x0003e2000c101116 */
[----:B------:R-:W-:Y:S02]  /*1e210*/  ISETP.LT.AND P5, PT, R18, UR15, !P0 ;  /* 0x0000000f12007c0c */ /* 0x000fe4000c7a1270 */
[CC--:B------:R-:W-:Y:S01]  /*1e220*/  IADD3 R18, P6, PT, R0.reuse, R14.reuse, RZ ;  /* 0x0000000e00127210 */ /* 0x0c0fe20007fde0ff */
[----:B------:R2:W-:Y:S01]  /*1e230*/  @P4 STG.E.U8 desc[UR22][R16.64], R15 ;  /* 0x0000000f10004986 */ /* 0x0005e2000c101116 */
[----:B------:R-:W-:Y:S02]  /*1e240*/  ISETP.LT.AND P4, PT, R19, UR15, !P0 ;  /* 0x0000000f13007c0c */ /* 0x000fe4000c781270 */
[----:B------:R-:W-:Y:S01]  /*1e250*/  LEA.HI.X.SX32 R19, R0, R13, 0x1, P6 ;  /* 0x0000000d00137211 */ /* 0x000fe200030f0eff */
[----:B------:R-:W-:Y:S01]  /*1e260*/  IMAD R0, R3, 0x2, R22 ;  /* 0x0000000203007824 */ /* 0x000fe200078e0216 */
[----:B------:R-:W-:-:S02]  /*1e270*/  IADD3 R20, P6, PT, R22, R14, RZ ;  /* 0x0000000e16147210 */ /* 0x000fc40007fde0ff */
[----:B0-----:R-:W-:Y:S02]  /*1e280*/  PRMT R25, R5, 0x7770, RZ ;  /* 0x0000777005197816 */ /* 0x001fe400000000ff */
[----:B-1----:R-:W-:Y:S01]  /*1e290*/  PRMT R27, R4, 0x7773, RZ ;  /* 0x00007773041b7816 */ /* 0x002fe200000000ff */
[----:B------:R-:W-:Y:S01]  /*1e2a0*/  IMAD R4, R3, 0x2, R0 ;  /* 0x0000000203047824 */ /* 0x000fe200078e0200 */
[-C--:B------:R-:W-:Y:S02]  /*1e2b0*/  LEA.HI.X.SX32 R21, R22, R13.reuse, 0x1, P6 ;  /* 0x0000000d16157211 */ /* 0x080fe400030f0eff */
[----:B--2---:R-:W-:Y:S01]  /*1e2c0*/  IADD3 R16, P6, PT, R0, R14, RZ ;  /* 0x0000000e00107210 */ /* 0x004fe20007fde0ff */
[----:B------:R-:W-:Y:S01]  /*1e2d0*/  @P3 STG.E.U8 desc[UR22][R18.64], R27 ;  /* 0x0000001b12003986 */ /* 0x000fe2000c101116 */
[----:B------:R-:W-:Y:S02]  /*1e2e0*/  LOP3.LUT R22, R2, 0x12, RZ, 0xfc, !PT ;  /* 0x0000001202167812 */ /* 0x000fe400078efcff */
[----:B------:R-:W-:Y:S01]  /*1e2f0*/  LEA.HI.X.SX32 R17, R0, R13, 0x1, P6 ;  /* 0x0000000d00117211 */ /* 0x000fe200030f0eff */
[----:B------:R0:W-:Y:S01]  /*1e300*/  @P1 STG.E.U8 desc[UR22][R20.64], R25 ;  /* 0x0000001914001986 */ /* 0x0001e2000c101116 */
[----:B------:R-:W-:Y:S01]  /*1e310*/  PRMT R15, R5, 0x7771, RZ ;  /* 0x00007771050f7816 */ /* 0x000fe200000000ff */
[----:B------:R-:W-:Y:S01]  /*1e320*/  IMAD R0, R3, 0x2, R4 ;  /* 0x0000000203007824 */ /* 0x000fe200078e0204 */
[----:B------:R-:W-:-:S02]  /*1e330*/  ISETP.LT.AND P3, PT, R23, UR15, !P0 ;  /* 0x0000000f17007c0c */ /* 0x000fc4000c761270 */
[----:B------:R-:W-:Y:S01]  /*1e340*/  ISETP.LT.AND P1, PT, R22, UR15, !P0 ;  /* 0x0000000f16007c0c */ /* 0x000fe2000c721270 */
[----:B------:R1:W-:Y:S01]  /*1e350*/  @P2 STG.E.U8 desc[UR22][R16.64], R15 ;  /* 0x0000000f10002986 */ /* 0x0003e2000c101116 */
[----:B------:R-:W-:Y:S02]  /*1e360*/  LOP3.LUT R23, R2, 0x14, RZ, 0xfc, !PT ;  /* 0x0000001402177812 */ /* 0x000fe400078efcff */
[C---:B------:R-:W-:Y:S02]  /*1e370*/  IADD3 R22, P6, PT, R4.reuse, R14, RZ ;  /* 0x0000000e04167210 */ /* 0x040fe40007fde0ff */
[----:B------:R-:W-:Y:S01]  /*1e380*/  ISETP.LT.AND P2, PT, R23, UR15, !P0 ;  /* 0x0000000f17007c0c */ /* 0x000fe2000c741270 */
[----:B0-----:R-:W-:Y:S01]  /*1e390*/  IMAD R20, R3, 0x2, R0 ;  /* 0x0000000203147824 */ /* 0x001fe200078e0200 */
[----:B------:R-:W-:Y:S02]  /*1e3a0*/  LEA.HI.X.SX32 R23, R4, R13, 0x1, P6 ;  /* 0x0000000d04177211 */ /* 0x000fe400030f0eff */
[----:B------:R-:W-:-:S02]  /*1e3b0*/  PRMT R27, R5, 0x7772, RZ ;  /* 0x00007772051b7816 */ /* 0x000fc400000000ff */
[----:B------:R-:W-:Y:S02]  /*1e3c0*/  LOP3.LUT R4, R2, 0x16, RZ, 0xfc, !PT ;  /* 0x0000001602047812 */ /* 0x000fe400078efcff */
[-C--:B------:R-:W-:Y:S01]  /*1e3d0*/  IADD3 R18, P6, PT, R0, R14.reuse, RZ ;  /* 0x0000000e00127210 */ /* 0x080fe20007fde0ff */
[----:B------:R0:W-:Y:S01]  /*1e3e0*/  @P5 STG.E.U8 desc[UR22][R22.64], R27 ;  /* 0x0000001b16005986 */ /* 0x0001e2000c101116 */
[----:B------:R-:W-:Y:S02]  /*1e3f0*/  ISETP.LT.AND P5, PT, R4, UR15, !P0 ;  /* 0x0000000f04007c0c */ /* 0x000fe4000c7a1270 */
[----:B------:R-:W-:Y:S01]  /*1e400*/  LEA.HI.X.SX32 R19, R0, R13, 0x1, P6 ;  /* 0x0000000d00137211 */ /* 0x000fe200030f0eff */
[----:B------:R-:W-:Y:S01]  /*1e410*/  IMAD R0, R3, 0x2, R20 ;  /* 0x0000000203007824 */ /* 0x000fe200078e0214 */
[----:B------:R-:W-:Y:S02]  /*1e420*/  PRMT R25, R5, 0x7773, RZ ;  /* 0x0000777305197816 */ /* 0x000fe400000000ff */
[----:B------:R-:W-:-:S02]  /*1e430*/  IADD3 R4, P6, PT, R20, R14, RZ ;  /* 0x0000000e14047210 */ /* 0x000fc40007fde0ff */
[----:B-1----:R-:W-:Y:S01]  /*1e440*/  LOP3.LUT R16, R2, 0x18, RZ, 0xfc, !PT ;  /* 0x0000001802107812 */ /* 0x002fe200078efcff */
[----:B------:R-:W-:Y:S01]  /*1e450*/  @P4 STG.E.U8 desc[UR22][R18.64], R25 ;  /* 0x0000001912004986 */ /* 0x000fe2000c101116 */
[----:B------:R-:W-:Y:S02]  /*1e460*/  LEA.HI.X.SX32 R5, R20, R13, 0x1, P6 ;  /* 0x0000000d14057211 */ /* 0x000fe400030f0eff */
[----:B------:R-:W-:Y:S02]  /*1e470*/  PRMT R15, R6, 0x7770, RZ ;  /* 0x00007770060f7816 */ /* 0x000fe400000000ff */
[----:B------:R-:W-:Y:S01]  /*1e480*/  ISETP.LT.AND P4, PT, R16, UR15, !P0 ;  /* 0x0000000f10007c0c */ /* 0x000fe2000c781270 */
[----:B------:R-:W-:Y:S01]  /*1e490*/  IMAD R16, R3, 0x2, R0 ;  /* 0x0000000203107824 */ /* 0x000fe200078e0200 */
[----:B------:R-:W-:Y:S01]  /*1e4a0*/  LOP3.LUT R17, R2, 0x1a, RZ, 0xfc, !PT ;  /* 0x0000001a02117812 */ /* 0x000fe200078efcff */
[----:B------:R1:W-:Y:S01]  /*1e4b0*/  @P3 STG.E.U8 desc[UR22][R4.64], R15 ;  /* 0x0000000f04003986 */ /* 0x0003e2000c101116 */
[----:B------:R-:W-:-:S02]  /*1e4c0*/  IADD3 R20, P6, PT, R0, R14, RZ ;  /* 0x0000000e00147210 */ /* 0x000fc40007fde0ff */
[----:B------:R-:W-:Y:S02]  /*1e4d0*/  ISETP.LT.AND P3, PT, R17, UR15, !P0 ;  /* 0x0000000f11007c0c */ /* 0x000fe4000c761270 */
[----:B------:R-:W-:Y:S01]  /*1e4e0*/  LEA.HI.X.SX32 R21, R0, R13, 0x1, P6 ;  /* 0x0000000d00157211 */ /* 0x000fe200030f0eff */
[C---:B------:R-:W-:Y:S01]  /*1e4f0*/  IMAD R0, R3.reuse, 0x2, R16 ;  /* 0x0000000203007824 */ /* 0x040fe200078e0210 */
[----:B------:R-:W-:Y:S02]  /*1e500*/  PRMT R29, R6, 0x7771, RZ ;  /* 0x00007771061d7816 */ /* 0x000fe400000000ff */
[----:B------:R-:W-:Y:S01]  /*1e510*/  LOP3.LUT R17, R2, 0x1c, RZ, 0xfc, !PT ;  /* 0x0000001c02117812 */ /* 0x000fe200078efcff */
[----:B------:R-:W-:Y:S01]  /*1e520*/  IMAD R26, R3, 0x2, R0 ;  /* 0x00000002031a7824 */ /* 0x000fe200078e0200 */
[----:B0-----:R-:W-:Y:S01]  /*1e530*/  IADD3 R22, P6, PT, R16, R14, RZ ;  /* 0x0000000e10167210 */ /* 0x001fe20007fde0ff */
[----:B------:R0:W-:Y:S01]  /*1e540*/  @P1 STG.E.U8 desc[UR22][R20.64], R29 ;  /* 0x0000001d14001986 */ /* 0x0001e2000c101116 */
[----:B------:R-:W-:-:S02]  /*1e550*/  PRMT R27, R6, 0x7772, RZ ;  /* 0x00007772061b7816 */ /* 0x000fc400000000ff */
[-C--:B------:R-:W-:Y:S02]  /*1e560*/  LEA.HI.X.SX32 R23, R16, R13.reuse, 0x1, P6 ;  /* 0x0000000d10177211 */ /* 0x080fe400030f0eff */
[----:B------:R-:W-:Y:S02]  /*1e570*/  ISETP.LT.AND P1, PT, R17, UR15, !P0 ;  /* 0x0000000f11007c0c */ /* 0x000fe4000c721270 */
[----:B------:R-:W2:Y:S01]  /*1e580*/  LDS.128 R16, [R12] ;  /* 0x000000000c107984 */ /* 0x000ea20000000c00 */
[----:B-1----:R-:W-:Y:S02]  /*1e590*/  IADD3 R4, P6, PT, R0, R14, RZ ;  /* 0x0000000e00047210 */ /* 0x002fe40007fde0ff */
[----:B------:R-:W-:Y:S01]  /*1e5a0*/  LOP3.LUT R24, R2, 0x1e, RZ, 0xfc, !PT ;  /* 0x0000001e02187812 */ /* 0x000fe200078efcff */
[----:B------:R1:W-:Y:S01]  /*1e5b0*/  @P2 STG.E.U8 desc[UR22][R22.64], R27 ;  /* 0x0000001b16002986 */ /* 0x0003e2000c101116 */
[----:B------:R-:W-:Y:S01]  /*1e5c0*/  LEA.HI.X.SX32 R5, R0, R13, 0x1, P6 ;  /* 0x0000000d00057211 */ /* 0x000fe200030f0eff */
[----:B------:R-:W-:Y:S01]  /*1e5d0*/  IMAD R0, R3, 0x2, R26 ;  /* 0x0000000203007824 */ /* 0x000fe200078e021a */
[----:B------:R-:W-:-:S02]  /*1e5e0*/  ISETP.LT.AND P2, PT, R24, UR15, !P0 ;  /* 0x0000000f18007c0c */ /* 0x000fc4000c741270 */
[-C--:B------:R-:W-:Y:S02]  /*1e5f0*/  IADD3 R24, P6, PT, R26, R14.reuse, RZ ;  /* 0x0000000e1a187210 */ /* 0x080fe40007fde0ff */
[----:B------:R-:W-:Y:S02]  /*1e600*/  PRMT R15, R6, 0x7773, RZ ;  /* 0x00007773060f7816 */ /* 0x000fe400000000ff */
[-C--:B------:R-:W-:Y:S02]  /*1e610*/  LEA.HI.X.SX32 R25, R26, R13.reuse, 0x1, P6 ;  /* 0x0000000d1a197211 */ /* 0x080fe400030f0eff */
[----:B0-----:R-:W-:Y:S01]  /*1e620*/  IADD3 R20, P6, PT, R0, R14, RZ ;  /* 0x0000000e00147210 */ /* 0x001fe20007fde0ff */
[----:B------:R0:W-:Y:S01]  /*1e630*/  @P5 STG.E.U8 desc[UR22][R4.64], R15 ;  /* 0x0000000f04005986 */ /* 0x0001e2000c101116 */
[----:B------:R-:W-:Y:S02]  /*1e640*/  LOP3.LUT R6, R2, 0x20, RZ, 0xfc, !PT ;  /* 0x0000002002067812 */ /* 0x000fe400078efcff */
[----:B------:R-:W-:Y:S01]  /*1e650*/  LEA.HI.X.SX32 R21, R0, R13, 0x1, P6 ;  /* 0x0000000d00157211 */ /* 0x000fe200030f0eff */
[----:B------:R-:W-:Y:S01]  /*1e660*/  IMAD R0, R3, 0x2, R0 ;  /* 0x0000000203007824 */ /* 0x000fe200078e0200 */
[----:B-1----:R-:W-:-:S02]  /*1e670*/  PRMT R27, R7, 0x7770, RZ ;  /* 0x00007770071b7816 */ /* 0x002fc400000000ff */
[----:B------:R-:W-:Y:S01]  /*1e680*/  PRMT R23, R7, 0x7771, RZ ;  /* 0x0000777107177816 */ /* 0x000fe200000000ff */
[----:B------:R-:W-:Y:S01]  /*1e690*/  IMAD R22, R3, 0x2, R0 ;  /* 0x0000000203167824 */ /* 0x000fe200078e0200 */
[----:B------:R-:W-:Y:S01]  /*1e6a0*/  ISETP.LT.AND P5, PT, R6, UR15, !P0 ;  /* 0x0000000f06007c0c */ /* 0x000fe2000c7a1270 */
[----:B------:R1:W-:Y:S01]  /*1e6b0*/  @P4 STG.E.U8 desc[UR22][R24.64], R27 ;  /* 0x0000001b18004986 */ /* 0x0003e2000c101116 */
[C---:B------:R-:W-:Y:S02]  /*1e6c0*/  LOP3.LUT R6, R2.reuse, 0x22, RZ, 0xfc, !PT ;  /* 0x0000002202067812 */ /* 0x040fe400078efcff */
[----:B0-----:R-:W-:Y:S01]  /*1e6d0*/  LOP3.LUT R5, R2, 0x24, RZ, 0xfc, !PT ;  /* 0x0000002402057812 */ /* 0x001fe200078efcff */
[----:B------:R0:W-:Y:S01]  /*1e6e0*/  @P3 STG.E.U8 desc[UR22][R20.64], R23 ;  /* 0x0000001714003986 */ /* 0x0001e2000c101116 */
[----:B------:R-:W-:Y:S02]  /*1e6f0*/  IADD3 R4, P6, PT, R0, R14, RZ ;  /* 0x0000000e00047210 */ /* 0x000fe40007fde0ff */
[----:B------:R-:W-:-:S02]  /*1e700*/  ISETP.LT.AND P3, PT, R5, UR15, !P0 ;  /* 0x0000000f05007c0c */ /* 0x000fc4000c761270 */
[----:B------:R-:W-:Y:S02]  /*1e710*/  ISETP.LT.AND P4, PT, R6, UR15, !P0 ;  /* 0x0000000f06007c0c */ /* 0x000fe4000c781270 */
[----:B------:R-:W-:Y:S01]  /*1e720*/  LEA.HI.X.SX32 R5, R0, R13, 0x1, P6 ;  /* 0x0000000d00057211 */ /* 0x000fe200030f0eff */
[----:B------:R-:W-:Y:S01]  /*1e730*/  IMAD R0, R3, 0x2, R22 ;  /* 0x0000000203007824 */ /* 0x000fe200078e0216 */
[C---:B-1----:R-:W-:Y:S02]  /*1e740*/  PRMT R25, R7.reuse, 0x7772, RZ ;  /* 0x0000777207197816 */ /* 0x042fe400000000ff */
[----:B------:R-:W-:Y:S02]  /*1e750*/  IADD3 R6, P6, PT, R22, R14, RZ ;  /* 0x0000000e16067210 */ /* 0x000fe40007fde0ff */
[----:B------:R-:W-:Y:S01]  /*1e760*/  LOP3.LUT R24, R2, 0x26, RZ, 0xfc, !PT ;  /* 0x0000002602187812 */ /* 0x000fe200078efcff */
[----:B------:R1:W-:Y:S01]  /*1e770*/  @P1 STG.E.U8 desc[UR22][R4.64], R25 ;  /* 0x0000001904001986 */ /* 0x0003e2000c101116 */
[----:B------:R-:W-:-:S02]  /*1e780*/  PRMT R15, R7, 0x7773, RZ ;  /* 0x00007773070f7816 */ /* 0x000fc400000000ff */
[-C--:B------:R-:W-:Y:S02]  /*1e790*/  LEA.HI.X.SX32 R7, R22, R13.reuse, 0x1, P6 ;  /* 0x0000000d16077211 */ /* 0x080fe400030f0eff */
[----:B------:R-:W-:Y:S01]  /*1e7a0*/  ISETP.LT.AND P1, PT, R24, UR15, !P0 ;  /* 0x0000000f18007c0c */ /* 0x000fe2000c721270 */
[----:B------:R-:W-:Y:S01]  /*1e7b0*/  IMAD R24, R3, 0x2, R0 ;  /* 0x0000000203187824 */ /* 0x000fe200078e0200 */
[----:B0-----:R-:W-:Y:S01]  /*1e7c0*/  IADD3 R20, P6, PT, R0, R14, RZ ;  /* 0x0000000e00147210 */ /* 0x001fe20007fde0ff */
[----:B------:R0:W-:Y:S01]  /*1e7d0*/  @P2 STG.E.U8 desc[UR22][R6.64], R15 ;  /* 0x0000000f06002986 */ /* 0x0001e2000c101116 */
[----:B------:R-:W-:Y:S02]  /*1e7e0*/  LOP3.LUT R22, R2, 0x28, RZ, 0xfc, !PT ;  /* 0x0000002802167812 */ /* 0x000fe400078efcff */
[----:B------:R-:W-:Y:S02]  /*1e7f0*/  LEA.HI.X.SX32 R21, R0, R13, 0x1, P6 ;  /* 0x0000000d00157211 */ /* 0x000fe400030f0eff */
[----:B------:R-:W-:-:S02]  /*1e800*/  ISETP.LT.AND P2, PT, R22, UR15, !P0 ;  /* 0x0000000f16007c0c */ /* 0x000fc4000c741270 */
[-C--:B------:R-:W-:Y:S02]  /*1e810*/  IADD3 R22, P6, PT, R24, R14.reuse, RZ ;  /* 0x0000000e18167210 */ /* 0x080fe40007fde0ff */
[----:B--2---:R-:W-:Y:S02]  /*1e820*/  PRMT R27, R16, 0x7770, RZ ;  /* 0x00007770101b7816 */ /* 0x004fe400000000ff */
[----:B------:R-:W-:Y:S01]  /*1e830*/  LEA.HI.X.SX32 R23, R24, R13, 0x1, P6 ;  /* 0x0000000d18177211 */ /* 0x000fe200030f0eff */
[C---:B------:R-:W-:Y:S01]  /*1e840*/  IMAD R24, R3.reuse, 0x2, R24 ;  /* 0x0000000203187824 */ /* 0x040fe200078e0218 */
[----:B------:R-:W-:Y:S01]  /*1e850*/  LOP3.LUT R0, R2, 0x2a, RZ, 0xfc, !PT ;  /* 0x0000002a02007812 */ /* 0x000fe200078efcff */
[----:B------:R2:W-:Y:S01]  /*1e860*/  @P5 STG.E.U8 desc[UR22][R20.64], R27 ;  /* 0x0000001b14005986 */ /* 0x0005e2000c101116 */
[----:B-1----:R-:W-:Y:S02]  /*1e870*/  PRMT R25, R16, 0x7771, RZ ;  /* 0x0000777110197816 */ /* 0x002fe400000000ff */
[----:B------:R-:W-:Y:S01]  /*1e880*/  ISETP.LT.AND P5, PT, R0, UR15, !P0 ;  /* 0x0000000f00007c0c */ /* 0x000fe2000c7a1270 */
[----:B------:R-:W-:Y:S01]  /*1e890*/  IMAD R0, R3, 0x2, R24 ;  /* 0x0000000203007824 */ /* 0x000fe200078e0218 */
[----:B------:R-:W-:Y:S01]  /*1e8a0*/  LOP3.LUT R5, R2, 0x2c, RZ, 0xfc, !PT ;  /* 0x0000002c02057812 */ /* 0x000fe200078efcff */
[----:B------:R1:W-:Y:S01]  /*1e8b0*/  @P4 STG.E.U8 desc[UR22][R22.64], R25 ;  /* 0x0000001916004986 */ /* 0x0003e2000c101116 */
[----:B------:R-:W-:-:S02]  /*1e8c0*/  IADD3 R4, P6, PT, R24, R14, RZ ;  /* 0x0000000e18047210 */ /* 0x000fc40007fde0ff */
[----:B------:R-:W-:Y:S02]  /*1e8d0*/  ISETP.LT.AND P4, PT, R5, UR15, !P0 ;  /* 0x0000000f05007c0c */ /* 0x000fe4000c781270 */
[-C--:B------:R-:W-:Y:S02]  /*1e8e0*/  LEA.HI.X.SX32 R5, R24, R13.reuse, 0x1, P6 ;  /* 0x0000000d18057211 */ /* 0x080fe400030f0eff */
[-C--:B0-----:R-:W-:Y:S02]  /*1e8f0*/  IADD3 R6, P6, PT, R0, R14.reuse, RZ ;  /* 0x0000000e00067210 */ /* 0x081fe40007fde0ff */
[C---:B------:R-:W-:Y:S02]  /*1e900*/  PRMT R15, R16.reuse, 0x7772, RZ ;  /* 0x00007772100f7816 */ /* 0x040fe400000000ff */
[----:B--2---:R-:W-:Y:S01]  /*1e910*/  PRMT R27, R16, 0x7773, RZ ;  /* 0x00007773101b7816 */ /* 0x004fe200000000ff */
[C---:B------:R-:W-:Y:S01]  /*1e920*/  IMAD R16, R3.reuse, 0x2, R0 ;  /* 0x0000000203107824 */ /* 0x040fe200078e0200 */
[----:B------:R-:W-:Y:S01]  /*1e930*/  LEA.HI.X.SX32 R7, R0, R13, 0x1, P6 ;  /* 0x0000000d00077211 */ /* 0x000fe200030f0eff */
[----:B------:R0:W-:Y:S01]  /*1e940*/  @P3 STG.E.U8 desc[UR22][R4.64], R15 ;  /* 0x0000000f04003986 */ /* 0x0001e2000c101116 */
[----:B-1----:R-:W-:Y:S01]  /*1e950*/  LOP3.LUT R22, R2, 0x30, RZ, 0xfc, !PT ;  /* 0x0000003002167812 */ /* 0x002fe200078efcff */
[----:B------:R-:W-:Y:S01]  /*1e960*/  IMAD R0, R3, 0x2, R16 ;  /* 0x0000000203007824 */ /* 0x000fe200078e0210 */
[----:B------:R-:W-:Y:S01]  /*1e970*/  IADD3 R20, P6, PT, R16, R14, RZ ;  /* 0x0000000e10147210 */ /* 0x000fe20007fde0ff */
[----:B------:R1:W-:Y:S01]  /*1e980*/  @P1 STG.E.U8 desc[UR22][R6.64], R27 ;  /* 0x0000001b06001986 */ /* 0x0003e2000c101116 */
[----:B------:R-:W-:-:S02]  /*1e990*/  ISETP.LT.AND P1, PT, R22, UR15, !P0 ;  /* 0x0000000f16007c0c */ /* 0x000fc4000c721270 */
[-C--:B------:R-:W-:Y:S02]  /*1e9a0*/  LEA.HI.X.SX32 R21, R16, R13.reuse, 0x1, P6 ;  /* 0x0000000d10157211 */ /* 0x080fe400030f0eff */
[C---:B------:R-:W-:Y:S02]  /*1e9b0*/  IADD3 R22, P6, PT, R0.reuse, R14, RZ ;  /* 0x0000000e00167210 */ /* 0x040fe40007fde0ff */
[----:B------:R-:W-:Y:S02]  /*1e9c0*/  PRMT R25, R17, 0x7770, RZ ;  /* 0x0000777011197816 */ /* 0x000fe400000000ff */
[----:B------:R-:W-:Y:S01]  /*1e9d0*/  LEA.HI.X.SX32 R23, R0, R13, 0x1, P6 ;  /* 0x0000000d00177211 */ /* 0x000fe200030f0eff */
[----:B------:R-:W-:Y:S01]  /*1e9e0*/  IMAD R0, R3, 0x2, R0 ;  /* 0x0000000203007824 */ /* 0x000fe200078e0200 */
[C---:B------:R-:W-:Y:S01]  /*1e9f0*/  LOP3.LUT R16, R2.reuse, 0x32, RZ, 0xfc, !PT ;  /* 0x0000003202107812 */ /* 0x040fe200078efcff */
[----:B------:R-:W-:Y:S01]  /*1ea00*/  @P2 STG.E.U8 desc[UR22][R20.64], R25 ;  /* 0x0000001914002986 */ /* 0x000fe2000c101116 */
[----:B------:R-:W-:-:S02]  /*1ea10*/  LOP3.LUT R26, R2, 0x2e, RZ, 0xfc, !PT ;  /* 0x0000002e021a7812 */ /* 0x000fc400078efcff */
[----:B0-----:R-:W-:Y:S02]  /*1ea20*/  PRMT R15, R17, 0x7771, RZ ;  /* 0x00007771110f7816 */ /* 0x001fe400000000ff */
[----:B------:R-:W-:Y:S01]  /*1ea30*/  ISETP.LT.AND P2, PT, R16, UR15, !P0 ;  /* 0x0000000f10007c0c */ /* 0x000fe2000c741270 */
[----:B------:R-:W-:Y:S01]  /*1ea40*/  IMAD R16, R3, 0x2, R0 ;  /* 0x0000000203107824 */ /* 0x000fe200078e0200 */
[----:B------:R-:W-:Y:S01]  /*1ea50*/  LOP3.LUT R5, R2, 0x34, RZ, 0xfc, !PT ;  /* 0x0000003402057812 */ /* 0x000fe200078efcff */
[----:B------:R0:W-:Y:S01]  /*1ea60*/  @P5 STG.E.U8 desc[UR22][R22.64], R15 ;  /* 0x0000000f16005986 */ /* 0x0001e2000c101116 */
[----:B------:R-:W-:Y:S02]  /*1ea70*/  IADD3 R4, P6, PT, R0, R14, RZ ;  /* 0x0000000e00047210 */ /* 0x000fe40007fde0ff */
[----:B------:R-:W-:Y:S02]  /*1ea80*/  ISETP.LT.AND P3, PT, R26, UR15, !P0 ;  /* 0x0000000f1a007c0c */ /* 0x000fe4000c761270 */
[----:B------:R-:W-:-:S02]  /*1ea90*/  ISETP.LT.AND P5, PT, R5, UR15, !P0 ;  /* 0x0000000f05007c0c */ /* 0x000fc4000c7a1270 */
[-C--:B------:R-:W-:Y:S01]  /*1eaa0*/  LEA.HI.X.SX32 R5, R0, R13.reuse, 0x1, P6 ;  /* 0x0000000d00057211 */ /* 0x080fe200030f0eff */
[----:B------:R-:W-:Y:S01]  /*1eab0*/  IMAD R0, R3, 0x2, R16 ;  /* 0x0000000203007824 */ /* 0x000fe200078e0210 */
[CC--:B-1----:R-:W-:Y:S02]  /*1eac0*/  IADD3 R6, P6, PT, R16.reuse, R14.reuse, RZ ;  /* 0x0000000e10067210 */ /* 0x0c2fe40007fde0ff */
[----:B------:R-:W-:Y:S01]  /*1ead0*/  PRMT R27, R17, 0x7772, RZ ;  /* 0x00007772111b7816 */ /* 0x000fe200000000ff */
[----:B0-----:R-:W-:Y:S01]  /*1eae0*/  IMAD R22, R3, 0x2, R0 ;  /* 0x0000000203167824 */ /* 0x001fe200078e0200 */
[----:B------:R-:W-:Y:S02]  /*1eaf0*/  PRMT R25, R17, 0x7773, RZ ;  /* 0x0000777311197816 */ /* 0x000fe400000000ff */
[----:B------:R-:W-:Y:S01]  /*1eb00*/  LEA.HI.X.SX32 R7, R16, R13, 0x1, P6 ;  /* 0x0000000d10077211 */ /* 0x000fe200030f0eff */
[----:B------:R0:W-:Y:S01]  /*1eb10*/  @P4 STG.E.U8 desc[UR22][R4.64], R27 ;  /* 0x0000001b04004986 */ /* 0x0001e2000c101116 */
[----:B------:R-:W-:-:S02]  /*1eb20*/  IADD3 R16, P6, PT, R0, R14, RZ ;  /* 0x0000000e00107210 */ /* 0x000fc40007fde0ff */
[----:B------:R-:W-:Y:S01]  /*1eb30*/  LOP3.LUT R20, R2, 0x38, RZ, 0xfc, !PT ;  /* 0x0000003802147812 */ /* 0x000fe200078efcff */
[----:B------:R1:W-:Y:S01]  /*1eb40*/  @P3 STG.E.U8 desc[UR22][R6.64], R25 ;  /* 0x0000001906003986 */ /* 0x0003e2000c101116 */
[-C--:B------:R-:W-:Y:S02]  /*1eb50*/  LEA.HI.X.SX32 R17, R0, R13.reuse, 0x1, P6 ;  /* 0x0000000d00117211 */ /* 0x080fe400030f0eff */
[----:B------:R-:W-:Y:S02]  /*1eb60*/  ISETP.LT.AND P3, PT, R20, UR15, !P0 ;  /* 0x0000000f14007c0c */ /* 0x000fe4000c761270 */
[----:B------:R-:W-:Y:S02]  /*1eb70*/  IADD3 R20, P6, PT, R22, R14, RZ ;  /* 0x0000000e16147210 */ /* 0x000fe40007fde0ff */
[----:B------:R-:W-:Y:S02]  /*1eb80*/  PRMT R15, R18, 0x7770, RZ ;  /* 0x00007770120f7816 */ /* 0x000fe400000000ff */
[----:B------:R-:W-:Y:S01]  /*1eb90*/  LEA.HI.X.SX32 R21, R22, R13, 0x1, P6 ;  /* 0x0000000d16157211 */ /* 0x000fe200030f0eff */
[----:B------:R-:W-:Y:S01]  /*1eba0*/  IMAD R22, R3, 0x2, R22 ;  /* 0x0000000203167824 */ /* 0x000fe200078e0216 */
[C---:B------:R-:W-:Y:S01]  /*1ebb0*/  LOP3.LUT R0, R2.reuse, 0x3a, RZ, 0xfc, !PT ;  /* 0x0000003a02007812 */ /* 0x040fe200078efcff */
[----:B------:R2:W-:Y:S01]  /*1ebc0*/  @P1 STG.E.U8 desc[UR22][R16.64], R15 ;  /* 0x0000000f10001986 */ /* 0x0005e2000c101116 */
[----:B------:R-:W-:-:S02]  /*1ebd0*/  LOP3.LUT R24, R2, 0x36, RZ, 0xfc, !PT ;  /* 0x0000003602187812 */ /* 0x000fc400078efcff */
[----:B------:R-:W-:Y:S02]  /*1ebe0*/  PRMT R23, R18, 0x7771, RZ ;  /* 0x0000777112177816 */ /* 0x000fe400000000ff */
[----:B------:R-:W-:Y:S01]  /*1ebf0*/  ISETP.LT.AND P1, PT, R0, UR15, !P0 ;  /* 0x0000000f00007c0c */ /* 0x000fe2000c721270 */
[----:B------:R-:W-:Y:S01]  /*1ec00*/  IMAD R0, R3, 0x2, R22 ;  /* 0x0000000203007824 */ /* 0x000fe200078e0216 */
[----:B0-----:R-:W-:Y:S01]  /*1ec10*/  LOP3.LUT R5, R2, 0x3c, RZ, 0xfc, !PT ;  /* 0x0000003c02057812 */ /* 0x001fe200078efcff */
[----:B------:R0:W-:Y:S01]  /*1ec20*/  @P2 STG.E.U8 desc[UR22][R20.64], R23 ;  /* 0x0000001714002986 */ /* 0x0001e2000c101116 */
[----:B------:R-:W-:Y:S02]  /*1ec30*/  IADD3 R4, P6, PT, R22, R14, RZ ;  /* 0x0000000e16047210 */ /* 0x000fe40007fde0ff */
[----:B------:R-:W-:Y:S02]  /*1ec40*/  ISETP.LT.AND P4, PT, R24, UR15, !P0 ;  /* 0x0000000f18007c0c */ /* 0x000fe4000c781270 */
[----:B------:R-:W-:-:S02]  /*1ec50*/  ISETP.LT.AND P2, PT, R5, UR15, !P0 ;  /* 0x0000000f05007c0c */ /* 0x000fc4000c741270 */
[-C--:B------:R-:W-:Y:S02]  /*1ec60*/  LEA.HI.X.SX32 R5, R22, R13.reuse, 0x1, P6 ;  /* 0x0000000d16057211 */ /* 0x080fe400030f0eff */
[-C--:B-1----:R-:W-:Y:S02]  /*1ec70*/  IADD3 R6, P6, PT, R0, R14.reuse, RZ ;  /* 0x0000000e00067210 */ /* 0x082fe40007fde0ff */
[C---:B------:R-:W-:Y:S02]  /*1ec80*/  PRMT R25, R18.reuse, 0x7772, RZ ;  /* 0x0000777212197816 */ /* 0x040fe400000000ff */
[----:B--2---:R-:W-:Y:S01]  /*1ec90*/  PRMT R15, R18, 0x7773, RZ ;  /* 0x00007773120f7816 */ /* 0x004fe200000000ff */
[C---:B------:R-:W-:Y:S01]  /*1eca0*/  IMAD R18, R3.reuse, 0x2, R0 ;  /* 0x0000000203127824 */ /* 0x040fe200078e0200 */
[----:B------:R-:W-:Y:S01]  /*1ecb0*/  LEA.HI.X.SX32 R7, R0, R13, 0x1, P6 ;  /* 0x0000000d00077211 */ /* 0x000fe200030f0eff */
[----:B------:R1:W-:Y:S01]  /*1ecc0*/  @P5 STG.E.U8 desc[UR22][R4.64], R25 ;  /* 0x0000001904005986 */ /* 0x0003e2000c101116 */
[----:B0-----:R-:W-:Y:S01]  /*1ecd0*/  LOP3.LUT R20, R2, 0x40, RZ, 0xfc, !PT ;  /* 0x0000004002147812 */ /* 0x001fe200078efcff */
[----:B------:R-:W-:Y:S01]  /*1ece0*/  IMAD R0, R3, 0x2, R18 ;  /* 0x0000000203007824 */ /* 0x000fe200078e0212 */
[----:B------:R-:W-:Y:S01]  /*1ecf0*/  IADD3 R16, P6, PT, R18, R14, RZ ;  /* 0x0000000e12107210 */ /* 0x000fe20007fde0ff */
[----:B------:R-:W-:Y:S01]  /*1ed00*/  @P4 STG.E.U8 desc[UR22][R6.64], R15 ;  /* 0x0000000f06004986 */ /* 0x000fe2000c101116 */
[----:B------:R-:W-:-:S02]  /*1ed10*/  ISETP.LT.AND P4, PT, R20, UR15, !P0 ;  /* 0x0000000f14007c0c */ /* 0x000fc4000c781270 */
[-C--:B------:R-:W-:Y:S02]  /*1ed20*/  LEA.HI.X.SX32 R17, R18, R13.reuse, 0x1, P6 ;  /* 0x0000000d12117211 */ /* 0x080fe400030f0eff */
[C---:B------:R-:W-:Y:S02]  /*1ed30*/  IADD3 R20, P6, PT, R0.reuse, R14, RZ ;  /* 0x0000000e00147210 */ /* 0x040fe40007fde0ff */
[----:B------:R-:W-:Y:S02]  /*1ed40*/  PRMT R23, R19, 0x7770, RZ ;  /* 0x0000777013177816 */ /* 0x000fe400000000ff */
[----:B------:R-:W-:Y:S01]  /*1ed50*/  LEA.HI.X.SX32 R21, R0, R13, 0x1, P6 ;  /* 0x0000000d00157211 */ /* 0x000fe200030f0eff */
[----:B------:R-:W-:Y:S01]  /*1ed60*/  IMAD R0, R3, 0x2, R0 ;  /* 0x0000000203007824 */ /* 0x000fe200078e0200 */
[----:B------:R-:W-:Y:S01]  /*1ed70*/  LOP3.LUT R18, R2, 0x42, RZ, 0xfc, !PT ;  /* 0x0000004202127812 */ /* 0x000fe200078efcff */
[----:B------:R0:W-:Y:S01]  /*1ed80*/  @P3 STG.E.U8 desc[UR22][R16.64], R23 ;  /* 0x0000001710003986 */ /* 0x0001e2000c101116 */
[----:B-1----:R-:W-:-:S02]  /*1ed90*/  PRMT R25, R19, 0x7771, RZ ;  /* 0x0000777113197816 */ /* 0x002fc400000000ff */
[----:B------:R-:W-:Y:S02]  /*1eda0*/  LOP3.LUT R5, R2, 0x44, RZ, 0xfc, !PT ;  /* 0x0000004402057812 */ /* 0x000fe400078efcff */
[----:B------:R-:W-:Y:S01]  /*1edb0*/  ISETP.LT.AND P3, PT, R18, UR15, !P0 ;  /* 0x0000000f12007c0c */ /* 0x000fe2000c761270 */
[----:B------:R-:W-:Y:S01]  /*1edc0*/  IMAD R18, R3, 0x2, R0 ;  /* 0x0000000203127824 */ /* 0x000fe200078e0200 */
[----:B------:R-:W-:Y:S01]  /*1edd0*/  IADD3 R4, P6, PT, R0, R14, RZ ;  /* 0x0000000e00047210 */ /* 0x000fe20007fde0ff */
[----:B------:R-:W-:Y:S01]  /*1ede0*/  @P1 STG.E.U8 desc[UR22][R20.64], R25 ;  /* 0x0000001914001986 */ /* 0x000fe2000c101116 */
[----:B------:R-:W-:Y:S02]  /*1edf0*/  LOP3.LUT R24, R2, 0x3e, RZ, 0xfc, !PT ;  /* 0x0000003e02187812 */ /* 0x000fe400078efcff */
[----:B------:R-:W-:Y:S02]  /*1ee00*/  ISETP.LT.AND P1, PT, R5, UR15, !P0 ;  /* 0x0000000f05007c0c */ /* 0x000fe4000c721270 */
[----:B------:R-:W-:Y:S01]  /*1ee10*/  LEA.HI.X.SX32 R5, R0, R13, 0x1, P6 ;  /* 0x0000000d00057211 */ /* 0x000fe200030f0eff */
[----:B------:R-:W-:Y:S01]  /*1ee20*/  IMAD R0, R3, 0x2, R18 ;  /* 0x0000000203007824 */ /* 0x000fe200078e0212 */
[----:B0-----:R-:W-:-:S02]  /*1ee30*/  PRMT R23, R19, 0x7772, RZ ;  /* 0x0000777213177816 */ /* 0x001fc400000000ff */
[----:B------:R-:W-:Y:S02]  /*1ee40*/  ISETP.LT.AND P5, PT, R24, UR15, !P0 ;  /* 0x0000000f18007c0c */ /* 0x000fe4000c7a1270 */
[-C--:B------:R-:W-:Y:S01]  /*1ee50*/  IADD3 R6, P6, PT, R18, R14.reuse, RZ ;  /* 0x0000000e12067210 */ /* 0x080fe20007fde0ff */
[----:B------:R0:W-:Y:S01]  /*1ee60*/  @P2 STG.E.U8 desc[UR22][R4.64], R23 ;  /* 0x0000001704002986 */ /* 0x0001e2000c101116 */
[----:B------:R-:W-:Y:S02]  /*1ee70*/  LOP3.LUT R16, R2, 0x46, RZ, 0xfc, !PT ;  /* 0x0000004602107812 */ /* 0x000fe400078efcff */
[----:B------:R-:W-:Y:S02]  /*1ee80*/  LEA.HI.X.SX32 R7, R18, R13, 0x1, P6 ;  /* 0x0000000d12077211 */ /* 0x000fe400030f0eff */
[----:B------:R-:W-:Y:S02]  /*1ee90*/  ISETP.LT.AND P2, PT, R16, UR15, !P0 ;  /* 0x0000000f10007c0c */ /* 0x000fe4000c741270 */
[----:B------:R-:W-:-:S02]  /*1eea0*/  IADD3 R16, P6, PT, R0, R14, RZ ;  /* 0x0000000e00107210 */ /* 0x000fc40007fde0ff */
[----:B------:R-:W-:Y:S02]  /*1eeb0*/  PRMT R15, R19, 0x7773, RZ ;  /* 0x00007773130f7816 */ /* 0x000fe400000000ff */
[----:B------:R-:W-:Y:S01]  /*1eec0*/  LEA.HI.X.SX32 R17, R0, R13, 0x1, P6 ;  /* 0x0000000d00117211 */ /* 0x000fe200030f0eff */
[C---:B------:R-:W-:Y:S01]  /*1eed0*/  IMAD R0, R3.reuse, 0x2, R0 ;  /* 0x0000000203007824 */ /* 0x040fe200078e0200 */
[----:B------:R-:W-:Y:S01]  /*1eee0*/  LOP3.LUT R18, R2, 0x48, RZ, 0xfc, !PT ;  /* 0x0000004802127812 */ /* 0x000fe200078efcff */
[----:B------:R1:W-:Y:S01]  /*1eef0*/  @P5 STG.E.U8 desc[UR22][R6.64], R15 ;  /* 0x0000000f06005986 */ /* 0x0003e2000c101116 */
[----:B------:R-:W-:Y:S02]  /*1ef00*/  PRMT R19, R8, 0x7770, RZ ;  /* 0x0000777008137816 */ /* 0x000fe400000000ff */
[----:B------:R-:W-:Y:S01]  /*1ef10*/  ISETP.LT.AND P5, PT, R18, UR15, !P0 ;  /* 0x0000000f12007c0c */ /* 0x000fe2000c7a1270 */
[----:B------:R-:W-:Y:S01]  /*1ef20*/  IMAD R18, R3, 0x2, R0 ;  /* 0x0000000203127824 */ /* 0x000fe200078e0200 */
[----:B0-----:R-:W-:Y:S01]  /*1ef30*/  IADD3 R4, P6, PT, R0, R14, RZ ;  /* 0x0000000e00047210 */ /* 0x001fe20007fde0ff */
[----:B------:R0:W-:Y:S01]  /*1ef40*/  @P4 STG.E.U8 desc[UR22][R16.64], R19 ;  /* 0x0000001310004986 */ /* 0x0001e2000c101116 */
[----:B------:R-:W-:-:S02]  /*1ef50*/  LOP3.LUT R20, R2, 0x4a, RZ, 0xfc, !PT ;  /* 0x0000004a02147812 */ /* 0x000fc400078efcff */
[----:B------:R-:W-:Y:S01]  /*1ef60*/  LEA.HI.X.SX32 R5, R0, R13, 0x1, P6 ;  /* 0x0000000d00057211 */ /* 0x000fe200030f0eff */
[----:B------:R-:W-:Y:S01]  /*1ef70*/  IMAD R0, R3, 0x2, R18 ;  /* 0x0000000203007824 */ /* 0x000fe200078e0212 */
[----:B------:R-:W-:Y:S02]  /*1ef80*/  ISETP.LT.AND P4, PT, R20, UR15, !P0 ;  /* 0x0000000f14007c0c */ /* 0x000fe4000c781270 */
[----:B-1----:R-:W-:Y:S02]  /*1ef90*/  PRMT R15, R8, 0x7771, RZ ;  /* 0x00007771080f7816 */ /* 0x002fe400000000ff */
        /* <DEDUP_REMOVED lines=13> */
[----:B------:R-:W-:Y:S02]  /*1f070*/  PRMT R21, R8, 0x7773, RZ ;  /* 0x0000777308157816 */ /* 0x000fe400000000ff */
[----:B------:R-:W-:Y:S01]  /*1f080*/  LEA.HI.X.SX32 R19, R20, R13, 0x1, P6 ;  /* 0x0000000d14137211 */ /* 0x000fe200030f0eff */
[----:B------:R-:W-:Y:S01]  /*1f090*/  IMAD R20, R3, 0x2, R20 ;  /* 0x0000000203147824 */ /* 0x000fe200078e0214 */
[----:B------:R-:W-:Y:S01]  /*1f0a0*/  LOP3.LUT R0, R2, 0x50, RZ, 0xfc, !PT ;  /* 0x0000005002007812 */ /* 0x000fe200078efcff */
[----:B------:R2:W-:Y:S01]  /*1f0b0*/  @P2 STG.E.U8 desc[UR22][R16.64], R21 ;  /* 0x0000001510002986 */ /* 0x0005e2000c101116 */
[----:B-1----:R-:W-:Y:S02]  /*1f0c0*/  PRMT R15, R9, 0x7770, RZ ;  /* 0x00007770090f7816 */ /* 0x002fe400000000ff */
[----:B------:R-:W-:Y:S01]  /*1f0d0*/  ISETP.LT.AND P2, PT, R0, UR15, !P0 ;  /* 0x0000000f00007c0c */ /* 0x000fe2000c741270 */
[C---:B------:R-:W-:Y:S01]  /*1f0e0*/  IMAD R0, R3.reuse, 0x2, R20 ;  /* 0x0000000203007824 */ /* 0x040fe200078e0214 */
[----:B------:R-:W-:Y:S01]  /*1f0f0*/  LOP3.LUT R5, R2, 0x52, RZ, 0xfc, !PT ;  /* 0x0000005202057812 */ /* 0x000fe200078efcff */
[----:B------:R1:W-:Y:S01]  /*1f100*/  @P5 STG.E.U8 desc[UR22][R18.64], R15 ;  /* 0x0000000f12005986 */ /* 0x0003e2000c101116 */
[----:B------:R-:W-:Y:S01]  /*1f110*/  IADD3 R4, P6, PT, R20, R14, RZ ;  /* 0x0000000e14047210 */ /* 0x000fe20007fde0ff */
[----:B------:R-:W-:Y:S01]  /*1f120*/  IMAD R8, R3, 0x2, R0 ;  /* 0x0000000203087824 */ /* 0x000fe200078e0200 */
[----:B------:R-:W-:-:S02]  /*1f130*/  ISETP.LT.AND P5, PT, R5, UR15, !P0 ;  /* 0x0000000f05007c0c */ /* 0x000fc4000c7a1270 */
[-C--:B------:R-:W-:Y:S02]  /*1f140*/  LEA.HI.X.SX32 R5, R20, R13.reuse, 0x1, P6 ;  /* 0x0000000d14057211 */ /* 0x080fe400030f0eff */
[CC--:B0-----:R-:W-:Y:S02]  /*1f150*/  IADD3 R6, P6, PT, R0.reuse, R14.reuse, RZ ;  /* 0x0000000e00067210 */ /* 0x0c1fe40007fde0ff */
[----:B------:R-:W-:Y:S02]  /*1f160*/  PRMT R23, R9, 0x7771, RZ ;  /* 0x0000777109177816 */ /* 0x000fe400000000ff */
[----:B------:R-:W-:Y:S01]  /*1f170*/  LEA.HI.X.SX32 R7, R0, R13, 0x1, P6 ;  /* 0x0000000d00077211 */ /* 0x000fe200030f0eff */
[----:B------:R-:W-:Y:S01]  /*1f180*/  IMAD R0, R3, 0x2, R8 ;  /* 0x0000000203007824 */ /* 0x000fe200078e0208 */
[----:B--2---:R-:W-:Y:S01]  /*1f190*/  IADD3 R16, P6, PT, R8, R14, RZ ;  /* 0x0000000e08107210 */ /* 0x004fe20007fde0ff */
[----:B------:R0:W-:Y:S01]  /*1f1a0*/  @P4 STG.E.U8 desc[UR22][R4.64], R23 ;  /* 0x0000001704004986 */ /* 0x0001e2000c101116 */
[----:B------:R-:W-:-:S02]  /*1f1b0*/  PRMT R21, R9, 0x7772, RZ ;  /* 0x0000777209157816 */ /* 0x000fc400000000ff */
[-C--:B------:R-:W-:Y:S02]  /*1f1c0*/  LEA.HI.X.SX32 R17, R8, R13.reuse, 0x1, P6 ;  /* 0x0000000d08117211 */ /* 0x080fe400030f0eff */
[----:B-1----:R-:W-:Y:S01]  /*1f1d0*/  LOP3.LUT R18, R2, 0x56, RZ, 0xfc, !PT ;  /* 0x0000005602127812 */ /* 0x002fe200078efcff */
[----:B------:R1:W-:Y:S01]  /*1f1e0*/  @P3 STG.E.U8 desc[UR22][R6.64], R21 ;  /* 0x0000001506003986 */ /* 0x0003e2000c101116 */
[----:B------:R-:W-:Y:S02]  /*1f1f0*/  IADD3 R8, P6, PT, R0, R14, RZ ;  /* 0x0000000e00087210 */ /* 0x000fe40007fde0ff */
[----:B------:R-:W-:Y:S02]  /*1f200*/  PRMT R15, R9, 0x7773, RZ ;  /* 0x00007773090f7816 */ /* 0x000fe400000000ff */
[----:B------:R-:W-:Y:S02]  /*1f210*/  ISETP.LT.AND P3, PT, R18, UR15, !P0 ;  /* 0x0000000f12007c0c */ /* 0x000fe4000c761270 */
[----:B------:R-:W-:Y:S01]  /*1f220*/  LEA.HI.X.SX32 R9, R0, R13, 0x1, P6 ;  /* 0x0000000d00097211 */ /* 0x000fe200030f0eff */
[C---:B------:R-:W-:Y:S01]  /*1f230*/  IMAD R0, R3.reuse, 0x2, R0 ;  /* 0x0000000203007824 */ /* 0x040fe200078e0200 */
[C---:B------:R-:W-:Y:S01]  /*1f240*/  LOP3.LUT R18, R2.reuse, 0x58, RZ, 0xfc, !PT ;  /* 0x0000005802127812 */ /* 0x040fe200078efcff */
[----:B------:R2:W-:Y:S01]  /*1f250*/  @P1 STG.E.U8 desc[UR22][R16.64], R15 ;  /* 0x0000000f10001986 */ /* 0x0005e2000c101116 */
[----:B------:R-:W-:Y:S01]  /*1f260*/  LOP3.LUT R22, R2, 0x54, RZ, 0xfc, !PT ;  /* 0x0000005402167812 */ /* 0x000fe200078efcff */
[----:B0-----:R-:W-:Y:S01]  /*1f270*/  IMAD R4, R3, 0x2, R0 ;  /* 0x0000000203047824 */ /* 0x001fe200078e0200 */
[----:B------:R-:W-:-:S02]  /*1f280*/  PRMT R5, R10, 0x7770, RZ ;  /* 0x000077700a057816 */ /* 0x000fc400000000ff */
[----:B------:R-:W-:Y:S02]  /*1f290*/  ISETP.LT.AND P1, PT, R18, UR15, !P0 ;  /* 0x0000000f12007c0c */ /* 0x000fe4000c721270 */
[----:B-1----:R-:W-:Y:S01]  /*1f2a0*/  LOP3.LUT R6, R2, 0x5a, RZ, 0xfc, !PT ;  /* 0x0000005a02067812 */ /* 0x002fe200078efcff */
[----:B------:R0:W-:Y:S01]  /*1f2b0*/  @P2 STG.E.U8 desc[UR22][R8.64], R5 ;  /* 0x0000000508002986 */ /* 0x0001e2000c101116 */
[----:B------:R-:W-:Y:S02]  /*1f2c0*/  IADD3 R18, P6, PT, R0, R14, RZ ;  /* 0x0000000e00127210 */ /* 0x000fe40007fde0ff */
[----:B------:R-:W-:Y:S02]  /*1f2d0*/  ISETP.LT.AND P4, PT, R22, UR15, !P0 ;  /* 0x0000000f16007c0c */ /* 0x000fe4000c781270 */
[----:B------:R-:W-:Y:S02]  /*1f2e0*/  ISETP.LT.AND P2, PT, R6, UR15, !P0 ;  /* 0x0000000f06007c0c */ /* 0x000fe4000c741270 */
[----:B------:R-:W-:Y:S01]  /*1f2f0*/  LEA.HI.X.SX32 R19, R0, R13, 0x1, P6 ;  /* 0x0000000d00137211 */ /* 0x000fe200030f0eff */
[----:B------:R-:W-:Y:S01]  /*1f300*/  IMAD R0, R3, 0x2, R4 ;  /* 0x0000000203007824 */ /* 0x000fe200078e0204 */
[----:B------:R-:W-:-:S02]  /*1f310*/  PRMT R25, R10, 0x7771, RZ ;  /* 0x000077710a197816 */ /* 0x000fc400000000ff */
[----:B------:R-:W-:Y:S01]  /*1f320*/  LOP3.LUT R6, R2, 0x5c, RZ, 0xfc, !PT ;  /* 0x0000005c02067812 */ /* 0x000fe200078efcff */
[----:B------:R-:W-:Y:S01]  /*1f330*/  IMAD R22, R3, 0x2, R0 ;  /* 0x0000000203167824 */ /* 0x000fe200078e0200 */
[-C--:B--2---:R-:W-:Y:S01]  /*1f340*/  IADD3 R16, P6, PT, R4, R14.reuse, RZ ;  /* 0x0000000e04107210 */ /* 0x084fe20007fde0ff */
[----:B------:R-:W-:Y:S01]  /*1f350*/  @P5 STG.E.U8 desc[UR22][R18.64], R25 ;  /* 0x0000001912005986 */ /* 0x000fe2000c101116 */
[----:B------:R-:W-:Y:S02]  /*1f360*/  PRMT R23, R10, 0x7772, RZ ;  /* 0x000077720a177816 */ /* 0x000fe400000000ff */
[----:B------:R-:W-:Y:S02]  /*1f370*/  LEA.HI.X.SX32 R17, R4, R13, 0x1, P6 ;  /* 0x0000000d04117211 */ /* 0x000fe400030f0eff */
[----:B------:R-:W-:Y:S02]  /*1f380*/  ISETP.LT.AND P5, PT, R6, UR15, !P0 ;  /* 0x0000000f06007c0c */ /* 0x000fe4000c7a1270 */
[----:B------:R-:W1:Y:S01]  /*1f390*/  LDS.128 R4, [R12+0x800] ;  /* 0x000800000c047984 */ /* 0x000e620000000c00 */
[----:B0-----:R-:W-:-:S02]  /*1f3a0*/  IADD3 R8, P6, PT, R0, R14, RZ ;  /* 0x0000000e00087210 */ /* 0x001fc40007fde0ff */
[----:B------:R-:W-:Y:S01]  /*1f3b0*/  LOP3.LUT R20, R2, 0x5e, RZ, 0xfc, !PT ;  /* 0x0000005e02147812 */ /* 0x000fe200078efcff */
[----:B------:R0:W-:Y:S01]  /*1f3c0*/  @P4 STG.E.U8 desc[UR22][R16.64], R23 ;  /* 0x0000001710004986 */ /* 0x0001e2000c101116 */
[-C--:B------:R-:W-:Y:S01]  /*1f3d0*/  LEA.HI.X.SX32 R9, R0, R13.reuse, 0x1, P6 ;  /* 0x0000000d00097211 */ /* 0x080fe200030f0eff */
[----:B------:R-:W-:Y:S01]  /*1f3e0*/  IMAD R0, R3, 0x2, R22 ;  /* 0x0000000203007824 */ /* 0x000fe200078e0216 */
[----:B------:R-:W-:Y:S02]  /*1f3f0*/  ISETP.LT.AND P4, PT, R20, UR15, !P0 ;  /* 0x0000000f14007c0c */ /* 0x000fe4000c781270 */
[----:B------:R-:W-:Y:S02]  /*1f400*/  IADD3 R20, P6, PT, R22, R14, RZ ;  /* 0x0000000e16147210 */ /* 0x000fe40007fde0ff */
[----:B------:R-:W-:Y:S02]  /*1f410*/  PRMT R15, R10, 0x7773, RZ ;  /* 0x000077730a0f7816 */ /* 0x000fe400000000ff */
[----:B------:R-:W-:-:S02]  /*1f420*/  LEA.HI.X.SX32 R21, R22, R13, 0x1, P6 ;  /* 0x0000000d16157211 */ /* 0x000fc400030f0eff */
[----:B------:R-:W-:Y:S01]  /*1f430*/  LOP3.LUT R10, R2, 0x60, RZ, 0xfc, !PT ;  /* 0x00000060020a7812 */ /* 0x000fe200078efcff */
[----:B------:R2:W-:Y:S01]  /*1f440*/  @P3 STG.E.U8 desc[UR22][R8.64], R15 ;  /* 0x0000000f08003986 */ /* 0x0005e2000c101116 */
[C---:B0-----:R-:W-:Y:S02]  /*1f450*/  IADD3 R16, P6, PT, R0.reuse, R14, RZ ;  /* 0x0000000e00107210 */ /* 0x041fe40007fde0ff */
[----:B------:R-:W-:Y:S02]  /*1f460*/  PRMT R23, R11, 0x7770, RZ ;  /* 0x000077700b177816 */ /* 0x000fe400000000ff */
[----:B------:R-:W-:Y:S01]  /*1f470*/  LEA.HI.X.SX32 R17, R0, R13, 0x1, P6 ;  /* 0x0000000d00117211 */ /* 0x000fe200030f0eff */
[----:B------:R-:W-:Y:S01]  /*1f480*/  IMAD R0, R3, 0x2, R0 ;  /* 0x0000000203007824 */ /* 0x000fe200078e0200 */
[----:B------:R-:W-:Y:S01]  /*1f490*/  PRMT R19, R11, 0x7771, RZ ;  /* 0x000077710b137816 */ /* 0x000fe200000000ff */
[----:B------:R0:W-:Y:S01]  /*1f4a0*/  @P1 STG.E.U8 desc[UR22][R20.64], R23 ;  /* 0x0000001714001986 */ /* 0x0001e2000c101116 */
[----:B------:R-:W-:Y:S01]  /*1f4b0*/  ISETP.LT.AND P3, PT, R10, UR15, !P0 ;  /* 0x0000000f0a007c0c */ /* 0x000fe2000c761270 */
[----:B------:R-:W-:Y:S01]  /*1f4c0*/  IMAD R12, R3, 0x2, R0 ;  /* 0x00000002030c7824 */ /* 0x000fe200078e0200 */
[C---:B------:R-:W-:Y:S01]  /*1f4d0*/  LOP3.LUT R10, R2.reuse, 0x62, RZ, 0xfc, !PT ;  /* 0x00000062020a7812 */ /* 0x040fe200078efcff */
[----:B------:R3:W-:Y:S01]  /*1f4e0*/  @P2 STG.E.U8 desc[UR22][R16.64], R19 ;  /* 0x0000001310002986 */ /* 0x0007e2000c101116 */
[----:B--2---:R-:W-:-:S02]  /*1f4f0*/  LOP3.LUT R9, R2, 0x64, RZ, 0xfc, !PT ;  /* 0x0000006402097812 */ /* 0x004fc400078efcff */
[-C--:B------:R-:W-:Y:S02]  /*1f500*/  IADD3 R8, P6, PT, R0, R14.reuse, RZ ;  /* 0x0000000e00087210 */ /* 0x080fe40007fde0ff */
[----:B------:R-:W-:Y:S02]  /*1f510*/  ISETP.LT.AND P2, PT, R9, UR15, !P0 ;  /* 0x0000000f09007c0c */ /* 0x000fe4000c741270 */
[----:B------:R-:W-:Y:S02]  /*1f520*/  ISETP.LT.AND P1, PT, R10, UR15, !P0 ;  /* 0x0000000f0a007c0c */ /* 0x000fe4000c721270 */
[----:B------:R-:W-:Y:S01]  /*1f530*/  LEA.HI.X.SX32 R9, R0, R13, 0x1, P6 ;  /* 0x0000000d00097211 */ /* 0x000fe200030f0eff */
[----:B------:R-:W-:Y:S01]  /*1f540*/  IMAD R0, R3, 0x2, R12 ;  /* 0x0000000203007824 */ /* 0x000fe200078e020c */
[----:B0-----:R-:W-:Y:S02]  /*1f550*/  PRMT R21, R11, 0x7772, RZ ;  /* 0x000077720b157816 */ /* 0x001fe400000000ff */
[----:B------:R-:W-:-:S02]  /*1f560*/  IADD3 R10, P6, PT, R12, R14, RZ ;  /* 0x0000000e0c0a7210 */ /* 0x000fc40007fde0ff */
[----:B------:R-:W-:Y:S01]  /*1f570*/  LOP3.LUT R18, R2, 0x66, RZ, 0xfc, !PT ;  /* 0x0000006602127812 */ /* 0x000fe200078efcff */
[----:B------:R0:W-:Y:S01]  /*1f580*/  @P5 STG.E.U8 desc[UR22][R8.64], R21 ;  /* 0x0000001508005986 */ /* 0x0001e2000c101116 */
[----:B------:R-:W-:Y:S02]  /*1f590*/  PRMT R15, R11, 0x7773, RZ ;  /* 0x000077730b0f7816 */ /* 0x000fe400000000ff */
[----:B------:R-:W-:Y:S01]  /*1f5a0*/  LEA.HI.X.SX32 R11, R12, R13, 0x1, P6 ;  /* 0x0000000d0c0b7211 */ /* 0x000fe200030f0eff */
[----:B------:R-:W-:Y:S01]  /*1f5b0*/  IMAD R12, R3, 0x2, R0 ;  /* 0x00000002030c7824 */ /* 0x000fe200078e0200 */
[----:B------:R-:W-:Y:S02]  /*1f5c0*/  ISETP.LT.AND P5, PT, R18, UR15, !P0 ;  /* 0x0000000f12007c0c */ /* 0x000fe4000c7a1270 */
[----:B---3--:R-:W-:Y:S01]  /*1f5d0*/  IADD3 R16, P6, PT, R0, R14, RZ ;  /* 0x0000000e00107210 */ /* 0x008fe20007fde0ff */
[----:B------:R-:W-:Y:S01]  /*1f5e0*/  @P4 STG.E.U8 desc[UR22][R10.64], R15 ;  /* 0x0000000f0a004986 */ /* 0x000fe2000c101116 */
[----:B------:R-:W-:-:S02]  /*1f5f0*/  LOP3.LUT R18, R2, 0x68, RZ, 0xfc, !PT ;  /* 0x0000006802127812 */ /* 0x000fc400078efcff */
[-C--:B------:R-:W-:Y:S02]  /*1f600*/  LEA.HI.X.SX32 R17, R0, R13.reuse, 0x1, P6 ;  /* 0x0000000d00117211 */ /* 0x080fe400030f0eff */
[----:B------:R-:W-:Y:S02]  /*1f610*/  ISETP.LT.AND P4, PT, R18, UR15, !P0 ;  /* 0x0000000f12007c0c */ /* 0x000fe4000c781270 */
[----:B------:R-:W-:Y:S02]  /*1f620*/  IADD3 R18, P6, PT, R12, R14, RZ ;  /* 0x0000000e0c127210 */ /* 0x000fe40007fde0ff */
[----:B-1----:R-:W-:Y:S02]  /*1f630*/  PRMT R23, R4, 0x7770, RZ ;  /* 0x0000777004177816 */ /* 0x002fe400000000ff */
[----:B------:R-:W-:Y:S01]  /*1f640*/  LEA.HI.X.SX32 R19, R12, R13, 0x1, P6 ;  /* 0x0000000d0c137211 */ /* 0x000fe200030f0eff */
[----:B------:R-:W-:Y:S01]  /*1f650*/  IMAD R12, R3, 0x2, R12 ;  /* 0x00000002030c7824 */ /* 0x000fe200078e020c */
[----:B------:R-:W-:Y:S01]  /*1f660*/  LOP3.LUT R0, R2, 0x6a, RZ, 0xfc, !PT ;  /* 0x0000006a02007812 */ /* 0x000fe200078efcff */
[----:B------:R1:W-:Y:S01]  /*1f670*/  @P3 STG.E.U8 desc[UR22][R16.64], R23 ;  /* 0x0000001710003986 */ /* 0x0003e2000c101116 */
[----:B------:R-:W-:-:S02]  /*1f680*/  PRMT R25, R4, 0x7771, RZ ;  /* 0x0000777104197816 */ /* 0x000fc400000000ff */
[----:B------:R-:W-:Y:S01]  /*1f690*/  ISETP.LT.AND P3, PT, R0, UR15, !P0 ;  /* 0x0000000f00007c0c */ /* 0x000fe2000c761270 */
[----:B------:R-:W-:Y:S01]  /*1f6a0*/  IMAD R0, R3, 0x2, R12 ;  /* 0x0000000203007824 */ /* 0x000fe200078e020c */
[----:B0-----:R-:W-:Y:S01]  /*1f6b0*/  LOP3.LUT R9, R2, 0x6c, RZ, 0xfc, !PT ;  /* 0x0000006c02097812 */ /* 0x001fe200078efcff */
[----:B------:R0:W-:Y:S01]  /*1f6c0*/  @P1 STG.E.U8 desc[UR22][R18.64], R25 ;  /* 0x0000001912001986 */ /* 0x0001e2000c101116 */
[C---:B------:R-:W-:Y:S02]  /*1f6d0*/  IADD3 R8, P6, PT, R12.reuse, R14, RZ ;  /* 0x0000000e0c087210 */ /* 0x040fe40007fde0ff */
[----:B------:R-:W-:Y:S02]  /*1f6e0*/  ISETP.LT.AND P1, PT, R9, UR15, !P0 ;  /* 0x0000000f09007c0c */ /* 0x000fe4000c721270 */
[----:B------:R-:W-:Y:S02]  /*1f6f0*/  LEA.HI.X.SX32 R9, R12, R13, 0x1, P6 ;  /* 0x0000000d0c097211 */ /* 0x000fe400030f0eff */
[----:B-1----:R-:W-:-:S02]  /*1f700*/  PRMT R23, R4, 0x7772, RZ ;  /* 0x0000777204177816 */ /* 0x002fc400000000ff */
[----:B------:R-:W-:Y:S01]  /*1f710*/  PRMT R21, R4, 0x7773, RZ ;  /* 0x0000777304157816 */ /* 0x000fe200000000ff */
[C---:B------:R-:W-:Y:S01]  /*1f720*/  IMAD R4, R3.reuse, 0x2, R0 ;  /* 0x0000000203047824 */ /* 0x040fe200078e0200 */
[-C--:B------:R-:W-:Y:S01]  /*1f730*/  IADD3 R10, P6, PT, R0, R14.reuse, RZ ;  /* 0x0000000e000a7210 */ /* 0x080fe20007fde0ff */
[----:B------:R1:W-:Y:S01]  /*1f740*/  @P2 STG.E.U8 desc[UR22][R8.64], R23 ;  /* 0x0000001708002986 */ /* 0x0003e2000c101116 */
[----:B------:R-:W-:Y:S02]  /*1f750*/  LOP3.LUT R15, R2, 0x6e, RZ, 0xfc, !PT ;  /* 0x0000006e020f7812 */ /* 0x000fe400078efcff */
[-C--:B------:R-:W-:Y:S01]  /*1f760*/  LEA.HI.X.SX32 R11, R0, R13.reuse, 0x1, P6 ;  /* 0x0000000d000b7211 */ /* 0x080fe200030f0eff */
[----:B------:R-:W-:Y:S01]  /*1f770*/  IMAD R0, R3, 0x2, R4 ;  /* 0x0000000203007824 */ /* 0x000fe200078e0204 */
[C---:B------:R-:W-:Y:S02]  /*1f780*/  IADD3 R16, P6, PT, R4.reuse, R14, RZ ;  /* 0x0000000e04107210 */ /* 0x040fe40007fde0ff */
[----:B------:R-:W-:Y:S01]  /*1f790*/  ISETP.LT.AND P2, PT, R15, UR15, !P0 ;  /* 0x0000000f0f007c0c */ /* 0x000fe2000c741270 */
[----:B------:R2:W-:Y:S01]  /*1f7a0*/  @P5 STG.E.U8 desc[UR22][R10.64], R21 ;  /* 0x000000150a005986 */ /* 0x0005e2000c101116 */
[----:B------:R-:W-:-:S02]  /*1f7b0*/  LEA.HI.X.SX32 R17, R4, R13, 0x1, P6 ;  /* 0x0000000d04117211 */ /* 0x000fc400030f0eff */
[C---:B0-----:R-:W-:Y:S02]  /*1f7c0*/  IADD3 R18, P6, PT, R0.reuse, R14, RZ ;  /* 0x0000000e00127210 */ /* 0x041fe40007fde0ff */
[----:B------:R-:W-:Y:S02]  /*1f7d0*/  PRMT R15, R5, 0x7770, RZ ;  /* 0x00007770050f7816 */ /* 0x000fe400000000ff */
[----:B------:R-:W-:Y:S01]  /*1f7e0*/  LEA.HI.X.SX32 R19, R0, R13, 0x1, P6 ;  /* 0x0000000d00137211 */ /* 0x000fe200030f0eff */
[----:B------:R-:W-:Y:S01]  /*1f7f0*/  IMAD R0, R3, 0x2, R0 ;  /* 0x0000000203007824 */ /* 0x000fe200078e0200 */
[----:B------:R-:W-:Y:S01]  /*1f800*/  LOP3.LUT R4, R2, 0x72, RZ, 0xfc, !PT ;  /* 0x0000007202047812 */ /* 0x000fe200078efcff */
[----:B------:R0:W-:Y:S01]  /*1f810*/  @P4 STG.E.U8 desc[UR22][R16.64], R15 ;  /* 0x0000000f10004986 */ /* 0x0001e2000c101116 */
[----:B-1----:R-:W-:Y:S01]  /*1f820*/  PRMT R23, R5, 0x7771, RZ ;  /* 0x0000777105177816 */ /* 0x002fe200000000ff */
[----:B--2---:R-:W-:Y:S01]  /*1f830*/  IMAD R10, R3, 0x2, R0 ;  /* 0x00000002030a7824 */ /* 0x004fe200078e0200 */
[----:B------:R-:W-:-:S02]  /*1f840*/  ISETP.LT.AND P4, PT, R4, UR15, !P0 ;  /* 0x0000000f04007c0c */ /* 0x000fc4000c781270 */
[----:B------:R-:W-:Y:S01]  /*1f850*/  LOP3.LUT R4, R2, 0x74, RZ, 0xfc, !PT ;  /* 0x0000007402047812 */ /* 0x000fe200078efcff */
[----:B------:R1:W-:Y:S01]  /*1f860*/  @P3 STG.E.U8 desc[UR22][R18.64], R23 ;  /* 0x0000001712003986 */ /* 0x0003e2000c101116 */
[-C--:B------:R-:W-:Y:S02]  /*1f870*/  IADD3 R8, P6, PT, R0, R14.reuse, RZ ;  /* 0x0000000e00087210 */ /* 0x080fe40007fde0ff */
[----:B------:R-:W-:Y:S02]  /*1f880*/  ISETP.LT.AND P3, PT, R4, UR15, !P0 ;  /* 0x0000000f04007c0c */ /* 0x000fe4000c761270 */
[----:B------:R-:W-:Y:S01]  /*1f890*/  LEA.HI.X.SX32 R9, R0, R13, 0x1, P6 ;  /* 0x0000000d00097211 */ /* 0x000fe200030f0eff */
[----:B------:R-:W-:Y:S01]  /*1f8a0*/  IMAD R0, R3, 0x2, R10 ;  /* 0x0000000203007824 */ /* 0x000fe200078e020a */
[----:B------:R-:W-:Y:S02]  /*1f8b0*/  IADD3 R4, P6, PT, R10, R14, RZ ;  /* 0x0000000e0a047210 */ /* 0x000fe40007fde0ff */
[----:B------:R-:W-:-:S02]  /*1f8c0*/  LOP3.LUT R12, R2, 0x70, RZ, 0xfc, !PT ;  /* 0x00000070020c7812 */ /* 0x000fc400078efcff */
[C---:B------:R-:W-:Y:S02]  /*1f8d0*/  PRMT R21, R5.reuse, 0x7772, RZ ;  /* 0x0000777205157816 */ /* 0x040fe400000000ff */
[----:B0-----:R-:W-:Y:S02]  /*1f8e0*/  PRMT R15, R5, 0x7773, RZ ;  /* 0x00007773050f7816 */ /* 0x001fe400000000ff */
[----:B------:R-:W-:Y:S01]  /*1f8f0*/  LEA.HI.X.SX32 R5, R10, R13, 0x1, P6 ;  /* 0x0000000d0a057211 */ /* 0x000fe200030f0eff */
[----:B------:R-:W-:Y:S01]  /*1f900*/  @P1 STG.E.U8 desc[UR22][R8.64], R21 ;  /* 0x0000001508001986 */ /* 0x000fe2000c101116 */
[----:B------:R-:W-:Y:S01]  /*1f910*/  ISETP.LT.AND P5, PT, R12, UR15, !P0 ;  /* 0x0000000f0c007c0c */ /* 0x000fe2000c7a1270 */
[----:B------:R-:W-:Y:S01]  /*1f920*/  IMAD R12, R3, 0x2, R0 ;  /* 0x00000002030c7824 */ /* 0x000fe200078e0200 */
[----:B------:R-:W-:Y:S01]  /*1f930*/  LOP3.LUT R11, R2, 0x76, RZ, 0xfc, !PT ;  /* 0x00000076020b7812 */ /* 0x000fe200078efcff */
[----:B------:R0:W-:Y:S01]  /*1f940*/  @P2 STG.E.U8 desc[UR22][R4.64], R15 ;  /* 0x0000000f04002986 */ /* 0x0001e2000c101116 */
[----:B------:R-:W-:-:S02]  /*1f950*/  IADD3 R10, P6, PT, R0, R14, RZ ;  /* 0x0000000e000a7210 */ /* 0x000fc40007fde0ff */
[----:B------:R-:W-:Y:S02]  /*1f960*/  LOP3.LUT R16, R2, 0x78, RZ, 0xfc, !PT ;  /* 0x0000007802107812 */ /* 0x000fe400078efcff */
[----:B------:R-:W-:Y:S02]  /*1f970*/  ISETP.LT.AND P1, PT, R11, UR15, !P0 ;  /* 0x0000000f0b007c0c */ /* 0x000fe4000c721270 */
[----:B------:R-:W-:Y:S01]  /*1f980*/  LEA.HI.X.SX32 R11, R0, R13, 0x1, P6 ;  /* 0x0000000d000b7211 */ /* 0x000fe200030f0eff */
[----:B------:R-:W-:Y:S01]  /*1f990*/  IMAD R0, R3, 0x2, R12 ;  /* 0x0000000203007824 */ /* 0x000fe200078e020c */
[----:B------:R-:W-:Y:S02]  /*1f9a0*/  ISETP.LT.AND P2, PT, R16, UR15, !P0 ;  /* 0x0000000f10007c0c */ /* 0x000fe4000c741270 */
[----:B------:R-:W-:Y:S02]  /*1f9b0*/  IADD3 R16, P6, PT, R12, R14, RZ ;  /* 0x0000000e0c107210 */ /* 0x000fe40007fde0ff */
[----:B-1----:R-:W-:-:S02]  /*1f9c0*/  PRMT R19, R6, 0x7770, RZ ;  /* 0x0000777006137816 */ /* 0x002fc400000000ff */
[-C--:B------:R-:W-:Y:S01]  /*1f9d0*/  LEA.HI.X.SX32 R17, R12, R13.reuse, 0x1, P6 ;  /* 0x0000000d0c117211 */ /* 0x080fe200030f0eff */
[C---:B------:R-:W-:Y:S01]  /*1f9e0*/  IMAD R12, R3.reuse, 0x2, R0 ;  /* 0x00000002030c7824 */ /* 0x040fe200078e0200 */
[-C--:B0-----:R-:W-:Y:S01]  /*1f9f0*/  IADD3 R4, P6, PT, R0, R14.reuse, RZ ;  /* 0x0000000e00047210 */ /* 0x081fe20007fde0ff */
[----:B------:R0:W-:Y:S01]  /*1fa00*/  @P5 STG.E.U8 desc[UR22][R10.64], R19 ;  /* 0x000000130a005986 */ /* 0x0001e2000c101116 */
[----:B------:R-:W-:Y:S01]  /*1fa10*/  PRMT R15, R6, 0x7771, RZ ;  /* 0x00007771060f7816 */ /* 0x000fe200000000ff */
[C---:B------:R-:W-:Y:S01]  /*1fa20*/  IMAD R18, R3.reuse, 0x2, R12 ;  /* 0x0000000203127824 */ /* 0x040fe200078e020c */
[----:B------:R-:W-:Y:S02]  /*1fa30*/  LOP3.LUT R8, R2, 0x7a, RZ, 0xfc, !PT ;  /* 0x0000007a02087812 */ /* 0x000fe400078efcff */
[----:B------:R-:W-:Y:S01]  /*1fa40*/  LEA.HI.X.SX32 R5, R0, R13, 0x1, P6 ;  /* 0x0000000d00057211 */ /* 0x000fe200030f0eff */
[C---:B------:R-:W-:Y:S01]  /*1fa50*/  IMAD R0, R3.reuse, 0x2, R18 ;  /* 0x0000000203007824 */ /* 0x040fe200078e0212 */
[----:B------:R-:W-:Y:S01]  /*1fa60*/  ISETP.LT.AND P5, PT, R8, UR15, !P0 ;  /* 0x0000000f08007c0c */ /* 0x000fe2000c7a1270 */
[----:B------:R1:W-:Y:S01]  /*1fa70*/  @P4 STG.E.U8 desc[UR22][R16.64], R15 ;  /* 0x0000000f10004986 */ /* 0x0003e2000c101116 */
[----:B------:R-:W-:Y:S01]  /*1fa80*/  IADD3 R8, P4, PT, R12, R14, RZ ;  /* 0x0000000e0c087210 */ /* 0x000fe20007f9e0ff */
[----:B------:R-:W-:Y:S01]  /*1fa90*/  IMAD R20, R3, 0x2, R0 ;  /* 0x0000000203147824 */ /* 0x000fe200078e0200 */
[----:B------:R-:W-:-:S02]  /*1faa0*/  LOP3.LUT R21, R2, 0x7c, RZ, 0xfc, !PT ;  /* 0x0000007c02157812 */ /* 0x000fc400078efcff */
[-C--:B0-----:R-:W-:Y:S01]  /*1fab0*/  IADD3 R10, P6, PT, R18, R14.reuse, RZ ;  /* 0x0000000e120a7210 */ /* 0x081fe20007fde0ff */
[----:B------:R-:W-:Y:S01]  /*1fac0*/  IMAD R3, R3, 0x2, R20 ;  /* 0x0000000203037824 */ /* 0x000fe200078e0214 */
[-C--:B------:R-:W-:Y:S02]  /*1fad0*/  LEA.HI.X.SX32 R9, R12, R13.reuse, 0x1, P4 ;  /* 0x0000000d0c097211 */ /* 0x080fe400020f0eff */
[----:B------:R-:W-:Y:S02]  /*1fae0*/  LEA.HI.X.SX32 R11, R18, R13, 0x1, P6 ;  /* 0x0000000d120b7211 */ /* 0x000fe400030f0eff */
[-C--:B------:R-:W-:Y:S02]  /*1faf0*/  IADD3 R18, P6, PT, R0, R14.reuse, RZ ;  /* 0x0000000e00127210 */ /* 0x080fe40007fde0ff */
[----:B-1----:R-:W-:Y:S02]  /*1fb00*/  IADD3 R16, P4, PT, R20, R14, RZ ;  /* 0x0000000e14107210 */ /* 0x002fe40007f9e0ff */
[----:B------:R-:W-:-:S02]  /*1fb10*/  LOP3.LUT R2, R2, 0x7e, RZ, 0xfc, !PT ;  /* 0x0000007e02027812 */ /* 0x000fc400078efcff */
[-C--:B------:R-:W-:Y:S02]  /*1fb20*/  LEA.HI.X.SX32 R19, R0, R13.reuse, 0x1, P6 ;  /* 0x0000000d00137211 */ /* 0x080fe400030f0eff */
[-C--:B------:R-:W-:Y:S02]  /*1fb30*/  LEA.HI.X.SX32 R17, R20, R13.reuse, 0x1, P4 ;  /* 0x0000000d14117211 */ /* 0x080fe400020f0eff */
[----:B------:R-:W-:Y:S02]  /*1fb40*/  IADD3 R14, P6, PT, R3, R14, RZ ;  /* 0x0000000e030e7210 */ /* 0x000fe40007fde0ff */
[----:B------:R-:W-:Y:S02]  /*1fb50*/  ISETP.LT.AND P4, PT, R21, UR15, !P0 ;  /* 0x0000000f15007c0c */ /* 0x000fe4000c781270 */
[----:B------:R-:W-:Y:S02]  /*1fb60*/  ISETP.LT.AND P0, PT, R2, UR15, !P0 ;  /* 0x0000000f02007c0c */ /* 0x000fe4000c701270 */
[----:B------:R-:W-:-:S02]  /*1fb70*/  LEA.HI.X.SX32 R15, R3, R13, 0x1, P6 ;  /* 0x0000000d030f7211 */ /* 0x000fc400030f0eff */
[C---:B------:R-:W-:Y:S02]  /*1fb80*/  PRMT R25, R6.reuse, 0x7772, RZ ;  /* 0x0000777206197816 */ /* 0x040fe400000000ff */
[----:B------:R-:W-:Y:S02]  /*1fb90*/  PRMT R23, R6, 0x7773, RZ ;  /* 0x0000777306177816 */ /* 0x000fe400000000ff */
[C---:B------:R-:W-:Y:S01]  /*1fba0*/  PRMT R3, R7.reuse, 0x7773, RZ ;  /* 0x0000777307037816 */ /* 0x040fe200000000ff */
[----:B------:R0:W-:Y:S01]  /*1fbb0*/  @P3 STG.E.U8 desc[UR22][R4.64], R25 ;  /* 0x0000001904003986 */ /* 0x0001e2000c101116 */
[C---:B------:R-:W-:Y:S02]  /*1fbc0*/  PRMT R13, R7.reuse, 0x7772, RZ ;  /* 0x00007772070d7816 */ /* 0x040fe400000000ff */
[C---:B------:R-:W-:Y:S01]  /*1fbd0*/  PRMT R21, R7.reuse, 0x7771, RZ ;  /* 0x0000777107157816 */ /* 0x040fe200000000ff */
[----:B------:R0:W-:Y:S01]  /*1fbe0*/  @P1 STG.E.U8 desc[UR22][R8.64], R23 ;  /* 0x0000001708001986 */ /* 0x0001e2000c101116 */
[----:B------:R-:W-:-:S05]  /*1fbf0*/  PRMT R7, R7, 0x7770, RZ ;  /* 0x0000777007077816 */ /* 0x000fca00000000ff */
[----:B------:R0:W-:Y:S04]  /*1fc00*/  @P2 STG.E.U8 desc[UR22][R10.64], R7 ;  /* 0x000000070a002986 */ /* 0x0001e8000c101116 */
[----:B------:R0:W-:Y:S04]  /*1fc10*/  @P5 STG.E.U8 desc[UR22][R18.64], R21 ;  /* 0x0000001512005986 */ /* 0x0001e8000c101116 */
[----:B------:R0:W-:Y:S04]  /*1fc20*/  @P4 STG.E.U8 desc[UR22][R16.64], R13 ;  /* 0x0000000d10004986 */ /* 0x0001e8000c101116 */
[----:B------:R0:W-:Y:S01]  /*1fc30*/  @P0 STG.E.U8 desc[UR22][R14.64], R3 ;  /* 0x000000030e000986 */ /* 0x0001e2000c101116 */
[----:B------:R-:W-:Y:S06]  /*1fc40*/  BAR.SYNC.DEFER_BLOCKING 0x0 ;  /* 0x0000000000007b1d */ /* 0x000fec0000010000 */
[----:B------:R-:W-:Y:S05]  /*1fc50*/  BRA.U UP0, `(.L_x_13) ;  /* 0x0000000100a07547 */ /* 0x000fea000b800000 */
[----:B------:R-:W1:Y:S01]  /*1fc60*/  S2UR UR5, SR_CgaCtaId ;  /* 0x00000000000579c3 */ /* 0x000e620000008800 */
[----:B------:R-:W-:Y:S01]  /*1fc70*/  NOP ;  /* 0x0000000000007918 */ /* 0x000fe20000000000 */
[----:B------:R-:W-:Y:S01]  /*1fc80*/  UMOV UR4, 0x50 ;  /* 0x0000005000047882 */ /* 0x000fe20000000000 */
[----:B------:R-:W-:Y:S02]  /*1fc90*/  IMAD.U32 R0, RZ, RZ, UR7 ;  /* 0x00000007ff007e24 */ /* 0x000fe4000f8e00ff */
[----:B0-----:R-:W-:Y:S02]  /*1fca0*/  IMAD.MOV.U32 R3, RZ, RZ, 0xf ;  /* 0x0000000fff037424 */ /* 0x001fe400078e00ff */
[----:B------:R-:W-:Y:S01]  /*1fcb0*/  IMAD.MOV.U32 R7, RZ, RZ, 0x1 ;  /* 0x00000001ff077424 */ /* 0x000fe200078e00ff */
[----:B------:R-:W-:-:S04]  /*1fcc0*/  LOP3.LUT R0, R0, 0xffff, RZ, 0xc0, !PT ;  /* 0x0000ffff00007812 */ /* 0x000fc800078ec0ff */
[----:B------:R-:W-:-:S05]  /*1fcd0*/  SHF.R.U32.HI R0, RZ, 0x5, R0 ;  /* 0x00000005ff007819 */ /* 0x000fca0000011600 */
[----:B------:R-:W-:Y:S01]  /*1fce0*/  VIADD R2, R0, 0x10 ;  /* 0x0000001000027836 */ /* 0x000fe20000000000 */
[----:B------:R-:W-:Y:S01]  /*1fcf0*/  SHF.L.U32 R0, R3, R0, RZ ;  /* 0x0000000003007219 */ /* 0x000fe200000006ff */
[----:B-1----:R-:W-:-:S03]  /*1fd00*/  ULEA UR6, UR5, UR4, 0x18 ;  /* 0x0000000405067291 */ /* 0x002fc6000f8ec0ff */
[----:B------:R-:W-:-:S04]  /*1fd10*/  SHF.L.U32 R3, R7, R2, RZ ;  /* 0x0000000207037219 */ /* 0x000fc800000006ff */
[----:B------:R-:W-:Y:S02]  /*1fd20*/  LOP3.LUT R0, R3, R0, RZ, 0xfc, !PT ;  /* 0x0000000003007212 */ /* 0x000fe400078efcff */
[----:B------:R-:W0:Y:S02]  /*1fd30*/  LDS R5, [UR6] ;  /* 0x00000006ff057984 */ /* 0x000e240008000800 */
[C---:B------:R-:W-:Y:S02]  /*1fd40*/  LOP3.LUT R2, R0.reuse, 0xffff, RZ, 0xc0, !PT ;  /* 0x0000ffff00027812 */ /* 0x040fe400078ec0ff */
[----:B0-----:R-:W-:-:S04]  /*1fd50*/  LOP3.LUT R3, R0, 0xffff, R5, 0x80, !PT ;  /* 0x0000ffff00037812 */ /* 0x001fc800078e8005 */
[----:B------:R-:W-:-:S13]  /*1fd60*/  ISETP.NE.AND P0, PT, R3, R2, PT ;  /* 0x000000020300720c */ /* 0x000fda0003f05270 */
[----:B------:R-:W-:Y:S05]  /*1fd70*/  @P0 BRA `(.L_x_14) ;  /* 0x0000000000500947 */ /* 0x000fea0003800000 */
[----:B------:R-:W-:Y:S02]  /*1fd80*/  SHF.R.U32.HI R5, RZ, 0x10, R5 ;  /* 0x00000010ff057819 */ /* 0x000fe40000011605 */
[----:B------:R-:W-:-:S04]  /*1fd90*/  SHF.R.U32.HI R2, RZ, 0x10, R0 ;  /* 0x00000010ff027819 */ /* 0x000fc80000011600 */
[----:B------:R-:W-:-:S04]  /*1fda0*/  LOP3.LUT R5, R5, R2, RZ, 0xc0, !PT ;  /* 0x0000000205057212 */ /* 0x000fc800078ec0ff */
[----:B------:R-:W-:-:S13]  /*1fdb0*/  ISETP.NE.AND P0, PT, R5, R2, PT ;  /* 0x000000020500720c */ /* 0x000fda0003f05270 */
[----:B------:R-:W-:Y:S05]  /*1fdc0*/  @P0 BRA `(.L_x_15) ;  /* 0x0000000000300947 */ /* 0x000fea0003800000 */
[----:B------:R-:W-:Y:S01]  /*1fdd0*/  R2UR UR4, R0 ;  /* 0x00000000000472ca */ /* 0x000fe200000e0000 */
[----:B------:R-:W-:Y:S01]  /*1fde0*/  VOTEU.ANY UR5, UPT, PT ;  /* 0x0000000000057886 */ /* 0x000fe200038e0100 */
[----:B------:R-:W0:Y:S01]  /*1fdf0*/  S2R R0, SR_LANEID ;  /* 0x0000000000007919 */ /* 0x000e220000000000 */
[----:B------:R-:W-:-:S10]  /*1fe00*/  UFLO.U32 UR5, UR5 ;  /* 0x00000005000572bd */ /* 0x000fd400080e0000 */
[----:B------:R-:W-:-:S06]  /*1fe10*/  ULOP3.LUT UR4, URZ, UR4, URZ, 0x33, !UPT ;  /* 0x00000004ff047292 */ /* 0x000fcc000f8e33ff */
[----:B------:R-:W-:-:S04]  /*1fe20*/  IMAD.U32 R2, RZ, RZ, UR4 ;  /* 0x00000004ff027e24 */ /* 0x000fc8000f8e00ff */
[----:B------:R-:W1:Y:S02]  /*1fe30*/  REDUX UR7, R2 ;  /* 0x00000000020773c4 */ /* 0x000e640000000000 */
[----:B------:R2:W-:Y:S01]  /*1fe40*/  UTCATOMSWS.AND URZ, UR4 ;  /* 0x0000000400ff79e3 */ /* 0x0005e20008000000 */
[----:B0-----:R-:W-:Y:S01]  /*1fe50*/  ISETP.EQ.U32.AND P0, PT, R0, UR5, PT ;  /* 0x0000000500007c0c */ /* 0x001fe2000bf02070 */
[----:B-1----:R-:W-:-:S12]  /*1fe60*/  IMAD.U32 R0, RZ, RZ, UR7 ;  /* 0x00000007ff007e24 */ /* 0x002fd8000f8e00ff */
[----:B------:R2:W-:Y:S01]  /*1fe70*/  @P0 ATOMS.AND RZ, [UR6], R0 ;  /* 0x00000000ffff098c */ /* 0x0005e2000a800006 */
[----:B------:R-:W-:Y:S05]  /*1fe80*/  BRA `(.L_x_13) ;  /* 0x0000000000147947 */ /* 0x000fea0003800000 */
.L_x_15:
[----:B------:R-:W-:-:S07]  /*1fe90*/  MOV R2, 0x1feb0 ;  /* 0x0001feb000027802 */ /* 0x000fce0000000f00 */
[----:B------:R-:W-:Y:S05]  /*1fea0*/  CALL.REL.NOINC `($__internal_0_$__cuda_sm10x_tcgen05_guardrail_trap_col_being_dealloced_not_returned_by_alloc) ;  /* 0x00000000002c7944 */ /* 0x000fea0003c00000 */
[----:B------:R-:W-:Y:S05]  /*1feb0*/  BRA `(.L_x_13) ;  /* 0x0000000000087947 */ /* 0x000fea0003800000 */
.L_x_14:
[----:B------:R-:W-:-:S07]  /*1fec0*/  MOV R2, 0x1fee0 ;  /* 0x0001fee000027802 */ /* 0x000fce0000000f00 */
[----:B------:R-:W-:Y:S05]  /*1fed0*/  CALL.REL.NOINC `($__internal_2_$__cuda_sm10x_tcgen05_guardrail_trap_unallocated_columns_being_dealloced) ;  /* 0x0000000000387944 */ /* 0x000fea0003c00000 */
.L_x_13:
[----:B------:R-:W-:Y:S01]  /*1fee0*/  NOP ;  /* 0x0000000000007918 */ /* 0x000fe20000000000 */
[----:B--2---:R-:W-:Y:S05]  /*1fef0*/  EXIT ;  /* 0x000000000000794d */ /* 0x004fea0003800000 */
.L_x_8:
[----:B------:R-:W1:Y:S02]  /*1ff00*/  SYNCS.PHASECHK.TRANS64.TRYWAIT P4, [UR8], R2 ;  /* 0x00000002ff0075a7 */ /* 0x000e640008081108 */
[----:B-1----:R-:W-:Y:S05]  /*1ff10*/  @!P4 BRA `(.L_x_8) ;  /* 0xfffffffc00f8c947 */ /* 0x002fea000383ffff */
[----:B------:R-:W-:Y:S05]  /*1ff20*/  BRA `(.L_x_16) ;  /* 0xffffff64008c7947 */ /* 0x000fea000383ffff */
.L_x_12:
[----:B------:R-:W0:Y:S02]  /*1ff30*/  SYNCS.PHASECHK.TRANS64.TRYWAIT P0, [UR8], R3 ;  /* 0x00000003ff0075a7 */ /* 0x000e240008001108 */
[----:B0-----:R-:W-:Y:S05]  /*1ff40*/  @!P0 BRA `(.L_x_12) ;  /* 0xfffffffc00f88947 */ /* 0x001fea000383ffff */
[----:B------:R-:W-:Y:S05]  /*1ff50*/  BRA `(.L_x_11) ;  /* 0xffffffd000d87947 */ /* 0x000fea000383ffff */
        .weak           $__internal_0_$__cuda_sm10x_tcgen05_guardrail_trap_col_being_dealloced_not_returned_by_alloc
        .type           $__internal_0_$__cuda_sm10x_tcgen05_guardrail_trap_col_being_dealloced_not_returned_by_alloc,@function
        .size           $__internal_0_$__cuda_sm10x_tcgen05_guardrail_trap_col_being_dealloced_not_returned_by_alloc,($__internal_1_$__cuda_sm10x_tcgen05_guardrail_trap_phase_invalid_during_alloc - $__internal_0_$__cuda_sm10x_tcgen05_guardrail_trap_col_being_dealloced_not_returned_by_alloc)
$__internal_0_$__cuda_sm10x_tcgen05_guardrail_trap_col_being_dealloced_not_returned_by_alloc:
[----:B------:R-:W-:Y:S05]  /*1ff60*/  BPT.TRAP 0x1 ;  /* 0x000000040000795c */ /* 0x000fea0000300000 */
[----:B------:R-:W-:-:S04]  /*1ff70*/  IMAD.MOV.U32 R3, RZ, RZ, 0x0 ;  /* 0x00000000ff037424 */ /* 0x000fc800078e00ff */
[----:B------:R-:W-:Y:S05]  /*1ff80*/  RET.REL.NODEC R2 `(matmul_kernel) ;  /* 0xfffffe00021c7950 */ /* 0x000fea0003c3ffff */
        .weak           $__internal_1_$__cuda_sm10x_tcgen05_guardrail_trap_phase_invalid_during_alloc
        .type           $__internal_1_$__cuda_sm10x_tcgen05_guardrail_trap_phase_invalid_during_alloc,@function
        .size           $__internal_1_$__cuda_sm10x_tcgen05_guardrail_trap_phase_invalid_during_alloc,($__internal_2_$__cuda_sm10x_tcgen05_guardrail_trap_unallocated_columns_being_dealloced - $__internal_1_$__cuda_sm10x_tcgen05_guardrail_trap_phase_invalid_during_alloc)
$__internal_1_$__cuda_sm10x_tcgen05_guardrail_trap_phase_invalid_during_alloc:
[----:B------:R-:W-:Y:S05]  /*1ff90*/  BPT.TRAP 0x1 ;  /* 0x000000040000795c */ /* 0x000fea0000300000 */
[----:B------:R-:W-:-:S04]  /*1ffa0*/  IMAD.MOV.U32 R3, RZ, RZ, 0x0 ;  /* 0x00000000ff037424 */ /* 0x000fc800078e00ff */
[----:B------:R-:W-:Y:S05]  /*1ffb0*/  RET.REL.NODEC R2 `(matmul_kernel) ;  /* 0xfffffe0002107950 */ /* 0x000fea0003c3ffff */
        .weak           $__internal_2_$__cuda_sm10x_tcgen05_guardrail_trap_unallocated_columns_being_dealloced
        .type           $__internal_2_$__cuda_sm10x_tcgen05_guardrail_trap_unallocated_columns_being_dealloced,@function
        .size           $__internal_2_$__cuda_sm10x_tcgen05_guardrail_trap_unallocated_columns_being_dealloced,(.L_x_20 - $__internal_2_$__cuda_sm10x_tcgen05_guardrail_trap_unallocated_columns_being_dealloced)
$__internal_2_$__cuda_sm10x_tcgen05_guardrail_trap_unallocated_columns_being_dealloced:
[----:B------:R-:W-:Y:S05]  /*1ffc0*/  BPT.TRAP 0x1 ;  /* 0x000000040000795c */ /* 0x000fea0000300000 */
[----:B------:R-:W-:-:S04]  /*1ffd0*/  IMAD.MOV.U32 R3, RZ, RZ, 0x0 ;  /* 0x00000000ff037424 */ /* 0x000fc800078e00ff */
[----:B------:R-:W-:Y:S05]  /*1ffe0*/  RET.REL.NODEC R2 `(matmul_kernel) ;  /* 0xfffffe0002047950 */ /* 0x000fea0003c3ffff */
.L_x_17:
[----:B------:R-:W-:-:S00]  /*1fff0*/  BRA `(.L_x_17) ;  /* 0xfffffffc00fc7947 */ /* 0x000fc0000383ffff */
[----:B------:R-:W-:-:S00]  /*20000*/  NOP ;  /* 0x0000000000007918 */ /* 0x000fc00000000000 */
[----:B------:R-:W-:-:S00]  /*20010*/  NOP ;  /* 0x0000000000007918 */ /* 0x000fc00000000000 */
[----:B------:R-:W-:-:S00]  /*20020*/  NOP ;  /* 0x0000000000007918 */ /* 0x000fc00000000000 */
[----:B------:R-:W-:-:S00]  /*20030*/  NOP ;  /* 0x0000000000007918 */ /* 0x000fc00000000000 */
[----:B------:R-:W-:-:S00]  /*20040*/  NOP ;  /* 0x0000000000007918 */ /* 0x000fc00000000000 */
[----:B------:R-:W-:-:S00]  /*20050*/  NOP ;  /* 0x0000000000007918 */ /* 0x000fc00000000000 */
[----:B------:R-:W-:-:S00]  /*20060*/  NOP ;  /* 0x0000000000007918 */ /* 0x000fc00000000000 */
[----:B------:R-:W-:-:S00]  /*20070*/  NOP ;  /* 0x0000000000007918 */ /* 0x000fc00000000000 */
.L_x_20:


//--------------------- .nv.shared.matmul_kernel  --------------------------
	.section	.nv.shared.matmul_kernel,"aw",@nobits
	.sectionflags	@""
	.align	16
	.zero		1024


//--------------------- .nv.shared.reserved.0     --------------------------
	.section	.nv.shared.reserved.0,"aw",@nobits
	.align	8
	.weak		__nv_reservedSMEM_offset_0_alias
	.size		__nv_reservedSMEM_offset_0_alias, 0, 64
	.other		__nv_reservedSMEM_offset_0_alias,@"STO_CUDA_RESERVED_SHARED STV_DEFAULT"
__nv_reservedSMEM_offset_0_alias:
	.zero		0
.nv.shared.reserved.0:
	.zero		64
	.weak		__nv_reservedSMEM_allocation_phase
	.type		__nv_reservedSMEM_allocation_phase,@object
	.size		__nv_reservedSMEM_allocation_phase,(.L_0 - __nv_reservedSMEM_allocation_phase)
__nv_reservedSMEM_allocation_phase:
	.zero		1
.L_0:
	.zero		7
	.weak		__nv_reservedSMEM_devtool_atexit_pc
	.type		__nv_reservedSMEM_devtool_atexit_pc,@object
	.size		__nv_reservedSMEM_devtool_atexit_pc,(__nv_reservedSMEM_allocation_mask - __nv_reservedSMEM_devtool_atexit_pc)
__nv_reservedSMEM_devtool_atexit_pc:
	.zero		8
	.weak		__nv_reservedSMEM_allocation_mask
	.type		__nv_reservedSMEM_allocation_mask,@object
	.size		__nv_reservedSMEM_allocation_mask,(.L_2 - __nv_reservedSMEM_allocation_mask)
__nv_reservedSMEM_allocation_mask:
	.zero		4
.L_2:


//--------------------- .nv.constant0.matmul_kernel --------------------------
	.section	.nv.constant0.matmul_kernel,"a",@progbits
	.sectionflags	@""
	.align	4
.nv.constant0.matmul_kernel:
	.zero		976


//--------------------- SYMBOLS --------------------------

	.type		.nv.reservedSmem.offset0,@object
	.size		.nv.reservedSmem.offset0,0x4
	.type		.nv.reservedSmem.cap,@object
	.size		.nv.reservedSmem.cap,0x4
